	.target	sm_100a

	.elftype	@"ET_EXEC"


//--------------------- .note.nv.tkinfo           --------------------------
	.section	.note.nv.tkinfo,"",@"SHT_NOTE"
	.sectionflags	@"SHF_NOTE_NV_TKINFO"
	.tkinfo
        /*0018*/ 	.word	0x00000002
        /*0030*/ 	.string	""
        /*0030*/ 	.string	"ptxas"
        /*0030*/ 	.string	"Cuda compilation tools, release 13.0, V13.0.88"
        /*0030*/ 	.string	"Build cuda_13.0.r13.0/compiler.36424714_0"
        /*0030*/ 	.string	"-arch sm_100a -m 64 "



//--------------------- .note.nv.cuinfo           --------------------------
	.section	.note.nv.cuinfo,"",@"SHT_NOTE"
	.sectionflags	@"SHF_NOTE_NV_CUINFO"
        /*0018*/ 	.short	0x0002
        /*001a*/ 	.short	0x0064
        /*001c*/ 	.short	0x0082
	.zero		2


//--------------------- .nv.info                  --------------------------
	.section	.nv.info,"",@"SHT_CUDA_INFO"
	.align	4


	//----- nvinfo : EIATTR_REGCOUNT
	.align		4
        /*0000*/ 	.byte	0x04, 0x2f
        /*0002*/ 	.short	(.L_19 - .L_18)
	.align		4
.L_18:
        /*0004*/ 	.word	index@(_ZN7cutlass13device_kernelINS_4conv6kernel13ConvUniversalINS1_16ConvProblemShapeILNS1_8OperatorE2ELi2EEENS1_10collective14CollectiveConvINS1_47MainloopSm100TmaUmmaWarpSpecializedImplicitGemmILS5_2ELi8ELi2ELi1ELi2EN4cute5tupleIJNSA_1CILi2EEENSC_ILi1EEESE_EEEEENSB_IJNSC_ILi256EEENSB_IJNSC_ILi128EEEEEENSB_IJNSC_ILi64EEEEEEEEENS_6half_tESN_NSA_8TiledMMAINSA_8MMA_AtomIJNSA_26SM100_MMA_F16BF16_2x1SM_SSISN_SN_fLi256ELi128ELNSA_4UMMA5MajorE1ELSS_1ELNSR_7ScaleInE0ELST_0EEEEEENSA_6LayoutINSB_IJSE_SE_SE_EEENSB_IJNSC_ILi0EEESY_SY_EEEEENSB_IJNSA_10UnderscoreES11_S11_EEEEENS7_6detail27Sm100ImplicitGemmTileTraitsINSA_18SM100_TMA_2SM_LOADENSA_14ComposedLayoutINSA_7SwizzleILi3ELi4ELi3EEENSA_18smem_ptr_flag_bitsILi16EEENSW_INSB_IJSK_NSC_ILi8EEEEEENSB_IJSE_SK_EEEEEEEvEENS15_INSA_25SM100_TMA_2SM_LOAD_IM2COLES1G_vEEEENS_8epilogue10collective18CollectiveEpilogueINS1L_23Sm100TmaWarpSpecializedILi4ELi2ELi32ELb1ELb0EEEJNSB_IJSI_SJ_SL_EEENSB_IJNSW_ISI_SE_EENSW_INSC_ILi32EEESE_EEEEESN_NSB_IJlNSB_IJSE_llEEESY_EEESN_S1W_NS1L_6fusion15FusionCallbacksIS1P_NS1X_17LinearCombinationISN_fSN_fLNS_15FloatRoundStyleE2EEES1Q_S1U_JEEENSA_5SM1004TMEM4LOAD26SM100_TMEM_LOAD_32dp32b32xENSA_13SM90_TMA_LOADENS17_INS18_ILi2ELi4ELi3EEES1B_NSW_INSB_IJS1C_S1S_EEENSB_IJS1S_SE_EEEEEEENSA_39AutoVectorizingCopyWithAssumedAlignmentILi128EEENSA_14SM90_TMA_STOREES2C_S2E_S2E_EEEvvEEEEvNT_6ParamsE)
        /*0008*/ 	.word	0x0000007a


	//----- nvinfo : EIATTR_FRAME_SIZE
	.align		4
.L_19:
        /*000c*/ 	.byte	0x04, 0x11
        /*000e*/ 	.short	(.L_21 - .L_20)
	.align		4
.L_20:
        /*0010*/ 	.word	index@($__internal_2_$__cuda_sm10x_tcgen05_guardrail_trap_unallocated_columns_being_dealloced)
        /*0014*/ 	.word	0x00000008


	//----- nvinfo : EIATTR_FRAME_SIZE
	.align		4
.L_21:
        /*0018*/ 	.byte	0x04, 0x11
        /*001a*/ 	.short	(.L_23 - .L_22)
	.align		4
.L_22:
        /*001c*/ 	.word	index@($__internal_1_$__cuda_sm10x_tcgen05_guardrail_trap_phase_invalid_during_alloc)
        /*0020*/ 	.word	0x00000008


	//----- nvinfo : EIATTR_FRAME_SIZE
	.align		4
.L_23:
        /*0024*/ 	.byte	0x04, 0x11
        /*0026*/ 	.short	(.L_25 - .L_24)
	.align		4
.L_24:
        /*0028*/ 	.word	index@($__internal_0_$__cuda_sm10x_tcgen05_guardrail_trap_col_being_dealloced_not_returned_by_alloc)
        /*002c*/ 	.word	0x00000008


	//----- nvinfo : EIATTR_FRAME_SIZE
	.align		4
.L_25:
        /*0030*/ 	.byte	0x04, 0x11
        /*0032*/ 	.short	(.L_27 - .L_26)
	.align		4
.L_26:
        /*0034*/ 	.word	index@(_ZN7cutlass13device_kernelINS_4conv6kernel13ConvUniversalINS1_16ConvProblemShapeILNS1_8OperatorE2ELi2EEENS1_10collective14CollectiveConvINS1_47MainloopSm100TmaUmmaWarpSpecializedImplicitGemmILS5_2ELi8ELi2ELi1ELi2EN4cute5tupleIJNSA_1CILi2EEENSC_ILi1EEESE_EEEEENSB_IJNSC_ILi256EEENSB_IJNSC_ILi128EEEEEENSB_IJNSC_ILi64EEEEEEEEENS_6half_tESN_NSA_8TiledMMAINSA_8MMA_AtomIJNSA_26SM100_MMA_F16BF16_2x1SM_SSISN_SN_fLi256ELi128ELNSA_4UMMA5MajorE1ELSS_1ELNSR_7ScaleInE0ELST_0EEEEEENSA_6LayoutINSB_IJSE_SE_SE_EEENSB_IJNSC_ILi0EEESY_SY_EEEEENSB_IJNSA_10UnderscoreES11_S11_EEEEENS7_6detail27Sm100ImplicitGemmTileTraitsINSA_18SM100_TMA_2SM_LOADENSA_14ComposedLayoutINSA_7SwizzleILi3ELi4ELi3EEENSA_18smem_ptr_flag_bitsILi16EEENSW_INSB_IJSK_NSC_ILi8EEEEEENSB_IJSE_SK_EEEEEEEvEENS15_INSA_25SM100_TMA_2SM_LOAD_IM2COLES1G_vEEEENS_8epilogue10collective18CollectiveEpilogueINS1L_23Sm100TmaWarpSpecializedILi4ELi2ELi32ELb1ELb0EEEJNSB_IJSI_SJ_SL_EEENSB_IJNSW_ISI_SE_EENSW_INSC_ILi32EEESE_EEEEESN_NSB_IJlNSB_IJSE_llEEESY_EEESN_S1W_NS1L_6fusion15FusionCallbacksIS1P_NS1X_17LinearCombinationISN_fSN_fLNS_15FloatRoundStyleE2EEES1Q_S1U_JEEENSA_5SM1004TMEM4LOAD26SM100_TMEM_LOAD_32dp32b32xENSA_13SM90_TMA_LOADENS17_INS18_ILi2ELi4ELi3EEES1B_NSW_INSB_IJS1C_S1S_EEENSB_IJS1S_SE_EEEEEEENSA_39AutoVectorizingCopyWithAssumedAlignmentILi128EEENSA_14SM90_TMA_STOREES2C_S2E_S2E_EEEvvEEEEvNT_6ParamsE)
        /*0038*/ 	.word	0x00000008


	//----- nvinfo : EIATTR_MIN_STACK_SIZE
	.align		4
.L_27:
        /*003c*/ 	.byte	0x04, 0x12
        /*003e*/ 	.short	(.L_29 - .L_28)
	.align		4
.L_28:
        /*0040*/ 	.word	index@(_ZN7cutlass13device_kernelINS_4conv6kernel13ConvUniversalINS1_16ConvProblemShapeILNS1_8OperatorE2ELi2EEENS1_10collective14CollectiveConvINS1_47MainloopSm100TmaUmmaWarpSpecializedImplicitGemmILS5_2ELi8ELi2ELi1ELi2EN4cute5tupleIJNSA_1CILi2EEENSC_ILi1EEESE_EEEEENSB_IJNSC_ILi256EEENSB_IJNSC_ILi128EEEEEENSB_IJNSC_ILi64EEEEEEEEENS_6half_tESN_NSA_8TiledMMAINSA_8MMA_AtomIJNSA_26SM100_MMA_F16BF16_2x1SM_SSISN_SN_fLi256ELi128ELNSA_4UMMA5MajorE1ELSS_1ELNSR_7ScaleInE0ELST_0EEEEEENSA_6LayoutINSB_IJSE_SE_SE_EEENSB_IJNSC_ILi0EEESY_SY_EEEEENSB_IJNSA_10UnderscoreES11_S11_EEEEENS7_6detail27Sm100ImplicitGemmTileTraitsINSA_18SM100_TMA_2SM_LOADENSA_14ComposedLayoutINSA_7SwizzleILi3ELi4ELi3EEENSA_18smem_ptr_flag_bitsILi16EEENSW_INSB_IJSK_NSC_ILi8EEEEEENSB_IJSE_SK_EEEEEEEvEENS15_INSA_25SM100_TMA_2SM_LOAD_IM2COLES1G_vEEEENS_8epilogue10collective18CollectiveEpilogueINS1L_23Sm100TmaWarpSpecializedILi4ELi2ELi32ELb1ELb0EEEJNSB_IJSI_SJ_SL_EEENSB_IJNSW_ISI_SE_EENSW_INSC_ILi32EEESE_EEEEESN_NSB_IJlNSB_IJSE_llEEESY_EEESN_S1W_NS1L_6fusion15FusionCallbacksIS1P_NS1X_17LinearCombinationISN_fSN_fLNS_15FloatRoundStyleE2EEES1Q_S1U_JEEENSA_5SM1004TMEM4LOAD26SM100_TMEM_LOAD_32dp32b32xENSA_13SM90_TMA_LOADENS17_INS18_ILi2ELi4ELi3EEES1B_NSW_INSB_IJS1C_S1S_EEENSB_IJS1S_SE_EEEEEEENSA_39AutoVectorizingCopyWithAssumedAlignmentILi128EEENSA_14SM90_TMA_STOREES2C_S2E_S2E_EEEvvEEEEvNT_6ParamsE)
        /*0044*/ 	.word	0x00000008
.L_29:


//--------------------- .nv.compat                --------------------------
	.section	.nv.compat,"",@"SHT_CUDA_COMPAT_INFO"
	.align	4
        /*0000*/ 	.byte	0x02, 0x09, 0x01, 0x00, 0x02, 0x02, 0x02, 0x00, 0x02, 0x05, 0x05, 0x00, 0x03, 0x07, 0x01, 0x01
        /*0010*/ 	.byte	0x02, 0x03, 0x01, 0x00, 0x02, 0x06, 0x01, 0x00, 0x04, 0x0b, 0x08, 0x00, 0x09, 0x00, 0x00, 0x00
        /*0020*/ 	.byte	0x00, 0x00, 0x00, 0x00


//--------------------- .nv.info._ZN7cutlass13device_kernelINS_4conv6kernel13ConvUniversalINS1_16ConvProblemShapeILNS1_8OperatorE2ELi2EEENS1_10collective14CollectiveConvINS1_47MainloopSm100TmaUmmaWarpSpecializedImplicitGemmILS5_2ELi8ELi2ELi1ELi2EN4cute5tupleIJNSA_1CILi2EEENSC_ILi1EEESE_EEEEENSB_IJNSC_ILi256EEENSB_IJNSC_ILi128EEEEEENSB_IJNSC_ILi64EEEEEEEEENS_6half_tESN_NSA_8TiledMMAINSA_8MMA_AtomIJNSA_26SM100_MMA_F16BF16_2x1SM_SSISN_SN_fLi256ELi128ELNSA_4UMMA5MajorE1ELSS_1ELNSR_7ScaleInE0ELST_0EEEEEENSA_6LayoutINSB_IJSE_SE_SE_EEENSB_IJNSC_ILi0EEESY_SY_EEEEENSB_IJNSA_10UnderscoreES11_S11_EEEEENS7_6detail27Sm100ImplicitGemmTileTraitsINSA_18SM100_TMA_2SM_LOADENSA_14ComposedLayoutINSA_7SwizzleILi3ELi4ELi3EEENSA_18smem_ptr_flag_bitsILi16EEENSW_INSB_IJSK_NSC_ILi8EEEEEENSB_IJSE_SK_EEEEEEEvEENS15_INSA_25SM100_TMA_2SM_LOAD_IM2COLES1G_vEEEENS_8epilogue10collective18CollectiveEpilogueINS1L_23Sm100TmaWarpSpecializedILi4ELi2ELi32ELb1ELb0EEEJNSB_IJSI_SJ_SL_EEENSB_IJNSW_ISI_SE_EENSW_INSC_ILi32EEESE_EEEEESN_NSB_IJlNSB_IJSE_llEEESY_EEESN_S1W_NS1L_6fusion15FusionCallbacksIS1P_NS1X_17LinearCombinationISN_fSN_fLNS_15FloatRoundStyleE2EEES1Q_S1U_JEEENSA_5SM1004TMEM4LOAD26SM100_TMEM_LOAD_32dp32b32xENSA_13SM90_TMA_LOADENS17_INS18_ILi2ELi4ELi3EEES1B_NSW_INSB_IJS1C_S1S_EEENSB_IJS1S_SE_EEEEEEENSA_39AutoVectorizingCopyWithAssumedAlignmentILi128EEENSA_14SM90_TMA_STOREES2C_S2E_S2E_EEEvvEEEEvNT_6ParamsE --------------------------
	.section	.nv.info._ZN7cutlass13device_kernelINS_4conv6kernel13ConvUniversalINS1_16ConvProblemShapeILNS1_8OperatorE2ELi2EEENS1_10collective14CollectiveConvINS1_47MainloopSm100TmaUmmaWarpSpecializedImplicitGemmILS5_2ELi8ELi2ELi1ELi2EN4cute5tupleIJNSA_1CILi2EEENSC_ILi1EEESE_EEEEENSB_IJNSC_ILi256EEENSB_IJNSC_ILi128EEEEEENSB_IJNSC_ILi64EEEEEEEEENS_6half_tESN_NSA_8TiledMMAINSA_8MMA_AtomIJNSA_26SM100_MMA_F16BF16_2x1SM_SSISN_SN_fLi256ELi128ELNSA_4UMMA5MajorE1ELSS_1ELNSR_7ScaleInE0ELST_0EEEEEENSA_6LayoutINSB_IJSE_SE_SE_EEENSB_IJNSC_ILi0EEESY_SY_EEEEENSB_IJNSA_10UnderscoreES11_S11_EEEEENS7_6detail27Sm100ImplicitGemmTileTraitsINSA_18SM100_TMA_2SM_LOADENSA_14ComposedLayoutINSA_7SwizzleILi3ELi4ELi3EEENSA_18smem_ptr_flag_bitsILi16EEENSW_INSB_IJSK_NSC_ILi8EEEEEENSB_IJSE_SK_EEEEEEEvEENS15_INSA_25SM100_TMA_2SM_LOAD_IM2COLES1G_vEEEENS_8epilogue10collective18CollectiveEpilogueINS1L_23Sm100TmaWarpSpecializedILi4ELi2ELi32ELb1ELb0EEEJNSB_IJSI_SJ_SL_EEENSB_IJNSW_ISI_SE_EENSW_INSC_ILi32EEESE_EEEEESN_NSB_IJlNSB_IJSE_llEEESY_EEESN_S1W_NS1L_6fusion15FusionCallbacksIS1P_NS1X_17LinearCombinationISN_fSN_fLNS_15FloatRoundStyleE2EEES1Q_S1U_JEEENSA_5SM1004TMEM4LOAD26SM100_TMEM_LOAD_32dp32b32xENSA_13SM90_TMA_LOADENS17_INS18_ILi2ELi4ELi3EEES1B_NSW_INSB_IJS1C_S1S_EEENSB_IJS1S_SE_EEEEEEENSA_39AutoVectorizingCopyWithAssumedAlignmentILi128EEENSA_14SM90_TMA_STOREES2C_S2E_S2E_EEEvvEEEEvNT_6ParamsE,"",@"SHT_CUDA_INFO"
	.sectionflags	@""
	.align	4


	//----- nvinfo : EIATTR_CUDA_API_VERSION
	.align		4
        /*0000*/ 	.byte	0x04, 0x37
        /*0002*/ 	.short	(.L_31 - .L_30)
.L_30:
        /*0004*/ 	.word	0x00000082


	//----- nvinfo : EIATTR_KPARAM_INFO
	.align		4
.L_31:
        /*0008*/ 	.byte	0x04, 0x17
        /*000a*/ 	.short	(.L_33 - .L_32)
.L_32:
        /*000c*/ 	.word	0x00000000
        /*0010*/ 	.short	0x0000
        /*0012*/ 	.short	0x0000
        /*0014*/ 	.byte	0x00, 0xf0, 0x01, 0x20


	//----- nvinfo : EIATTR_AT_ENTRY_FRAGMENTS
	.align		4
.L_33:
        /*0018*/ 	.byte	0x04, 0x4f
        /*001a*/ 	.short	(.L_35 - .L_34)


	//   ....[0]....
.L_34:
        /*001c*/ 	.word	0x00000007


	//----- nvinfo : EIATTR_RESERVED_SMEM_USED
	.align		4
.L_35:
        /*0020*/ 	.byte	0x01, 0x41
	.zero		2


	//----- nvinfo : EIATTR_SPARSE_MMA_MASK
	.align		4
        /*0024*/ 	.byte	0x03, 0x50
        /*0026*/ 	.short	0x0000


	//----- nvinfo : EIATTR_TCGEN05_2CTA_USED
	.align		4
        /*0028*/ 	.byte	0x01, 0x52
	.zero		2


	//----- nvinfo : EIATTR_MAXREG_COUNT
	.align		4
        /*002c*/ 	.byte	0x03, 0x1b
        /*002e*/ 	.short	0x00ff


	//----- nvinfo : EIATTR_NUM_BARRIERS
	.align		4
        /*0030*/ 	.byte	0x02, 0x4c
        /*0032*/ 	.byte	0x07
	.zero		1


	//----- nvinfo : EIATTR_EXTERNS
	.align		4
        /*0034*/ 	.byte	0x04, 0x0f
        /*0036*/ 	.short	(.L_37 - .L_36)


	//   ....[0]....
	.align		4
.L_36:
        /*0038*/ 	.word	index@(__assertfail)


	//----- nvinfo : EIATTR_MERCURY_ISA_VERSION
	.align		4
.L_37:
        /*003c*/ 	.byte	0x03, 0x5f
        /*003e*/ 	.short	0x0101


	//----- nvinfo : EIATTR_INT_WARP_WIDE_INSTR_OFFSETS
	.align		4
        /*0040*/ 	.byte	0x04, 0x31
        /*0042*/ 	.short	(.L_39 - .L_38)


	//   ....[0]....
.L_38:
        /*0044*/ 	.word	0x00000cd0


	//   ....[1]....
        /*0048*/ 	.word	0x00000d80


	//   ....[2]....
        /*004c*/ 	.word	0x000047c0


	//   ....[3]....
        /*0050*/ 	.word	0x000047e0


	//   ....[4]....
        /*0054*/ 	.word	0x00004810


	//   ....[5]....
        /*0058*/ 	.word	0x00005830


	//   ....[6]....
        /*005c*/ 	.word	0x00005890


	//   ....[7]....
        /*0060*/ 	.word	0x00005970


	//   ....[8]....
        /*0064*/ 	.word	0x000059f0


	//   ....[9]....
        /*0068*/ 	.word	0x00005af0


	//   ....[10]....
        /*006c*/ 	.word	0x00005b80


	//   ....[11]....
        /*0070*/ 	.word	0x00005c90


	//   ....[12]....
        /*0074*/ 	.word	0x00005d40


	//----- nvinfo : EIATTR_COOP_GROUP_MASK_REGIDS
	.align		4
.L_39:
        /*0078*/ 	.byte	0x04, 0x29
        /*007a*/ 	.short	(.L_41 - .L_40)


	//   ....[0]....
.L_40:
        /*007c*/ 	.word	0xffffffff


	//   ....[1]....
        /*0080*/ 	.word	0xffffffff


	//   ....[2]....
        /*0084*/ 	.word	0xffffffff


	//   ....[3]....
        /*0088*/ 	.word	0xffffffff


	//   ....[4]....
        /*008c*/ 	.word	0xffffffff


	//   ....[5]....
        /*0090*/ 	.word	0xffffffff


	//   ....[6]....
        /*0094*/ 	.word	0xffffffff


	//   ....[7]....
        /*0098*/ 	.word	0xffffffff


	//   ....[8]....
        /*009c*/ 	.word	0xffffffff


	//   ....[9]....
        /*00a0*/ 	.word	0xffffffff


	//   ....[10]....
        /*00a4*/ 	.word	0xffffffff


	//   ....[11]....
        /*00a8*/ 	.word	0xffffffff


	//   ....[12]....
        /*00ac*/ 	.word	0xffffffff


	//----- nvinfo : EIATTR_COOP_GROUP_INSTR_OFFSETS
	.align		4
.L_41:
        /*00b0*/ 	.byte	0x04, 0x28
        /*00b2*/ 	.short	(.L_43 - .L_42)


	//   ....[0]....
.L_42:
        /*00b4*/ 	.word	0x000000d0


	//   ....[1]....
        /*00b8*/ 	.word	0x00000540


	//   ....[2]....
        /*00bc*/ 	.word	0x00000760


	//   ....[3]....
        /*00c0*/ 	.word	0x00000900


	//   ....[4]....
        /*00c4*/ 	.word	0x00000a00


	//   ....[5]....
        /*00c8*/ 	.word	0x00000b50


	//   ....[6]....
        /*00cc*/ 	.word	0x00000df0


	//   ....[7]....
        /*00d0*/ 	.word	0x000027e0


	//   ....[8]....
        /*00d4*/ 	.word	0x000036a0


	//   ....[9]....
        /*00d8*/ 	.word	0x00003b70


	//   ....[10]....
        /*00dc*/ 	.word	0x00003ba0


	//   ....[11]....
        /*00e0*/ 	.word	0x000046e0


	//   ....[12]....
        /*00e4*/ 	.word	0x000048e0


	//----- nvinfo : EIATTR_VRC_CTA_INIT_COUNT
	.align		4
.L_43:
        /*00e8*/ 	.byte	0x02, 0x4a
        /*00ea*/ 	.byte	0x80
	.zero		1


	//----- nvinfo : EIATTR_SYSCALL_OFFSETS
	.align		4
        /*00ec*/ 	.byte	0x04, 0x46
        /*00ee*/ 	.short	(.L_45 - .L_44)


	//   ....[0]....
.L_44:
        /*00f0*/ 	.word	0x00006de0


	//   ....[1]....
        /*00f4*/ 	.word	0x00006ed0


	//   ....[2]....
        /*00f8*/ 	.word	0x000076a0


	//   ....[3]....
        /*00fc*/ 	.word	0x00008320


	//   ....[4]....
        /*0100*/ 	.word	0x00008f60


	//   ....[5]....
        /*0104*/ 	.word	0x00009b90


	//----- nvinfo : EIATTR_MBARRIER_INSTR_OFFSETS
	.align		4
.L_45:
        /*0108*/ 	.byte	0x04, 0x39
        /*010a*/ 	.short	(.L_47 - .L_46)


	//   ....[0]....
.L_46:
        /*010c*/ 	.word	0x00000650
        /*0110*/ 	.word	0x000000ff
        /*0114*/ 	.word	0x00000000
        /*0118*/ 	.short	0x0100
        /*011a*/ 	.byte	0x04
	.zero		1


	//   ....[1]....
        /*011c*/ 	.word	0x00000660
        /*0120*/ 	.word	0x000000ff
        /*0124*/ 	.word	0x00000040
        /*0128*/ 	.short	0x0100
        /*012a*/ 	.byte	0x04
	.zero		1


	//   ....[2]....
        /*012c*/ 	.word	0x00000670
        /*0130*/ 	.word	0x000000ff
        /*0134*/ 	.word	0x00000008
        /*0138*/ 	.short	0x0100
        /*013a*/ 	.byte	0x04
	.zero		1


	//   ....[3]....
        /*013c*/ 	.word	0x00000680
        /*0140*/ 	.word	0x000000ff
        /*0144*/ 	.word	0x00000048
        /*0148*/ 	.short	0x0100
        /*014a*/ 	.byte	0x04
	.zero		1


	//   ....[4]....
        /*014c*/ 	.word	0x00000690
        /*0150*/ 	.word	0x000000ff
        /*0154*/ 	.word	0x00000010
        /*0158*/ 	.short	0x0100
        /*015a*/ 	.byte	0x04
	.zero		1


	//   ....[5]....
        /*015c*/ 	.word	0x000006a0
        /*0160*/ 	.word	0x000000ff
        /*0164*/ 	.word	0x00000050
        /*0168*/ 	.short	0x0100
        /*016a*/ 	.byte	0x04
	.zero		1


	//   ....[6]....
        /*016c*/ 	.word	0x000006b0
        /*0170*/ 	.word	0x000000ff
        /*0174*/ 	.word	0x00000018
        /*0178*/ 	.short	0x0100
        /*017a*/ 	.byte	0x04
	.zero		1


	//   ....[7]....
        /*017c*/ 	.word	0x000006c0
        /*0180*/ 	.word	0x000000ff
        /*0184*/ 	.word	0x00000058
        /*0188*/ 	.short	0x0100
        /*018a*/ 	.byte	0x04
	.zero		1


	//   ....[8]....
        /*018c*/ 	.word	0x000006d0
        /*0190*/ 	.word	0x000000ff
        /*0194*/ 	.word	0x00000020
        /*0198*/ 	.short	0x0100
        /*019a*/ 	.byte	0x04
	.zero		1


	//   ....[9]....
        /*019c*/ 	.word	0x000006e0
        /*01a0*/ 	.word	0x000000ff
        /*01a4*/ 	.word	0x00000060
        /*01a8*/ 	.short	0x0100
        /*01aa*/ 	.byte	0x04
	.zero		1


	//   ....[10]....
        /*01ac*/ 	.word	0x000006f0
        /*01b0*/ 	.word	0x000000ff
        /*01b4*/ 	.word	0x00000028
        /*01b8*/ 	.short	0x0100
        /*01ba*/ 	.byte	0x04
	.zero		1


	//   ....[11]....
        /*01bc*/ 	.word	0x00000700
        /*01c0*/ 	.word	0x000000ff
        /*01c4*/ 	.word	0x00000068
        /*01c8*/ 	.short	0x0100
        /*01ca*/ 	.byte	0x04
	.zero		1


	//   ....[12]....
        /*01cc*/ 	.word	0x00000710
        /*01d0*/ 	.word	0x000000ff
        /*01d4*/ 	.word	0x00000030
        /*01d8*/ 	.short	0x0100
        /*01da*/ 	.byte	0x04
	.zero		1


	//   ....[13]....
        /*01dc*/ 	.word	0x00000720
        /*01e0*/ 	.word	0x000000ff
        /*01e4*/ 	.word	0x00000070
        /*01e8*/ 	.short	0x0100
        /*01ea*/ 	.byte	0x04
	.zero		1


	//   ....[14]....
        /*01ec*/ 	.word	0x00000730
        /*01f0*/ 	.word	0x000000ff
        /*01f4*/ 	.word	0x00000038
        /*01f8*/ 	.short	0x0100
        /*01fa*/ 	.byte	0x04
	.zero		1


	//   ....[15]....
        /*01fc*/ 	.word	0x00000740
        /*0200*/ 	.word	0x000000ff
        /*0204*/ 	.word	0x00000078
        /*0208*/ 	.short	0x0100
        /*020a*/ 	.byte	0x04
	.zero		1


	//   ....[16]....
        /*020c*/ 	.word	0x00000870
        /*0210*/ 	.word	0x000000ff
        /*0214*/ 	.word	0x00000080
        /*0218*/ 	.short	0x0100
        /*021a*/ 	.byte	0x04
	.zero		1


	//   ....[17]....
        /*021c*/ 	.word	0x00000880
        /*0220*/ 	.word	0x000000ff
        /*0224*/ 	.word	0x000000a0
        /*0228*/ 	.short	0x0100
        /*022a*/ 	.byte	0x04
	.zero		1


	//   ....[18]....
        /*022c*/ 	.word	0x00000890
        /*0230*/ 	.word	0x000000ff
        /*0234*/ 	.word	0x00000088
        /*0238*/ 	.short	0x0100
        /*023a*/ 	.byte	0x04
	.zero		1


	//   ....[19]....
        /*023c*/ 	.word	0x000008a0
        /*0240*/ 	.word	0x000000ff
        /*0244*/ 	.word	0x000000a8
        /*0248*/ 	.short	0x0100
        /*024a*/ 	.byte	0x04
	.zero		1


	//   ....[20]....
        /*024c*/ 	.word	0x000008b0
        /*0250*/ 	.word	0x000000ff
        /*0254*/ 	.word	0x00000090
        /*0258*/ 	.short	0x0100
        /*025a*/ 	.byte	0x04
	.zero		1


	//   ....[21]....
        /*025c*/ 	.word	0x000008c0
        /*0260*/ 	.word	0x000000ff
        /*0264*/ 	.word	0x000000b0
        /*0268*/ 	.short	0x0100
        /*026a*/ 	.byte	0x04
	.zero		1


	//   ....[22]....
        /*026c*/ 	.word	0x000008d0
        /*0270*/ 	.word	0x000000ff
        /*0274*/ 	.word	0x00000098
        /*0278*/ 	.short	0x0100
        /*027a*/ 	.byte	0x04
	.zero		1


	//   ....[23]....
        /*027c*/ 	.word	0x000008e0
        /*0280*/ 	.word	0x000000ff
        /*0284*/ 	.word	0x000000b8
        /*0288*/ 	.short	0x0100
        /*028a*/ 	.byte	0x04
	.zero		1


	//   ....[24]....
        /*028c*/ 	.word	0x000009d0
        /*0290*/ 	.word	0x000000ff
        /*0294*/ 	.word	0x000000c0
        /*0298*/ 	.short	0x0100
        /*029a*/ 	.byte	0x04
	.zero		1


	//   ....[25]....
        /*029c*/ 	.word	0x000009e0
        /*02a0*/ 	.word	0x000000ff
        /*02a4*/ 	.word	0x000000c8
        /*02a8*/ 	.short	0x0100
        /*02aa*/ 	.byte	0x04
	.zero		1


	//   ....[26]....
        /*02ac*/ 	.word	0x00000b20
        /*02b0*/ 	.word	0x000000ff
        /*02b4*/ 	.word	0x000000d0
        /*02b8*/ 	.short	0x0100
        /*02ba*/ 	.byte	0x06
	.zero		1


	//   ....[27]....
        /*02bc*/ 	.word	0x00000b30
        /*02c0*/ 	.word	0x000000ff
        /*02c4*/ 	.word	0x000000d8
        /*02c8*/ 	.short	0x0100
        /*02ca*/ 	.byte	0x06
	.zero		1


	//   ....[28]....
        /*02cc*/ 	.word	0x00000c70
        /*02d0*/ 	.word	0x000000ff
        /*02d4*/ 	.word	0x000000e0
        /*02d8*/ 	.short	0x0100
        /*02da*/ 	.byte	0x04
	.zero		1


	//   ....[29]....
        /*02dc*/ 	.word	0x00000c80
        /*02e0*/ 	.word	0x000000ff
        /*02e4*/ 	.word	0x000000f0
        /*02e8*/ 	.short	0x0100
        /*02ea*/ 	.byte	0x04
	.zero		1


	//   ....[30]....
        /*02ec*/ 	.word	0x00000c90
        /*02f0*/ 	.word	0x000000ff
        /*02f4*/ 	.word	0x000000e8
        /*02f8*/ 	.short	0x0100
        /*02fa*/ 	.byte	0x04
	.zero		1


	//   ....[31]....
        /*02fc*/ 	.word	0x00000ca0
        /*0300*/ 	.word	0x000000ff
        /*0304*/ 	.word	0x000000f8
        /*0308*/ 	.short	0x0100
        /*030a*/ 	.byte	0x04
	.zero		1


	//   ....[32]....
        /*030c*/ 	.word	0x00000da0
        /*0310*/ 	.word	0x000000ff
        /*0314*/ 	.word	0x00000100
        /*0318*/ 	.short	0x0100
        /*031a*/ 	.byte	0x06
	.zero		1


	//   ....[33]....
        /*031c*/ 	.word	0x00001ba0
        /*0320*/ 	.word	0x000000ff
        /*0324*/ 	.word	0x00000040
        /*0328*/ 	.short	0x010a
        /*032a*/ 	.byte	0x06
	.zero		1


	//   ....[34]....
        /*032c*/ 	.word	0x00001eb0
        /*0330*/ 	.word	0x000000ff
        /*0334*/ 	.word	0x00000040
        /*0338*/ 	.short	0x010a
        /*033a*/ 	.byte	0x0b
	.zero		1


	//   ....[35]....
        /*033c*/ 	.word	0x00002060
        /*0340*/ 	.word	0x000000ff
        /*0344*/ 	.word	0x00000040
        /*0348*/ 	.short	0x010a
        /*034a*/ 	.byte	0x08
	.zero		1


	//   ....[36]....
        /*034c*/ 	.word	0x00002290
        /*0350*/ 	.word	0x000000ff
        /*0354*/ 	.word	0x000000c8
        /*0358*/ 	.short	0x0101
        /*035a*/ 	.byte	0x1b
	.zero		1


	//   ....[37]....
        /*035c*/ 	.word	0x000022c0
        /*0360*/ 	.word	0x000000ff
        /*0364*/ 	.word	0x00000040
        /*0368*/ 	.short	0x010a
        /*036a*/ 	.byte	0x04
	.zero		1


	//   ....[38]....
        /*036c*/ 	.word	0x00002410
        /*0370*/ 	.word	0x000000ff
        /*0374*/ 	.word	0x00000040
        /*0378*/ 	.short	0x010a
        /*037a*/ 	.byte	0x15
	.zero		1


	//   ....[39]....
        /*037c*/ 	.word	0x000025c0
        /*0380*/ 	.word	0x000000ff
        /*0384*/ 	.word	0x00000040
        /*0388*/ 	.short	0x010a
        /*038a*/ 	.byte	0x08
	.zero		1


	//   ....[40]....
        /*038c*/ 	.word	0x000027f0
        /*0390*/ 	.word	0x000000ff
        /*0394*/ 	.word	0x000000d0
        /*0398*/ 	.short	0x010a
        /*039a*/ 	.byte	0x1b
	.zero		1


	//   ....[41]....
        /*039c*/ 	.word	0x000028b0
        /*03a0*/ 	.word	0x000000ff
        /*03a4*/ 	.word	0x00000000
        /*03a8*/ 	.short	0x0101
        /*03aa*/ 	.byte	0x04
	.zero		1


	//   ....[42]....
        /*03ac*/ 	.word	0x00002ea0
        /*03b0*/ 	.word	0x000000ff
        /*03b4*/ 	.word	0x00000000
        /*03b8*/ 	.short	0x010a
        /*03ba*/ 	.byte	0x04
	.zero		1


	//   ....[43]....
        /*03bc*/ 	.word	0x00002f40
        /*03c0*/ 	.word	0x000000ff
        /*03c4*/ 	.word	0x00000000
        /*03c8*/ 	.short	0x010a
        /*03ca*/ 	.byte	0x05
	.zero		1


	//   ....[44]....
        /*03cc*/ 	.word	0x00002fe0
        /*03d0*/ 	.word	0x000000ff
        /*03d4*/ 	.word	0x00000000
        /*03d8*/ 	.short	0x010a
        /*03da*/ 	.byte	0x05
	.zero		1


	//   ....[45]....
        /*03dc*/ 	.word	0x00003080
        /*03e0*/ 	.word	0x000000ff
        /*03e4*/ 	.word	0x00000000
        /*03e8*/ 	.short	0x010a
        /*03ea*/ 	.byte	0x05
	.zero		1


	//   ....[46]....
        /*03ec*/ 	.word	0x00003120
        /*03f0*/ 	.word	0x000000ff
        /*03f4*/ 	.word	0x00000000
        /*03f8*/ 	.short	0x010a
        /*03fa*/ 	.byte	0x05
	.zero		1


	//   ....[47]....
        /*03fc*/ 	.word	0x000031c0
        /*0400*/ 	.word	0x000000ff
        /*0404*/ 	.word	0x00000000
        /*0408*/ 	.short	0x010a
        /*040a*/ 	.byte	0x05
	.zero		1


	//   ....[48]....
        /*040c*/ 	.word	0x00003260
        /*0410*/ 	.word	0x000000ff
        /*0414*/ 	.word	0x00000000
        /*0418*/ 	.short	0x010a
        /*041a*/ 	.byte	0x05
	.zero		1


	//   ....[49]....
        /*041c*/ 	.word	0x00003310
        /*0420*/ 	.word	0x00000000
        /*0424*/ 	.word	0x00000000
        /*0428*/ 	.short	0x010a
        /*042a*/ 	.byte	0xff
	.zero		1


	//   ....[50]....
        /*042c*/ 	.word	0x00003460
        /*0430*/ 	.word	0x000000ff
        /*0434*/ 	.word	0x000000d8
        /*0438*/ 	.short	0x010a
        /*043a*/ 	.byte	0x04
	.zero		1


	//   ....[51]....
        /*043c*/ 	.word	0x00003500
        /*0440*/ 	.word	0x000000ff
        /*0444*/ 	.word	0x000000d0
        /*0448*/ 	.short	0x010a
        /*044a*/ 	.byte	0x04
	.zero		1


	//   ....[52]....
        /*044c*/ 	.word	0x000035a0
        /*0450*/ 	.word	0x000000ff
        /*0454*/ 	.word	0x00000000
        /*0458*/ 	.short	0x0101
        /*045a*/ 	.byte	0x05
	.zero		1


	//   ....[53]....
        /*045c*/ 	.word	0x000035e0
        /*0460*/ 	.word	0x000000ff
        /*0464*/ 	.word	0x000000d8
        /*0468*/ 	.short	0x0106
        /*046a*/ 	.byte	0x04
	.zero		1


	//   ....[54]....
        /*046c*/ 	.word	0x00003620
        /*0470*/ 	.word	0x00000000
        /*0474*/ 	.word	0x000000d8
        /*0478*/ 	.short	0x010a
        /*047a*/ 	.byte	0xff
	.zero		1


	//   ....[55]....
        /*047c*/ 	.word	0x00003870
        /*0480*/ 	.word	0x000000ff
        /*0484*/ 	.word	0x00000008
        /*0488*/ 	.short	0x010a
        /*048a*/ 	.byte	0x05
	.zero		1


	//   ....[56]....
        /*048c*/ 	.word	0x00003890
        /*0490*/ 	.word	0x000000ff
        /*0494*/ 	.word	0x00000008
        /*0498*/ 	.short	0x010a
        /*049a*/ 	.byte	0x05
	.zero		1


	//   ....[57]....
        /*049c*/ 	.word	0x00003a20
        /*04a0*/ 	.word	0x000000ff
        /*04a4*/ 	.word	0x00000008
        /*04a8*/ 	.short	0x010a
        /*04aa*/ 	.byte	0x05
	.zero		1


	//   ....[58]....
        /*04ac*/ 	.word	0x00003a40
        /*04b0*/ 	.word	0x000000ff
        /*04b4*/ 	.word	0x00000008
        /*04b8*/ 	.short	0x010a
        /*04ba*/ 	.byte	0x05
	.zero		1


	//   ....[59]....
        /*04bc*/ 	.word	0x00003b00
        /*04c0*/ 	.word	0x000000ff
        /*04c4*/ 	.word	0x00000000
        /*04c8*/ 	.short	0x0101
        /*04ca*/ 	.byte	0x04
	.zero		1


	//   ....[60]....
        /*04cc*/ 	.word	0x00003e60
        /*04d0*/ 	.word	0x000000ff
        /*04d4*/ 	.word	0x000000d0
        /*04d8*/ 	.short	0x010a
        /*04da*/ 	.byte	0x15
	.zero		1


	//   ....[61]....
        /*04dc*/ 	.word	0x00003f00
        /*04e0*/ 	.word	0x000000ff
        /*04e4*/ 	.word	0x00000000
        /*04e8*/ 	.short	0x0101
        /*04ea*/ 	.byte	0x24
	.zero		1


	//   ....[62]....
        /*04ec*/ 	.word	0x00003f40
        /*04f0*/ 	.word	0x000000ff
        /*04f4*/ 	.word	0x000000f0
        /*04f8*/ 	.short	0x010a
        /*04fa*/ 	.byte	0x1a
	.zero		1


	//   ....[63]....
        /*04fc*/ 	.word	0x00004010
        /*0500*/ 	.word	0x000000ff
        /*0504*/ 	.word	0x00000000
        /*0508*/ 	.short	0x010a
        /*050a*/ 	.byte	0x04
	.zero		1


	//   ....[64]....
        /*050c*/ 	.word	0x00004080
        /*0510*/ 	.word	0x000000ff
        /*0514*/ 	.word	0x00000000
        /*0518*/ 	.short	0x010a
        /*051a*/ 	.byte	0x11
	.zero		1


	//   ....[65]....
        /*051c*/ 	.word	0x000041d0
        /*0520*/ 	.word	0x000000ff
        /*0524*/ 	.word	0x00000000
        /*0528*/ 	.short	0x010a
        /*052a*/ 	.byte	0x05
	.zero		1


	//   ....[66]....
        /*052c*/ 	.word	0x000044d0
        /*0530*/ 	.word	0x000000ff
        /*0534*/ 	.word	0x00000000
        /*0538*/ 	.short	0x010a
        /*053a*/ 	.byte	0x04
	.zero		1


	//   ....[67]....
        /*053c*/ 	.word	0x00004570
        /*0540*/ 	.word	0x00000000
        /*0544*/ 	.word	0x00000000
        /*0548*/ 	.short	0x010a
        /*054a*/ 	.byte	0xff
	.zero		1


	//   ....[68]....
        /*054c*/ 	.word	0x000045b0
        /*0550*/ 	.word	0x00000000
        /*0554*/ 	.word	0x00000000
        /*0558*/ 	.short	0x010a
        /*055a*/ 	.byte	0xff
	.zero		1


	//   ....[69]....
        /*055c*/ 	.word	0x00004620
        /*0560*/ 	.word	0x000000ff
        /*0564*/ 	.word	0x00000000
        /*0568*/ 	.short	0x0101
        /*056a*/ 	.byte	0x04
	.zero		1


	//   ....[70]....
        /*056c*/ 	.word	0x00004660
        /*0570*/ 	.word	0x000000ff
        /*0574*/ 	.word	0x00000100
        /*0578*/ 	.short	0x010a
        /*057a*/ 	.byte	0x15
	.zero		1


	//   ....[71]....
        /*057c*/ 	.word	0x000046d0
        /*0580*/ 	.word	0x000000ff
        /*0584*/ 	.word	0x00000000
        /*0588*/ 	.short	0x0101
        /*058a*/ 	.byte	0x04
	.zero		1


	//   ....[72]....
        /*058c*/ 	.word	0x00004d60
        /*0590*/ 	.word	0x000000ff
        /*0594*/ 	.word	0x000000d0
        /*0598*/ 	.short	0x010a
        /*059a*/ 	.byte	0x1f
	.zero		1


	//   ....[73]....
        /*059c*/ 	.word	0x00004e00
        /*05a0*/ 	.word	0x000000ff
        /*05a4*/ 	.word	0x00000000
        /*05a8*/ 	.short	0x0101
        /*05aa*/ 	.byte	0x36
	.zero		1


	//   ....[74]....
        /*05ac*/ 	.word	0x00005320
        /*05b0*/ 	.word	0x000000ff
        /*05b4*/ 	.word	0x000000c8
        /*05b8*/ 	.short	0x010a
        /*05ba*/ 	.byte	0x1f
	.zero		1


	//   ....[75]....
        /*05bc*/ 	.word	0x000057d0
        /*05c0*/ 	.word	0x000000ff
        /*05c4*/ 	.word	0x000000a0
        /*05c8*/ 	.short	0x010a
        /*05ca*/ 	.byte	0x1f
	.zero		1


	//   ....[76]....
        /*05cc*/ 	.word	0x00005920
        /*05d0*/ 	.word	0x000000ff
        /*05d4*/ 	.word	0x00000080
        /*05d8*/ 	.short	0x010b
        /*05da*/ 	.byte	0x1f
	.zero		1


	//   ....[77]....
        /*05dc*/ 	.word	0x00005930
        /*05e0*/ 	.word	0x000000ff
        /*05e4*/ 	.word	0x00000000
        /*05e8*/ 	.short	0x0101
        /*05ea*/ 	.byte	0x3b
	.zero		1


	//   ....[78]....
        /*05ec*/ 	.word	0x00005940
        /*05f0*/ 	.word	0x000000ff
        /*05f4*/ 	.word	0x000000a8
        /*05f8*/ 	.short	0x010a
        /*05fa*/ 	.byte	0x1f
	.zero		1


	//   ....[79]....
        /*05fc*/ 	.word	0x00005aa0
        /*0600*/ 	.word	0x000000ff
        /*0604*/ 	.word	0x00000088
        /*0608*/ 	.short	0x010b
        /*060a*/ 	.byte	0x1f
	.zero		1


	//   ....[80]....
        /*060c*/ 	.word	0x00005ab0
        /*0610*/ 	.word	0x000000ff
        /*0614*/ 	.word	0x00000000
        /*0618*/ 	.short	0x0101
        /*061a*/ 	.byte	0x3a
	.zero		1


	//   ....[81]....
        /*061c*/ 	.word	0x00005ac0
        /*0620*/ 	.word	0x000000ff
        /*0624*/ 	.word	0x000000b0
        /*0628*/ 	.short	0x010a
        /*062a*/ 	.byte	0x1f
	.zero		1


	//   ....[82]....
        /*062c*/ 	.word	0x00005c40
        /*0630*/ 	.word	0x000000ff
        /*0634*/ 	.word	0x00000090
        /*0638*/ 	.short	0x010b
        /*063a*/ 	.byte	0x1f
	.zero		1


	//   ....[83]....
        /*063c*/ 	.word	0x00005c50
        /*0640*/ 	.word	0x000000ff
        /*0644*/ 	.word	0x00000000
        /*0648*/ 	.short	0x0101
        /*064a*/ 	.byte	0x39
	.zero		1


	//   ....[84]....
        /*064c*/ 	.word	0x00005c60
        /*0650*/ 	.word	0x000000ff
        /*0654*/ 	.word	0x000000b8
        /*0658*/ 	.short	0x010a
        /*065a*/ 	.byte	0x1f
	.zero		1


	//   ....[85]....
        /*065c*/ 	.word	0x00005e30
        /*0660*/ 	.word	0x000000ff
        /*0664*/ 	.word	0x00000098
        /*0668*/ 	.short	0x010b
        /*066a*/ 	.byte	0x1f
	.zero		1


	//   ....[86]....
        /*066c*/ 	.word	0x00005e40
        /*0670*/ 	.word	0x000000ff
        /*0674*/ 	.word	0x00000000
        /*0678*/ 	.short	0x0101
        /*067a*/ 	.byte	0x38
	.zero		1


	//   ....[87]....
        /*067c*/ 	.word	0x00005e70
        /*0680*/ 	.word	0x000000ff
        /*0684*/ 	.word	0x000000a0
        /*0688*/ 	.short	0x010a
        /*068a*/ 	.byte	0x1f
	.zero		1


	//   ....[88]....
        /*068c*/ 	.word	0x00005e90
        /*0690*/ 	.word	0x000000ff
        /*0694*/ 	.word	0x000000a8
        /*0698*/ 	.short	0x010a
        /*069a*/ 	.byte	0x1f
	.zero		1


	//   ....[89]....
        /*069c*/ 	.word	0x00005eb0
        /*06a0*/ 	.word	0x000000ff
        /*06a4*/ 	.word	0x000000b0
        /*06a8*/ 	.short	0x010a
        /*06aa*/ 	.byte	0x1f
	.zero		1


	//   ....[90]....
        /*06ac*/ 	.word	0x00005ef0
        /*06b0*/ 	.word	0x00000000
        /*06b4*/ 	.word	0x000000b8
        /*06b8*/ 	.short	0x010a
        /*06ba*/ 	.byte	0xff
	.zero		1


	//   ....[91]....
        /*06bc*/ 	.word	0x00006250
        /*06c0*/ 	.word	0x000000ff
        /*06c4*/ 	.word	0x000000d0
        /*06c8*/ 	.short	0x010a
        /*06ca*/ 	.byte	0x31
	.zero		1


	//   ....[92]....
        /*06cc*/ 	.word	0x00006320
        /*06d0*/ 	.word	0x000000ff
        /*06d4*/ 	.word	0x00000000
        /*06d8*/ 	.short	0x0101
        /*06da*/ 	.byte	0x04
	.zero		1


	//   ....[93]....
        /*06dc*/ 	.word	0x00007360
        /*06e0*/ 	.word	0x000000ff
        /*06e4*/ 	.word	0x00000080
        /*06e8*/ 	.short	0x010a
        /*06ea*/ 	.byte	0x31
	.zero		1


	//   ....[94]....
        /*06ec*/ 	.word	0x000073a0
        /*06f0*/ 	.word	0x00000063
        /*06f4*/ 	.word	0x000000e0
        /*06f8*/ 	.short	0x010a
        /*06fa*/ 	.byte	0xff
	.zero		1


	//   ....[95]....
        /*06fc*/ 	.word	0x00007490
        /*0700*/ 	.word	0x000000ff
        /*0704*/ 	.word	0x00000080
        /*0708*/ 	.short	0x010a
        /*070a*/ 	.byte	0x31
	.zero		1


	//   ....[96]....
        /*070c*/ 	.word	0x00007580
        /*0710*/ 	.word	0x00000063
        /*0714*/ 	.word	0x000000e0
        /*0718*/ 	.short	0x010a
        /*071a*/ 	.byte	0xff
	.zero		1


	//   ....[97]....
        /*071c*/ 	.word	0x00008050
        /*0720*/ 	.word	0x00000000
        /*0724*/ 	.word	0x00000000
        /*0728*/ 	.short	0x0101
        /*072a*/ 	.byte	0xff
	.zero		1


	//   ....[98]....
        /*072c*/ 	.word	0x00008060
        /*0730*/ 	.word	0x00000003
        /*0734*/ 	.word	0x00000080
        /*0738*/ 	.short	0x010a
        /*073a*/ 	.byte	0xff
	.zero		1


	//   ....[99]....
        /*073c*/ 	.word	0x00008140
        /*0740*/ 	.word	0x00000003
        /*0744*/ 	.word	0x00000080
        /*0748*/ 	.short	0x010a
        /*074a*/ 	.byte	0xff
	.zero		1


	//   ....[100]....
        /*074c*/ 	.word	0x00008c90
        /*0750*/ 	.word	0x00000066
        /*0754*/ 	.word	0x00000000
        /*0758*/ 	.short	0x0101
        /*075a*/ 	.byte	0xff
	.zero		1


	//   ....[101]....
        /*075c*/ 	.word	0x00008cb0
        /*0760*/ 	.word	0x0000003e
        /*0764*/ 	.word	0x00000080
        /*0768*/ 	.short	0x010a
        /*076a*/ 	.byte	0xff
	.zero		1


	//   ....[102]....
        /*076c*/ 	.word	0x00008d80
        /*0770*/ 	.word	0x0000003e
        /*0774*/ 	.word	0x00000080
        /*0778*/ 	.short	0x010a
        /*077a*/ 	.byte	0xff
	.zero		1


	//   ....[103]....
        /*077c*/ 	.word	0x000098c0
        /*0780*/ 	.word	0x0000003e
        /*0784*/ 	.word	0x00000000
        /*0788*/ 	.short	0x0101
        /*078a*/ 	.byte	0xff
	.zero		1


	//   ....[104]....
        /*078c*/ 	.word	0x000098e0
        /*0790*/ 	.word	0x0000003d
        /*0794*/ 	.word	0x00000080
        /*0798*/ 	.short	0x010a
        /*079a*/ 	.byte	0xff
	.zero		1


	//   ....[105]....
        /*079c*/ 	.word	0x000099b0
        /*07a0*/ 	.word	0x0000003d
        /*07a4*/ 	.word	0x00000080
        /*07a8*/ 	.short	0x010a
        /*07aa*/ 	.byte	0xff
	.zero		1


	//   ....[106]....
        /*07ac*/ 	.word	0x00009c80
        /*07b0*/ 	.word	0x00000063
        /*07b4*/ 	.word	0x00000000
        /*07b8*/ 	.short	0x0101
        /*07ba*/ 	.byte	0xff
	.zero		1


	//   ....[107]....
        /*07bc*/ 	.word	0x0000a540
        /*07c0*/ 	.word	0x00000002
        /*07c4*/ 	.word	0x00000000
        /*07c8*/ 	.short	0x0101
        /*07ca*/ 	.byte	0xff
	.zero		1


	//   ....[108]....
        /*07cc*/ 	.word	0x0000a7c0
        /*07d0*/ 	.word	0x000000ff
        /*07d4*/ 	.word	0x00000000
        /*07d8*/ 	.short	0x0101
        /*07da*/ 	.byte	0x04
	.zero		1


	//   ....[109]....
        /*07dc*/ 	.word	0x0000a7f0
        /*07e0*/ 	.word	0x00000000
        /*07e4*/ 	.word	0x00000040
        /*07e8*/ 	.short	0x010a
        /*07ea*/ 	.byte	0xff
	.zero		1


	//   ....[110]....
        /*07ec*/ 	.word	0x0000a850
        /*07f0*/ 	.word	0x00000000
        /*07f4*/ 	.word	0x00000040
        /*07f8*/ 	.short	0x010a
        /*07fa*/ 	.byte	0xff
	.zero		1


	//   ....[111]....
        /*07fc*/ 	.word	0x0000a8b0
        /*0800*/ 	.word	0x00000000
        /*0804*/ 	.word	0x000000d0
        /*0808*/ 	.short	0x010a
        /*080a*/ 	.byte	0xff
	.zero		1


	//   ....[112]....
        /*080c*/ 	.word	0x0000a910
        /*0810*/ 	.word	0x00000000
        /*0814*/ 	.word	0x00000000
        /*0818*/ 	.short	0x010a
        /*081a*/ 	.byte	0xff
	.zero		1


	//   ....[113]....
        /*081c*/ 	.word	0x0000a970
        /*0820*/ 	.word	0x00000000
        /*0824*/ 	.word	0x00000000
        /*0828*/ 	.short	0x010a
        /*082a*/ 	.byte	0xff
	.zero		1


	//   ....[114]....
        /*082c*/ 	.word	0x0000a9d0
        /*0830*/ 	.word	0x00000000
        /*0834*/ 	.word	0x00000000
        /*0838*/ 	.short	0x010a
        /*083a*/ 	.byte	0xff
	.zero		1


	//   ....[115]....
        /*083c*/ 	.word	0x0000aa30
        /*0840*/ 	.word	0x00000000
        /*0844*/ 	.word	0x00000000
        /*0848*/ 	.short	0x010a
        /*084a*/ 	.byte	0xff
	.zero		1


	//   ....[116]....
        /*084c*/ 	.word	0x0000aa90
        /*0850*/ 	.word	0x00000000
        /*0854*/ 	.word	0x00000000
        /*0858*/ 	.short	0x010a
        /*085a*/ 	.byte	0xff
	.zero		1


	//   ....[117]....
        /*085c*/ 	.word	0x0000aaf0
        /*0860*/ 	.word	0x00000000
        /*0864*/ 	.word	0x00000000
        /*0868*/ 	.short	0x010a
        /*086a*/ 	.byte	0xff
	.zero		1


	//   ....[118]....
        /*086c*/ 	.word	0x0000ab50
        /*0870*/ 	.word	0x00000000
        /*0874*/ 	.word	0x00000000
        /*0878*/ 	.short	0x010a
        /*087a*/ 	.byte	0xff
	.zero		1


	//   ....[119]....
        /*087c*/ 	.word	0x0000abb0
        /*0880*/ 	.word	0x00000004
        /*0884*/ 	.word	0x000000d8
        /*0888*/ 	.short	0x010a
        /*088a*/ 	.byte	0xff
	.zero		1


	//   ....[120]....
        /*088c*/ 	.word	0x0000ac10
        /*0890*/ 	.word	0x00000004
        /*0894*/ 	.word	0x000000d0
        /*0898*/ 	.short	0x010a
        /*089a*/ 	.byte	0xff
	.zero		1


	//   ....[121]....
        /*089c*/ 	.word	0x0000ac70
        /*08a0*/ 	.word	0x00000005
        /*08a4*/ 	.word	0x00000008
        /*08a8*/ 	.short	0x010a
        /*08aa*/ 	.byte	0xff
	.zero		1


	//   ....[122]....
        /*08ac*/ 	.word	0x0000ad60
        /*08b0*/ 	.word	0x00000003
        /*08b4*/ 	.word	0x00000008
        /*08b8*/ 	.short	0x010a
        /*08ba*/ 	.byte	0xff
	.zero		1


	//   ....[123]....
        /*08bc*/ 	.word	0x0000adc0
        /*08c0*/ 	.word	0x00000004
        /*08c4*/ 	.word	0x000000d0
        /*08c8*/ 	.short	0x010a
        /*08ca*/ 	.byte	0xff
	.zero		1


	//   ....[124]....
        /*08cc*/ 	.word	0x0000ae20
        /*08d0*/ 	.word	0x00000004
        /*08d4*/ 	.word	0x000000f0
        /*08d8*/ 	.short	0x010a
        /*08da*/ 	.byte	0xff
	.zero		1


	//   ....[125]....
        /*08dc*/ 	.word	0x0000ae80
        /*08e0*/ 	.word	0x00000004
        /*08e4*/ 	.word	0x00000000
        /*08e8*/ 	.short	0x010a
        /*08ea*/ 	.byte	0xff
	.zero		1


	//   ....[126]....
        /*08ec*/ 	.word	0x0000aee0
        /*08f0*/ 	.word	0x00000000
        /*08f4*/ 	.word	0x00000000
        /*08f8*/ 	.short	0x010a
        /*08fa*/ 	.byte	0xff
	.zero		1


	//   ....[127]....
        /*08fc*/ 	.word	0x0000af40
        /*0900*/ 	.word	0x00000000
        /*0904*/ 	.word	0x00000100
        /*0908*/ 	.short	0x010a
        /*090a*/ 	.byte	0xff
	.zero		1


	//   ....[128]....
        /*090c*/ 	.word	0x0000afa0
        /*0910*/ 	.word	0x00000000
        /*0914*/ 	.word	0x000000d0
        /*0918*/ 	.short	0x010a
        /*091a*/ 	.byte	0xff
	.zero		1


	//   ....[129]....
        /*091c*/ 	.word	0x0000b000
        /*0920*/ 	.word	0x00000003
        /*0924*/ 	.word	0x000000c8
        /*0928*/ 	.short	0x010a
        /*092a*/ 	.byte	0xff
	.zero		1


	//   ....[130]....
        /*092c*/ 	.word	0x0000b060
        /*0930*/ 	.word	0x00000000
        /*0934*/ 	.word	0x000000a0
        /*0938*/ 	.short	0x010a
        /*093a*/ 	.byte	0xff
	.zero		1


	//   ....[131]....
        /*093c*/ 	.word	0x0000b0c0
        /*0940*/ 	.word	0x00000000
        /*0944*/ 	.word	0x000000a8
        /*0948*/ 	.short	0x010a
        /*094a*/ 	.byte	0xff
	.zero		1


	//   ....[132]....
        /*094c*/ 	.word	0x0000b120
        /*0950*/ 	.word	0x00000000
        /*0954*/ 	.word	0x000000b0
        /*0958*/ 	.short	0x010a
        /*095a*/ 	.byte	0xff
	.zero		1


	//   ....[133]....
        /*095c*/ 	.word	0x0000b180
        /*0960*/ 	.word	0x00000000
        /*0964*/ 	.word	0x000000b8
        /*0968*/ 	.short	0x010a
        /*096a*/ 	.byte	0xff
	.zero		1


	//   ....[134]....
        /*096c*/ 	.word	0x0000b1e0
        /*0970*/ 	.word	0x00000000
        /*0974*/ 	.word	0x000000a0
        /*0978*/ 	.short	0x010a
        /*097a*/ 	.byte	0xff
	.zero		1


	//   ....[135]....
        /*097c*/ 	.word	0x0000b240
        /*0980*/ 	.word	0x00000000
        /*0984*/ 	.word	0x000000a8
        /*0988*/ 	.short	0x010a
        /*098a*/ 	.byte	0xff
	.zero		1


	//   ....[136]....
        /*098c*/ 	.word	0x0000b2a0
        /*0990*/ 	.word	0x00000000
        /*0994*/ 	.word	0x000000b0
        /*0998*/ 	.short	0x010a
        /*099a*/ 	.byte	0xff
	.zero		1


	//   ....[137]....
        /*099c*/ 	.word	0x0000b300
        /*09a0*/ 	.word	0x00000000
        /*09a4*/ 	.word	0x000000d0
        /*09a8*/ 	.short	0x010a
        /*09aa*/ 	.byte	0xff
	.zero		1


	//   ....[138]....
        /*09ac*/ 	.word	0x0000b360
        /*09b0*/ 	.word	0x00000002
        /*09b4*/ 	.word	0x00000080
        /*09b8*/ 	.short	0x010a
        /*09ba*/ 	.byte	0xff
	.zero		1


	//   ....[139]....
        /*09bc*/ 	.word	0x0000b3b0
        /*09c0*/ 	.word	0x00000063
        /*09c4*/ 	.word	0x000000e0
        /*09c8*/ 	.short	0x010a
        /*09ca*/ 	.byte	0xff
	.zero		1


	//   ....[140]....
        /*09cc*/ 	.word	0x0000b400
        /*09d0*/ 	.word	0x00000003
        /*09d4*/ 	.word	0x00000080
        /*09d8*/ 	.short	0x010a
        /*09da*/ 	.byte	0xff
	.zero		1


	//   ....[141]....
        /*09dc*/ 	.word	0x0000b450
        /*09e0*/ 	.word	0x0000003e
        /*09e4*/ 	.word	0x00000080
        /*09e8*/ 	.short	0x010a
        /*09ea*/ 	.byte	0xff
	.zero		1


	//   ....[142]....
        /*09ec*/ 	.word	0x0000b4a0
        /*09f0*/ 	.word	0x0000003d
        /*09f4*/ 	.word	0x00000080
        /*09f8*/ 	.short	0x010a
        /*09fa*/ 	.byte	0xff
	.zero		1


	//----- nvinfo : EIATTR_NUM_MBARRIERS
	.align		4
.L_47:
        /*09fc*/ 	.byte	0x03, 0x38
        /*09fe*/ 	.short	0x0021


	//----- nvinfo : EIATTR_EXIT_INSTR_OFFSETS
	.align		4
        /*0a00*/ 	.byte	0x04, 0x1c
        /*0a02*/ 	.short	(.L_49 - .L_48)


	//   ....[0]....
.L_48:
        /*0a04*/ 	.word	0x00003340


	//   ....[1]....
        /*0a08*/ 	.word	0x000035f0


	//   ....[2]....
        /*0a0c*/ 	.word	0x00003650


	//   ....[3]....
        /*0a10*/ 	.word	0x000048f0


	//   ....[4]....
        /*0a14*/ 	.word	0x00005f20


	//   ....[5]....
        /*0a18*/ 	.word	0x00005f60


	//   ....[6]....
        /*0a1c*/ 	.word	0x0000a6a0


	//   ....[7]....
        /*0a20*/ 	.word	0x0000a720


	//   ....[8]....
        /*0a24*/ 	.word	0x0000a750


	//   ....[9]....
        /*0a28*/ 	.word	0x0000a7d0


	//----- nvinfo : EIATTR_MAX_THREADS
	.align		4
.L_49:
        /*0a2c*/ 	.byte	0x04, 0x05
        /*0a2e*/ 	.short	(.L_51 - .L_50)
.L_50:
        /*0a30*/ 	.word	0x00000100
        /*0a34*/ 	.word	0x00000001
        /*0a38*/ 	.word	0x00000001


	//----- nvinfo : EIATTR_CRS_STACK_SIZE
	.align		4
.L_51:
        /*0a3c*/ 	.byte	0x04, 0x1e
        /*0a3e*/ 	.short	(.L_53 - .L_52)
.L_52:
        /*0a40*/ 	.word	0x00000000


	//----- nvinfo : EIATTR_CBANK_PARAM_SIZE
	.align		4
.L_53:
        /*0a44*/ 	.byte	0x03, 0x19
        /*0a46*/ 	.short	0x0800


	//----- nvinfo : EIATTR_PARAM_CBANK
	.align		4
        /*0a48*/ 	.byte	0x04, 0x0a
        /*0a4a*/ 	.short	(.L_55 - .L_54)
	.align		4
.L_54:
        /*0a4c*/ 	.word	index@(.nv.constant0._ZN7cutlass13device_kernelINS_4conv6kernel13ConvUniversalINS1_16ConvProblemShapeILNS1_8OperatorE2ELi2EEENS1_10collective14CollectiveConvINS1_47MainloopSm100TmaUmmaWarpSpecializedImplicitGemmILS5_2ELi8ELi2ELi1ELi2EN4cute5tupleIJNSA_1CILi2EEENSC_ILi1EEESE_EEEEENSB_IJNSC_ILi256EEENSB_IJNSC_ILi128EEEEEENSB_IJNSC_ILi64EEEEEEEEENS_6half_tESN_NSA_8TiledMMAINSA_8MMA_AtomIJNSA_26SM100_MMA_F16BF16_2x1SM_SSISN_SN_fLi256ELi128ELNSA_4UMMA5MajorE1ELSS_1ELNSR_7ScaleInE0ELST_0EEEEEENSA_6LayoutINSB_IJSE_SE_SE_EEENSB_IJNSC_ILi0EEESY_SY_EEEEENSB_IJNSA_10UnderscoreES11_S11_EEEEENS7_6detail27Sm100ImplicitGemmTileTraitsINSA_18SM100_TMA_2SM_LOADENSA_14ComposedLayoutINSA_7SwizzleILi3ELi4ELi3EEENSA_18smem_ptr_flag_bitsILi16EEENSW_INSB_IJSK_NSC_ILi8EEEEEENSB_IJSE_SK_EEEEEEEvEENS15_INSA_25SM100_TMA_2SM_LOAD_IM2COLES1G_vEEEENS_8epilogue10collective18CollectiveEpilogueINS1L_23Sm100TmaWarpSpecializedILi4ELi2ELi32ELb1ELb0EEEJNSB_IJSI_SJ_SL_EEENSB_IJNSW_ISI_SE_EENSW_INSC_ILi32EEESE_EEEEESN_NSB_IJlNSB_IJSE_llEEESY_EEESN_S1W_NS1L_6fusion15FusionCallbacksIS1P_NS1X_17LinearCombinationISN_fSN_fLNS_15FloatRoundStyleE2EEES1Q_S1U_JEEENSA_5SM1004TMEM4LOAD26SM100_TMEM_LOAD_32dp32b32xENSA_13SM90_TMA_LOADENS17_INS18_ILi2ELi4ELi3EEES1B_NSW_INSB_IJS1C_S1S_EEENSB_IJS1S_SE_EEEEEEENSA_39AutoVectorizingCopyWithAssumedAlignmentILi128EEENSA_14SM90_TMA_STOREES2C_S2E_S2E_EEEvvEEEEvNT_6ParamsE)
        /*0a50*/ 	.short	0x0380
        /*0a52*/ 	.short	0x0800


	//----- nvinfo : EIATTR_SW_WAR
	.align		4
.L_55:
        /*0a54*/ 	.byte	0x04, 0x36
        /*0a56*/ 	.short	(.L_57 - .L_56)
.L_56:
        /*0a58*/ 	.word	0x00000008
.L_57:


//--------------------- .nv.callgraph             --------------------------
	.section	.nv.callgraph,"",@"SHT_CUDA_CALLGRAPH"
	.align	4
	.sectionentsize	8
	.align		4
        /*0000*/ 	.word	0x00000000
	.align		4
        /*0004*/ 	.word	0xffffffff
	.align		4
        /*0008*/ 	.word	index@(_ZN7cutlass13device_kernelINS_4conv6kernel13ConvUniversalINS1_16ConvProblemShapeILNS1_8OperatorE2ELi2EEENS1_10collective14CollectiveConvINS1_47MainloopSm100TmaUmmaWarpSpecializedImplicitGemmILS5_2ELi8ELi2ELi1ELi2EN4cute5tupleIJNSA_1CILi2EEENSC_ILi1EEESE_EEEEENSB_IJNSC_ILi256EEENSB_IJNSC_ILi128EEEEEENSB_IJNSC_ILi64EEEEEEEEENS_6half_tESN_NSA_8TiledMMAINSA_8MMA_AtomIJNSA_26SM100_MMA_F16BF16_2x1SM_SSISN_SN_fLi256ELi128ELNSA_4UMMA5MajorE1ELSS_1ELNSR_7ScaleInE0ELST_0EEEEEENSA_6LayoutINSB_IJSE_SE_SE_EEENSB_IJNSC_ILi0EEESY_SY_EEEEENSB_IJNSA_10UnderscoreES11_S11_EEEEENS7_6detail27Sm100ImplicitGemmTileTraitsINSA_18SM100_TMA_2SM_LOADENSA_14ComposedLayoutINSA_7SwizzleILi3ELi4ELi3EEENSA_18smem_ptr_flag_bitsILi16EEENSW_INSB_IJSK_NSC_ILi8EEEEEENSB_IJSE_SK_EEEEEEEvEENS15_INSA_25SM100_TMA_2SM_LOAD_IM2COLES1G_vEEEENS_8epilogue10collective18CollectiveEpilogueINS1L_23Sm100TmaWarpSpecializedILi4ELi2ELi32ELb1ELb0EEEJNSB_IJSI_SJ_SL_EEENSB_IJNSW_ISI_SE_EENSW_INSC_ILi32EEESE_EEEEESN_NSB_IJlNSB_IJSE_llEEESY_EEESN_S1W_NS1L_6fusion15FusionCallbacksIS1P_NS1X_17LinearCombinationISN_fSN_fLNS_15FloatRoundStyleE2EEES1Q_S1U_JEEENSA_5SM1004TMEM4LOAD26SM100_TMEM_LOAD_32dp32b32xENSA_13SM90_TMA_LOADENS17_INS18_ILi2ELi4ELi3EEES1B_NSW_INSB_IJS1C_S1S_EEENSB_IJS1S_SE_EEEEEEENSA_39AutoVectorizingCopyWithAssumedAlignmentILi128EEENSA_14SM90_TMA_STOREES2C_S2E_S2E_EEEvvEEEEvNT_6ParamsE)
	.align		4
        /*000c*/ 	.word	index@(__assertfail)
	.align		4
        /*0010*/ 	.word	0x00000000
	.align		4
        /*0014*/ 	.word	0xfffffffe
	.align		4
        /*0018*/ 	.word	0x00000000
	.align		4
        /*001c*/ 	.word	0xfffffffd
	.align		4
        /*0020*/ 	.word	0x00000000
	.align		4
        /*0024*/ 	.word	0xfffffffc


//--------------------- .nv.constant4             --------------------------
	.section	.nv.constant4,"a",@progbits
	.align	8
	.align		8
.nv.constant4:
        /*0000*/ 	.dword	__assertfail
	.align		8
        /*0008*/ 	.dword	__unnamed_1
	.align		8
        /*0010*/ 	.dword	__unnamed_2
	.align		8
        /*0018*/ 	.dword	_ZN39_INTERNAL_972a876f_4_k_cu_61392697_31144cuda3std3__45__cpo5beginE
	.align		8
        /*0020*/ 	.dword	_ZN39_INTERNAL_972a876f_4_k_cu_61392697_31144cuda3std3__45__cpo3endE
	.align		8
        /*0028*/ 	.dword	_ZN39_INTERNAL_972a876f_4_k_cu_61392697_31144cuda3std3__45__cpo6cbeginE
	.align		8
        /*0030*/ 	.dword	_ZN39_INTERNAL_972a876f_4_k_cu_61392697_31144cuda3std3__45__cpo4cendE
	.align		8
        /*0038*/ 	.dword	_ZN39_INTERNAL_972a876f_4_k_cu_61392697_31144cuda3std3__441_GLOBAL__N__972a876f_4_k_cu_61392697_31146ignoreE
	.align		8
        /*0040*/ 	.dword	_ZN39_INTERNAL_972a876f_4_k_cu_61392697_31144cuda3std3__419piecewise_constructE
	.align		8
        /*0048*/ 	.dword	_ZN39_INTERNAL_972a876f_4_k_cu_61392697_31144cuda3std3__48in_placeE
	.align		8
        /*0050*/ 	.dword	_ZN39_INTERNAL_972a876f_4_k_cu_61392697_31144cuda3std6ranges3__45__cpo4swapE
	.align		8
        /*0058*/ 	.dword	_ZN39_INTERNAL_972a876f_4_k_cu_61392697_31144cuda3std6ranges3__45__cpo9iter_moveE
	.align		8
        /*0060*/ 	.dword	_ZN39_INTERNAL_972a876f_4_k_cu_61392697_31144cute7productE
	.align		8
        /*0068*/ 	.dword	_ZN39_INTERNAL_972a876f_4_k_cu_61392697_31144cute1_E
	.align		8
        /*0070*/ 	.dword	$str$27
	.align		8
        /*0078*/ 	.dword	$str$28
	.align		8
        /*0080*/ 	.dword	$str$29
	.align		8
        /*0088*/ 	.dword	$str$30


//--------------------- .text._ZN7cutlass13device_kernelINS_4conv6kernel13ConvUniversalINS1_16ConvProblemShapeILNS1_8OperatorE2ELi2EEENS1_10collective14CollectiveConvINS1_47MainloopSm100TmaUmmaWarpSpecializedImplicitGemmILS5_2ELi8ELi2ELi1ELi2EN4cute5tupleIJNSA_1CILi2EEENSC_ILi1EEESE_EEEEENSB_IJNSC_ILi256EEENSB_IJNSC_ILi128EEEEEENSB_IJNSC_ILi64EEEEEEEEENS_6half_tESN_NSA_8TiledMMAINSA_8MMA_AtomIJNSA_26SM100_MMA_F16BF16_2x1SM_SSISN_SN_fLi256ELi128ELNSA_4UMMA5MajorE1ELSS_1ELNSR_7ScaleInE0ELST_0EEEEEENSA_6LayoutINSB_IJSE_SE_SE_EEENSB_IJNSC_ILi0EEESY_SY_EEEEENSB_IJNSA_10UnderscoreES11_S11_EEEEENS7_6detail27Sm100ImplicitGemmTileTraitsINSA_18SM100_TMA_2SM_LOADENSA_14ComposedLayoutINSA_7SwizzleILi3ELi4ELi3EEENSA_18smem_ptr_flag_bitsILi16EEENSW_INSB_IJSK_NSC_ILi8EEEEEENSB_IJSE_SK_EEEEEEEvEENS15_INSA_25SM100_TMA_2SM_LOAD_IM2COLES1G_vEEEENS_8epilogue10collective18CollectiveEpilogueINS1L_23Sm100TmaWarpSpecializedILi4ELi2ELi32ELb1ELb0EEEJNSB_IJSI_SJ_SL_EEENSB_IJNSW_ISI_SE_EENSW_INSC_ILi32EEESE_EEEEESN_NSB_IJlNSB_IJSE_llEEESY_EEESN_S1W_NS1L_6fusion15FusionCallbacksIS1P_NS1X_17LinearCombinationISN_fSN_fLNS_15FloatRoundStyleE2EEES1Q_S1U_JEEENSA_5SM1004TMEM4LOAD26SM100_TMEM_LOAD_32dp32b32xENSA_13SM90_TMA_LOADENS17_INS18_ILi2ELi4ELi3EEES1B_NSW_INSB_IJS1C_S1S_EEENSB_IJS1S_SE_EEEEEEENSA_39AutoVectorizingCopyWithAssumedAlignmentILi128EEENSA_14SM90_TMA_STOREES2C_S2E_S2E_EEEvvEEEEvNT_6ParamsE --------------------------
	.section	.text._ZN7cutlass13device_kernelINS_4conv6kernel13ConvUniversalINS1_16ConvProblemShapeILNS1_8OperatorE2ELi2EEENS1_10collective14CollectiveConvINS1_47MainloopSm100TmaUmmaWarpSpecializedImplicitGemmILS5_2ELi8ELi2ELi1ELi2EN4cute5tupleIJNSA_1CILi2EEENSC_ILi1EEESE_EEEEENSB_IJNSC_ILi256EEENSB_IJNSC_ILi128EEEEEENSB_IJNSC_ILi64EEEEEEEEENS_6half_tESN_NSA_8TiledMMAINSA_8MMA_AtomIJNSA_26SM100_MMA_F16BF16_2x1SM_SSISN_SN_fLi256ELi128ELNSA_4UMMA5MajorE1ELSS_1ELNSR_7ScaleInE0ELST_0EEEEEENSA_6LayoutINSB_IJSE_SE_SE_EEENSB_IJNSC_ILi0EEESY_SY_EEEEENSB_IJNSA_10UnderscoreES11_S11_EEEEENS7_6detail27Sm100ImplicitGemmTileTraitsINSA_18SM100_TMA_2SM_LOADENSA_14ComposedLayoutINSA_7SwizzleILi3ELi4ELi3EEENSA_18smem_ptr_flag_bitsILi16EEENSW_INSB_IJSK_NSC_ILi8EEEEEENSB_IJSE_SK_EEEEEEEvEENS15_INSA_25SM100_TMA_2SM_LOAD_IM2COLES1G_vEEEENS_8epilogue10collective18CollectiveEpilogueINS1L_23Sm100TmaWarpSpecializedILi4ELi2ELi32ELb1ELb0EEEJNSB_IJSI_SJ_SL_EEENSB_IJNSW_ISI_SE_EENSW_INSC_ILi32EEESE_EEEEESN_NSB_IJlNSB_IJSE_llEEESY_EEESN_S1W_NS1L_6fusion15FusionCallbacksIS1P_NS1X_17LinearCombinationISN_fSN_fLNS_15FloatRoundStyleE2EEES1Q_S1U_JEEENSA_5SM1004TMEM4LOAD26SM100_TMEM_LOAD_32dp32b32xENSA_13SM90_TMA_LOADENS17_INS18_ILi2ELi4ELi3EEES1B_NSW_INSB_IJS1C_S1S_EEENSB_IJS1S_SE_EEEEEEENSA_39AutoVectorizingCopyWithAssumedAlignmentILi128EEENSA_14SM90_TMA_STOREES2C_S2E_S2E_EEEvvEEEEvNT_6ParamsE,"ax",@progbits
	.align	128
.text._ZN7cutlass13device_kernelINS_4conv6kernel13ConvUniversalINS1_16ConvProblemShapeILNS1_8OperatorE2ELi2EEENS1_10collective14CollectiveConvINS1_47MainloopSm100TmaUmmaWarpSpecializedImplicitGemmILS5_2ELi8ELi2ELi1ELi2EN4cute5tupleIJNSA_1CILi2EEENSC_ILi1EEESE_EEEEENSB_IJNSC_ILi256EEENSB_IJNSC_ILi128EEEEEENSB_IJNSC_ILi64EEEEEEEEENS_6half_tESN_NSA_8TiledMMAINSA_8MMA_AtomIJNSA_26SM100_MMA_F16BF16_2x1SM_SSISN_SN_fLi256ELi128ELNSA_4UMMA5MajorE1ELSS_1ELNSR_7ScaleInE0ELST_0EEEEEENSA_6LayoutINSB_IJSE_SE_SE_EEENSB_IJNSC_ILi0EEESY_SY_EEEEENSB_IJNSA_10UnderscoreES11_S11_EEEEENS7_6detail27Sm100ImplicitGemmTileTraitsINSA_18SM100_TMA_2SM_LOADENSA_14ComposedLayoutINSA_7SwizzleILi3ELi4ELi3EEENSA_18smem_ptr_flag_bitsILi16EEENSW_INSB_IJSK_NSC_ILi8EEEEEENSB_IJSE_SK_EEEEEEEvEENS15_INSA_25SM100_TMA_2SM_LOAD_IM2COLES1G_vEEEENS_8epilogue10collective18CollectiveEpilogueINS1L_23Sm100TmaWarpSpecializedILi4ELi2ELi32ELb1ELb0EEEJNSB_IJSI_SJ_SL_EEENSB_IJNSW_ISI_SE_EENSW_INSC_ILi32EEESE_EEEEESN_NSB_IJlNSB_IJSE_llEEESY_EEESN_S1W_NS1L_6fusion15FusionCallbacksIS1P_NS1X_17LinearCombinationISN_fSN_fLNS_15FloatRoundStyleE2EEES1Q_S1U_JEEENSA_5SM1004TMEM4LOAD26SM100_TMEM_LOAD_32dp32b32xENSA_13SM90_TMA_LOADENS17_INS18_ILi2ELi4ELi3EEES1B_NSW_INSB_IJS1C_S1S_EEENSB_IJS1S_SE_EEEEEEENSA_39AutoVectorizingCopyWithAssumedAlignmentILi128EEENSA_14SM90_TMA_STOREES2C_S2E_S2E_EEEvvEEEEvNT_6ParamsE:
        .type           _ZN7cutlass13device_kernelINS_4conv6kernel13ConvUniversalINS1_16ConvProblemShapeILNS1_8OperatorE2ELi2EEENS1_10collective14CollectiveConvINS1_47MainloopSm100TmaUmmaWarpSpecializedImplicitGemmILS5_2ELi8ELi2ELi1ELi2EN4cute5tupleIJNSA_1CILi2EEENSC_ILi1EEESE_EEEEENSB_IJNSC_ILi256EEENSB_IJNSC_ILi128EEEEEENSB_IJNSC_ILi64EEEEEEEEENS_6half_tESN_NSA_8TiledMMAINSA_8MMA_AtomIJNSA_26SM100_MMA_F16BF16_2x1SM_SSISN_SN_fLi256ELi128ELNSA_4UMMA5MajorE1ELSS_1ELNSR_7ScaleInE0ELST_0EEEEEENSA_6LayoutINSB_IJSE_SE_SE_EEENSB_IJNSC_ILi0EEESY_SY_EEEEENSB_IJNSA_10UnderscoreES11_S11_EEEEENS7_6detail27Sm100ImplicitGemmTileTraitsINSA_18SM100_TMA_2SM_LOADENSA_14ComposedLayoutINSA_7SwizzleILi3ELi4ELi3EEENSA_18smem_ptr_flag_bitsILi16EEENSW_INSB_IJSK_NSC_ILi8EEEEEENSB_IJSE_SK_EEEEEEEvEENS15_INSA_25SM100_TMA_2SM_LOAD_IM2COLES1G_vEEEENS_8epilogue10collective18CollectiveEpilogueINS1L_23Sm100TmaWarpSpecializedILi4ELi2ELi32ELb1ELb0EEEJNSB_IJSI_SJ_SL_EEENSB_IJNSW_ISI_SE_EENSW_INSC_ILi32EEESE_EEEEESN_NSB_IJlNSB_IJSE_llEEESY_EEESN_S1W_NS1L_6fusion15FusionCallbacksIS1P_NS1X_17LinearCombinationISN_fSN_fLNS_15FloatRoundStyleE2EEES1Q_S1U_JEEENSA_5SM1004TMEM4LOAD26SM100_TMEM_LOAD_32dp32b32xENSA_13SM90_TMA_LOADENS17_INS18_ILi2ELi4ELi3EEES1B_NSW_INSB_IJS1C_S1S_EEENSB_IJS1S_SE_EEEEEEENSA_39AutoVectorizingCopyWithAssumedAlignmentILi128EEENSA_14SM90_TMA_STOREES2C_S2E_S2E_EEEvvEEEEvNT_6ParamsE,@function
        .size           _ZN7cutlass13device_kernelINS_4conv6kernel13ConvUniversalINS1_16ConvProblemShapeILNS1_8OperatorE2ELi2EEENS1_10collective14CollectiveConvINS1_47MainloopSm100TmaUmmaWarpSpecializedImplicitGemmILS5_2ELi8ELi2ELi1ELi2EN4cute5tupleIJNSA_1CILi2EEENSC_ILi1EEESE_EEEEENSB_IJNSC_ILi256EEENSB_IJNSC_ILi128EEEEEENSB_IJNSC_ILi64EEEEEEEEENS_6half_tESN_NSA_8TiledMMAINSA_8MMA_AtomIJNSA_26SM100_MMA_F16BF16_2x1SM_SSISN_SN_fLi256ELi128ELNSA_4UMMA5MajorE1ELSS_1ELNSR_7ScaleInE0ELST_0EEEEEENSA_6LayoutINSB_IJSE_SE_SE_EEENSB_IJNSC_ILi0EEESY_SY_EEEEENSB_IJNSA_10UnderscoreES11_S11_EEEEENS7_6detail27Sm100ImplicitGemmTileTraitsINSA_18SM100_TMA_2SM_LOADENSA_14ComposedLayoutINSA_7SwizzleILi3ELi4ELi3EEENSA_18smem_ptr_flag_bitsILi16EEENSW_INSB_IJSK_NSC_ILi8EEEEEENSB_IJSE_SK_EEEEEEEvEENS15_INSA_25SM100_TMA_2SM_LOAD_IM2COLES1G_vEEEENS_8epilogue10collective18CollectiveEpilogueINS1L_23Sm100TmaWarpSpecializedILi4ELi2ELi32ELb1ELb0EEEJNSB_IJSI_SJ_SL_EEENSB_IJNSW_ISI_SE_EENSW_INSC_ILi32EEESE_EEEEESN_NSB_IJlNSB_IJSE_llEEESY_EEESN_S1W_NS1L_6fusion15FusionCallbacksIS1P_NS1X_17LinearCombinationISN_fSN_fLNS_15FloatRoundStyleE2EEES1Q_S1U_JEEENSA_5SM1004TMEM4LOAD26SM100_TMEM_LOAD_32dp32b32xENSA_13SM90_TMA_LOADENS17_INS18_ILi2ELi4ELi3EEES1B_NSW_INSB_IJS1C_S1S_EEENSB_IJS1S_SE_EEEEEEENSA_39AutoVectorizingCopyWithAssumedAlignmentILi128EEENSA_14SM90_TMA_STOREES2C_S2E_S2E_EEEvvEEEEvNT_6ParamsE,(.L_x_199 - _ZN7cutlass13device_kernelINS_4conv6kernel13ConvUniversalINS1_16ConvProblemShapeILNS1_8OperatorE2ELi2EEENS1_10collective14CollectiveConvINS1_47MainloopSm100TmaUmmaWarpSpecializedImplicitGemmILS5_2ELi8ELi2ELi1ELi2EN4cute5tupleIJNSA_1CILi2EEENSC_ILi1EEESE_EEEEENSB_IJNSC_ILi256EEENSB_IJNSC_ILi128EEEEEENSB_IJNSC_ILi64EEEEEEEEENS_6half_tESN_NSA_8TiledMMAINSA_8MMA_AtomIJNSA_26SM100_MMA_F16BF16_2x1SM_SSISN_SN_fLi256ELi128ELNSA_4UMMA5MajorE1ELSS_1ELNSR_7ScaleInE0ELST_0EEEEEENSA_6LayoutINSB_IJSE_SE_SE_EEENSB_IJNSC_ILi0EEESY_SY_EEEEENSB_IJNSA_10UnderscoreES11_S11_EEEEENS7_6detail27Sm100ImplicitGemmTileTraitsINSA_18SM100_TMA_2SM_LOADENSA_14ComposedLayoutINSA_7SwizzleILi3ELi4ELi3EEENSA_18smem_ptr_flag_bitsILi16EEENSW_INSB_IJSK_NSC_ILi8EEEEEENSB_IJSE_SK_EEEEEEEvEENS15_INSA_25SM100_TMA_2SM_LOAD_IM2COLES1G_vEEEENS_8epilogue10collective18CollectiveEpilogueINS1L_23Sm100TmaWarpSpecializedILi4ELi2ELi32ELb1ELb0EEEJNSB_IJSI_SJ_SL_EEENSB_IJNSW_ISI_SE_EENSW_INSC_ILi32EEESE_EEEEESN_NSB_IJlNSB_IJSE_llEEESY_EEESN_S1W_NS1L_6fusion15FusionCallbacksIS1P_NS1X_17LinearCombinationISN_fSN_fLNS_15FloatRoundStyleE2EEES1Q_S1U_JEEENSA_5SM1004TMEM4LOAD26SM100_TMEM_LOAD_32dp32b32xENSA_13SM90_TMA_LOADENS17_INS18_ILi2ELi4ELi3EEES1B_NSW_INSB_IJS1C_S1S_EEENSB_IJS1S_SE_EEEEEEENSA_39AutoVectorizingCopyWithAssumedAlignmentILi128EEENSA_14SM90_TMA_STOREES2C_S2E_S2E_EEEvvEEEEvNT_6ParamsE)
        .other          _ZN7cutlass13device_kernelINS_4conv6kernel13ConvUniversalINS1_16ConvProblemShapeILNS1_8OperatorE2ELi2EEENS1_10collective14CollectiveConvINS1_47MainloopSm100TmaUmmaWarpSpecializedImplicitGemmILS5_2ELi8ELi2ELi1ELi2EN4cute5tupleIJNSA_1CILi2EEENSC_ILi1EEESE_EEEEENSB_IJNSC_ILi256EEENSB_IJNSC_ILi128EEEEEENSB_IJNSC_ILi64EEEEEEEEENS_6half_tESN_NSA_8TiledMMAINSA_8MMA_AtomIJNSA_26SM100_MMA_F16BF16_2x1SM_SSISN_SN_fLi256ELi128ELNSA_4UMMA5MajorE1ELSS_1ELNSR_7ScaleInE0ELST_0EEEEEENSA_6LayoutINSB_IJSE_SE_SE_EEENSB_IJNSC_ILi0EEESY_SY_EEEEENSB_IJNSA_10UnderscoreES11_S11_EEEEENS7_6detail27Sm100ImplicitGemmTileTraitsINSA_18SM100_TMA_2SM_LOADENSA_14ComposedLayoutINSA_7SwizzleILi3ELi4ELi3EEENSA_18smem_ptr_flag_bitsILi16EEENSW_INSB_IJSK_NSC_ILi8EEEEEENSB_IJSE_SK_EEEEEEEvEENS15_INSA_25SM100_TMA_2SM_LOAD_IM2COLES1G_vEEEENS_8epilogue10collective18CollectiveEpilogueINS1L_23Sm100TmaWarpSpecializedILi4ELi2ELi32ELb1ELb0EEEJNSB_IJSI_SJ_SL_EEENSB_IJNSW_ISI_SE_EENSW_INSC_ILi32EEESE_EEEEESN_NSB_IJlNSB_IJSE_llEEESY_EEESN_S1W_NS1L_6fusion15FusionCallbacksIS1P_NS1X_17LinearCombinationISN_fSN_fLNS_15FloatRoundStyleE2EEES1Q_S1U_JEEENSA_5SM1004TMEM4LOAD26SM100_TMEM_LOAD_32dp32b32xENSA_13SM90_TMA_LOADENS17_INS18_ILi2ELi4ELi3EEES1B_NSW_INSB_IJS1C_S1S_EEENSB_IJS1S_SE_EEEEEEENSA_39AutoVectorizingCopyWithAssumedAlignmentILi128EEENSA_14SM90_TMA_STOREES2C_S2E_S2E_EEEvvEEEEvNT_6ParamsE,@"STO_CUDA_ENTRY STV_DEFAULT"
_ZN7cutlass13device_kernelINS_4conv6kernel13ConvUniversalINS1_16ConvProblemShapeILNS1_8OperatorE2ELi2EEENS1_10collective14CollectiveConvINS1_47MainloopSm100TmaUmmaWarpSpecializedImplicitGemmILS5_2ELi8ELi2ELi1ELi2EN4cute5tupleIJNSA_1CILi2EEENSC_ILi1EEESE_EEEEENSB_IJNSC_ILi256EEENSB_IJNSC_ILi128EEEEEENSB_IJNSC_ILi64EEEEEEEEENS_6half_tESN_NSA_8TiledMMAINSA_8MMA_AtomIJNSA_26SM100_MMA_F16BF16_2x1SM_SSISN_SN_fLi256ELi128ELNSA_4UMMA5MajorE1ELSS_1ELNSR_7ScaleInE0ELST_0EEEEEENSA_6LayoutINSB_IJSE_SE_SE_EEENSB_IJNSC_ILi0EEESY_SY_EEEEENSB_IJNSA_10UnderscoreES11_S11_EEEEENS7_6detail27Sm100ImplicitGemmTileTraitsINSA_18SM100_TMA_2SM_LOADENSA_14ComposedLayoutINSA_7SwizzleILi3ELi4ELi3EEENSA_18smem_ptr_flag_bitsILi16EEENSW_INSB_IJSK_NSC_ILi8EEEEEENSB_IJSE_SK_EEEEEEEvEENS15_INSA_25SM100_TMA_2SM_LOAD_IM2COLES1G_vEEEENS_8epilogue10collective18CollectiveEpilogueINS1L_23Sm100TmaWarpSpecializedILi4ELi2ELi32ELb1ELb0EEEJNSB_IJSI_SJ_SL_EEENSB_IJNSW_ISI_SE_EENSW_INSC_ILi32EEESE_EEEEESN_NSB_IJlNSB_IJSE_llEEESY_EEESN_S1W_NS1L_6fusion15FusionCallbacksIS1P_NS1X_17LinearCombinationISN_fSN_fLNS_15FloatRoundStyleE2EEES1Q_S1U_JEEENSA_5SM1004TMEM4LOAD26SM100_TMEM_LOAD_32dp32b32xENSA_13SM90_TMA_LOADENS17_INS18_ILi2ELi4ELi3EEES1B_NSW_INSB_IJS1C_S1S_EEENSB_IJS1S_SE_EEEEEEENSA_39AutoVectorizingCopyWithAssumedAlignmentILi128EEENSA_14SM90_TMA_STOREES2C_S2E_S2E_EEEvvEEEEvNT_6ParamsE:
[----:B------:R-:W1:Y:S01]  /*0000*/  LDC R1, c[0x0][0x37c] ;  /* 0x0000df00ff017b82 */ /* 0x000e620000000800 */
[----:B------:R-:W2:Y:S01]  /*0010*/  S2R R85, SR_TID.X ;  /* 0x0000000000557919 */ /* 0x000ea20000002100 */
[----:B------:R-:W3:Y:S06]  /*0020*/  LDCU.64 UR8, c[0x0][0x890] ;  /* 0x00011200ff0877ac */ /* 0x000eec0008000a00 */
[----:B------:R-:W4:Y:S01]  /*0030*/  S2UR UR4, SR_CgaCtaId ;  /* 0x00000000000479c3 */ /* 0x000f220000008800 */
[----:B-1----:R-:W-:Y:S01]  /*0040*/  VIADD R1, R1, 0xfffffff8 ;  /* 0xfffffff801017836 */ /* 0x002fe20000000000 */
[----:B------:R-:W-:-:S02]  /*0050*/  PRMT R87, RZ, 0x7610, R87 ;  /* 0x00007610ff577816 */ /* 0x000fc40000000057 */
[----:B------:R-:W-:Y:S02]  /*0060*/  ELECT P1, URZ, PT ;  /* 0x0000000000ff782f */ /* 0x000fe40003820000 */
[----:B------:R-:W-:Y:S01]  /*0070*/  R2UR UR48, R1 ;  /* 0x00000000013072ca */ /* 0x000fe200000e0000 */
[----:B---3--:R-:W-:-:S04]  /*0080*/  UISETP.NE.U32.AND UP0, UPT, UR8, URZ, UPT ;  /* 0x000000ff0800728c */ /* 0x008fc8000bf05070 */
[----:B------:R-:W-:Y:S02]  /*0090*/  UISETP.NE.AND.EX UP0, UPT, UR9, URZ, UPT, UP0 ;  /* 0x000000ff0900728c */ /* 0x000fe4000bf05300 */
[----:B----4-:R-:W-:Y:S02]  /*00a0*/  ULOP3.LUT UR41, UR4, 0x1, URZ, 0xc0, !UPT ;  /* 0x0000000104297892 */ /* 0x010fe4000f8ec0ff */
[----:B------:R-:W-:Y:S01]  /*00b0*/  ULOP3.LUT UR40, UR4, 0x1, URZ, 0x3c, !UPT ;  /* 0x0000000104287892 */ /* 0x000fe2000f8e3cff */
[----:B--2---:R-:W-:-:S05]  /*00c0*/  SHF.R.U32.HI R88, RZ, 0x5, R85 ;  /* 0x00000005ff587819 */ /* 0x004fca0000011655 */
[----:B------:R-:W1:Y:S02]  /*00d0*/  SHFL.IDX PT, R0, R88, RZ, 0x1f ;  /* 0x00001fff58007589 */ /* 0x000e6400000e0000 */
[----:B-1----:R-:W-:Y:S01]  /*00e0*/  R2UR UR18, R0 ;  /* 0x00000000001272ca */ /* 0x002fe200000e0000 */
[----:B------:R-:W-:-:S14]  /*00f0*/  BRA.U UP0, `(.L_x_0) ;  /* 0x0000000100307547 */ /* 0x000fdc000b800000 */
[----:B------:R-:W1:Y:S02]  /*0100*/  LDCU.64 UR4, c[0x0][0x888] ;  /* 0x00011100ff0477ac */ /* 0x000e640008000a00 */
[----:B-1----:R-:W-:-:S04]  /*0110*/  UISETP.NE.U32.AND UP0, UPT, UR4, URZ, UPT ;  /* 0x000000ff0400728c */ /* 0x002fc8000bf05070 */
[----:B------:R-:W-:-:S09]  /*0120*/  UISETP.NE.AND.EX UP0, UPT, UR5, URZ, UPT, UP0 ;  /* 0x000000ff0500728c */ /* 0x000fd2000bf05300 */
[----:B------:R-:W-:Y:S05]  /*0130*/  BRA.U !UP0, `(.L_x_1) ;  /* 0x0000000108147547 */ /* 0x000fea000b800000 */
[----:B------:R-:W1:Y:S01]  /*0140*/  LDC.64 R2, c[0x0][0x888] ;  /* 0x00022200ff027b82 */ /* 0x000e620000000a00 */
[----:B------:R-:W1:Y:S02]  /*0150*/  LDCU.64 UR4, c[0x0][0x358] ;  /* 0x00006b00ff0477ac */ /* 0x000e640008000a00 */
[----:B-1----:R1:W5:Y:S01]  /*0160*/  LDG.E R41, desc[UR4][R2.64] ;  /* 0x0000000402297981 */ /* 0x002362000c1e1900 */
[----:B------:R-:W-:Y:S01]  /*0170*/  HFMA2 R87, -RZ, RZ, 0, 5.9604644775390625e-08 ;  /* 0x00000001ff577431 */ /* 0x000fe200000001ff */
[----:B------:R-:W-:Y:S05]  /*0180*/  BRA `(.L_x_0) ;  /* 0x00000000000c7947 */ /* 0x000fea0003800000 */
.L_x_1:
[----:B------:R-:W1:Y:S01]  /*0190*/  LDCU UR4, c[0x0][0x880] ;  /* 0x00011000ff0477ac */ /* 0x000e620008000800 */
[----:B------:R-:W-:Y:S01]  /*01a0*/  HFMA2 R87, -RZ, RZ, 0, 5.9604644775390625e-08 ;  /* 0x00000001ff577431 */ /* 0x000fe200000001ff */
[----:B-1----:R-:W-:-:S07]  /*01b0*/  MOV R41, UR4 ;  /* 0x0000000400297c02 */ /* 0x002fce0008000f00 */
.L_x_0:
[----:B------:R-:W2:Y:S02]  /*01c0*/  LDCU.64 UR4, c[0x0][0x8b0] ;  /* 0x00011600ff0477ac */ /* 0x000ea40008000a00 */
[----:B--2---:R-:W-:-:S04]  /*01d0*/  UISETP.NE.U32.AND UP0, UPT, UR4, URZ, UPT ;  /* 0x000000ff0400728c */ /* 0x004fc8000bf05070 */
[----:B------:R-:W-:-:S09]  /*01e0*/  UISETP.NE.AND.EX UP0, UPT, UR5, URZ, UPT, UP0 ;  /* 0x000000ff0500728c */ /* 0x000fd2000bf05300 */
[----:B------:R-:W-:Y:S05]  /*01f0*/  BRA.U UP0, `(.L_x_2) ;  /* 0x0000000100287547 */ /* 0x000fea000b800000 */
[----:B------:R-:W2:Y:S02]  /*0200*/  LDCU.64 UR4, c[0x0][0x8a8] ;  /* 0x00011500ff0477ac */ /* 0x000ea40008000a00 */
[----:B--2---:R-:W-:-:S04]  /*0210*/  UISETP.NE.U32.AND UP0, UPT, UR4, URZ, UPT ;  /* 0x000000ff0400728c */ /* 0x004fc8000bf05070 */
[----:B------:R-:W-:-:S09]  /*0220*/  UISETP.NE.AND.EX UP0, UPT, UR5, URZ, UPT, UP0 ;  /* 0x000000ff0500728c */ /* 0x000fd2000bf05300 */
[----:B------:R-:W-:Y:S05]  /*0230*/  BRA.U !UP0, `(.L_x_3) ;  /* 0x0000000108107547 */ /* 0x000fea000b800000 */
[----:B------:R-:W2:Y:S01]  /*0240*/  LDC.64 R38, c[0x0][0x8a8] ;  /* 0x00022a00ff267b82 */ /* 0x000ea20000000a00 */
[----:B------:R-:W2:Y:S02]  /*0250*/  LDCU.64 UR4, c[0x0][0x358] ;  /* 0x00006b00ff0477ac */ /* 0x000ea40008000a00 */
[----:B--2---:R2:W5:Y:S01]  /*0260*/  LDG.E R38, desc[UR4][R38.64] ;  /* 0x0000000426267981 */ /* 0x004562000c1e1900 */
[----:B------:R-:W-:Y:S05]  /*0270*/  BRA `(.L_x_2) ;  /* 0x0000000000087947 */ /* 0x000fea0003800000 */
.L_x_3:
[----:B------:R-:W2:Y:S02]  /*0280*/  LDCU UR4, c[0x0][0x8a0] ;  /* 0x00011400ff0477ac */ /* 0x000ea40008000800 */
[----:B--2---:R-:W-:Y:S02]  /*0290*/  MOV R38, UR4 ;  /* 0x0000000400267c02 */ /* 0x004fe40008000f00 */
.L_x_2:
[----:B------:R-:W-:Y:S01]  /*02a0*/  IMAD.U32 R0, RZ, RZ, UR18 ;  /* 0x00000012ff007e24 */ /* 0x000fe2000f8e00ff */
[----:B------:R-:W-:Y:S04]  /*02b0*/  BSSY.RECONVERGENT B0, `(.L_x_4) ;  /* 0x000000c000007945 */ /* 0x000fe80003800200 */
[C---:B------:R-:W-:Y:S02]  /*02c0*/  ISETP.NE.OR P2, PT, R0.reuse, 0x1, !P1 ;  /* 0x000000010000780c */ /* 0x040fe40004f45670 */
[----:B------:R-:W-:-:S11]  /*02d0*/  ISETP.NE.OR P0, PT, R0, 0x3, !P1 ;  /* 0x000000030000780c */ /* 0x000fd60004f05670 */
[----:B------:R-:W-:Y:S05]  /*02e0*/  @P2 BRA `(.L_x_5) ;  /* 0x0000000000202947 */ /* 0x000fea0003800000 */
[----:B------:R-:W3:Y:S02]  /*02f0*/  LDCU.64 UR4, c[0x0][0x348] ;  /* 0x00006900ff0477ac */ /* 0x000ee40008000a00 */
[----:B---3--:R-:W-:Y:S02]  /*0300*/  UIADD3 UR6, UP1, UPT, UR4, 0x80, URZ ;  /* 0x0000008004067890 */ /* 0x008fe4000ff3e0ff */
[----:B------:R-:W-:Y:S02]  /*0310*/  UIADD3 UR4, UP0, UPT, UR4, 0x180, URZ ;  /* 0x0000018004047890 */ /* 0x000fe4000ff1e0ff */
[----:B------:R-:W-:Y:S02]  /*0320*/  UIADD3.X UR7, UPT, UPT, URZ, UR5, URZ, UP1, !UPT ;  /* 0x00000005ff077290 */ /* 0x000fe40008ffe4ff */
[----:B------:R-:W-:-:S07]  /*0330*/  UIADD3.X UR5, UPT, UPT, URZ, UR5, URZ, UP0, !UPT ;  /* 0x00000005ff057290 */ /* 0x000fce00087fe4ff */
[----:B------:R3:W-:Y:S02]  /*0340*/  UTMACCTL.PF [UR6] ;  /* 0x00000000060079b9 */ /* 0x0007e40008040000 */
[----:B------:R3:W-:Y:S02]  /*0350*/  UTMACCTL.PF [UR4] ;  /* 0x00000000040079b9 */ /* 0x0007e40008040000 */
[----:B---3--:R-:W-:Y:S01]  /*0360*/  NOP ;  /* 0x0000000000007918 */ /* 0x008fe20000000000 */
.L_x_5:
[----:B------:R-:W-:Y:S05]  /*0370*/  BSYNC.RECONVERGENT B0 ;  /* 0x0000000000007941 */ /* 0x000fea0003800200 */
.L_x_4:
[----:B------:R-:W-:Y:S04]  /*0380*/  BSSY.RECONVERGENT B0, `(.L_x_6) ;  /* 0x000000a000007945 */ /* 0x000fe80003800200 */
        /* <DEDUP_REMOVED lines=9> */
.L_x_7:
[----:B------:R-:W-:Y:S05]  /*0420*/  BSYNC.RECONVERGENT B0 ;  /* 0x0000000000007941 */ /* 0x000fea0003800200 */
.L_x_6:
[----:B------:R-:W3:Y:S01]  /*0430*/  LDCU.64 UR4, c[0x0][0x888] ;  /* 0x00011100ff0477ac */ /* 0x000ee20008000a00 */
[----:B------:R-:W-:Y:S02]  /*0440*/  UISETP.EQ.U32.AND UP2, UPT, UR8, URZ, UPT ;  /* 0x000000ff0800728c */ /* 0x000fe4000bf42070 */
[----:B------:R-:W-:Y:S02]  /*0450*/  UPLOP3.LUT UP3, UPT, UPT, UPT, UPT, 0x80, 0x8 ;  /* 0x000000000008789c */ /* 0x000fe40003f6f070 */
[----:B---3--:R-:W-:-:S04]  /*0460*/  UISETP.NE.U32.AND UP0, UPT, UR4, URZ, UPT ;  /* 0x000000ff0400728c */ /* 0x008fc8000bf05070 */
[----:B------:R-:W-:-:S04]  /*0470*/  UISETP.NE.AND.EX UP1, UPT, UR5, URZ, UPT, UP0 ;  /* 0x000000ff0500728c */ /* 0x000fc8000bf25300 */
[----:B------:R-:W-:-:S04]  /*0480*/  UISETP.EQ.OR.EX UP4, UPT, UR9, URZ, !UP1, UP2 ;  /* 0x000000ff0900728c */ /* 0x000fc8000cf82720 */
[----:B------:R-:W-:-:S06]  /*0490*/  UP2UR UR4, UPR, URZ, 0x10 ;  /* 0x00000010ff047883 */ /* 0x000fcc0008000000 */
[----:B------:R-:W-:Y:S01]  /*04a0*/  MOV R93, UR4 ;  /* 0x00000004005d7c02 */ /* 0x000fe20008000f00 */
[----:B------:R-:W-:Y:S06]  /*04b0*/  BRA.U !UP4, `(.L_x_8) ;  /* 0x000000010c207547 */ /* 0x000fec000b800000 */
[----:B------:R-:W-:Y:S01]  /*04c0*/  UISETP.NE.U32.AND UP2, UPT, UR8, URZ, UPT ;  /* 0x000000ff0800728c */ /* 0x000fe2000bf45070 */
[----:B-----5:R-:W-:Y:S01]  /*04d0*/  FSETP.NEU.AND P0, PT, R41, RZ, PT ;  /* 0x000000ff2900720b */ /* 0x020fe20003f0d000 */
[----:B------:R-:W-:Y:S02]  /*04e0*/  USEL UR4, URZ, 0xffffffff, UP1 ;  /* 0xffffffffff047887 */ /* 0x000fe40008800000 */
[----:B------:R-:W-:-:S10]  /*04f0*/  UISETP.NE.AND.EX UP2, UPT, UR9, URZ, UPT, UP2 ;  /* 0x000000ff0900728c */ /* 0x000fd4000bf45320 */
[----:B------:R-:W-:Y:S01]  /*0500*/  VOTEU.ANY UP0, P0 ;  /* 0x0000000000ff7886 */ /* 0x000fe20000000100 */
[----:B------:R-:W-:-:S04]  /*0510*/  @!UP2 USEL UR4, URZ, 0xffffffff, UP0 ;  /* 0xffffffffff04a887 */ /* 0x000fc80008000000 */
[----:B------:R-:W-:-:S04]  /*0520*/  ULOP3.LUT UR4, UR4, 0x1, URZ, 0xc0, !UPT ;  /* 0x0000000104047892 */ /* 0x000fc8000f8ec0ff */
[----:B------:R-:W-:-:S11]  /*0530*/  UISETP.NE.U32.AND UP3, UPT, UR4, 0x1, UPT ;  /* 0x000000010400788c */ /* 0x000fd6000bf65070 */
.L_x_8:
[----:B------:R-:W3:Y:S01]  /*0540*/  SHFL.IDX PT, R0, R88, RZ, 0x1f ;  /* 0x00001fff58007589 */ /* 0x000ee200000e0000 */
[----:B------:R-:W-:Y:S02]  /*0550*/  UISETP.NE.AND UP5, UPT, UR18, 0x2, UPT ;  /* 0x000000021200788c */ /* 0x000fe4000bfa5270 */
[----:B------:R-:W-:Y:S02]  /*0560*/  UISETP.NE.AND UP0, UPT, UR18, 0x2, UPT ;  /* 0x000000021200788c */ /* 0x000fe4000bf05270 */
[----:B------:R-:W-:Y:S02]  /*0570*/  UISETP.NE.OR UP2, UPT, UR41, URZ, UP5 ;  /* 0x000000ff2900728c */ /* 0x000fe4000af45670 */
[----:B------:R-:W-:-:S04]  /*0580*/  USEL UR61, URZ, 0x1, UP0 ;  /* 0x00000001ff3d7887 */ /* 0x000fc80008000000 */
[----:B------:R-:W-:Y:S02]  /*0590*/  PLOP3.LUT P3, PT, P1, PT, UP2, 0xae, 0xea ;  /* 0x0000000000ea781c */ /* 0x000fe40000f6f52e */
[----:B---3--:R-:W-:-:S13]  /*05a0*/  ISETP.NE.AND P0, PT, R0, RZ, PT ;  /* 0x000000ff0000720c */ /* 0x008fda0003f05270 */
[----:B------:R-:W-:Y:S05]  /*05b0*/  @P0 BRA `(.L_x_9) ;  /* 0x0000000000680947 */ /* 0x000fea0003800000 */
[----:B------:R-:W3:Y:S01]  /*05c0*/  S2UR UR5, SR_CgaCtaId ;  /* 0x00000000000579c3 */ /* 0x000ee20000008800 */
[----:B------:R-:W-:Y:S01]  /*05d0*/  UMOV UR4, 0x400 ;  /* 0x0000040000047882 */ /* 0x000fe20000000000 */
[----:B------:R-:W-:Y:S01]  /*05e0*/  UMOV UR6, 0x1 ;  /* 0x0000000100067882 */ /* 0x000fe20000000000 */
[----:B------:R-:W-:Y:S01]  /*05f0*/  ELECT P0, URZ, PT ;  /* 0x0000000000ff782f */ /* 0x000fe20003800000 */
[----:B------:R-:W-:-:S04]  /*0600*/  UIADD3 UR6, UPT, UPT, -UR6, 0x100000, URZ ;  /* 0x0010000006067890 */ /* 0x000fc8000fffe1ff */
[----:B------:R-:W-:Y:S02]  /*0610*/  USHF.L.U32 UR7, UR6, 0xb, URZ ;  /* 0x0000000b06077899 */ /* 0x000fe400080006ff */
[----:B------:R-:W-:Y:S02]  /*0620*/  USHF.L.U32 UR6, UR6, 0x1, URZ ;  /* 0x0000000106067899 */ /* 0x000fe400080006ff */
[----:B---3--:R-:W-:Y:S01]  /*0630*/  ULEA UR4, UR5, UR4, 0x18 ;  /* 0x0000000405047291 */ /* 0x008fe2000f8ec0ff */
[----:B------:R-:W3:Y:S11]  /*0640*/  FENCE.VIEW.ASYNC.S ;  /* 0x00000000000073c6 */ /* 0x000ef60000000000 */
[----:B---3--:R3:W4:Y:S01]  /*0650*/  SYNCS.EXCH.64 URZ, [UR4], UR6 ;  /* 0x0000000604ff75b2 */ /* 0x0087220008000100 */
[----:B------:R3:W1:Y:S01]  /*0660*/  SYNCS.EXCH.64 URZ, [UR4+0x40], UR6 ;  /* 0x0000400604ff75b2 */ /* 0x0006620008000100 */
        /* <DEDUP_REMOVED lines=13> */
[----:B------:R3:W1:Y:S02]  /*0740*/  SYNCS.EXCH.64 URZ, [UR4+0x78], UR6 ;  /* 0x0000780604ff75b2 */ /* 0x0006640008000100 */
[----:B---3--:R-:W-:Y:S01]  /*0750*/  NOP ;  /* 0x0000000000007918 */ /* 0x008fe20000000000 */
.L_x_9:
[----:B------:R-:W3:Y:S01]  /*0760*/  SHFL.IDX PT, R0, R88, RZ, 0x1f ;  /* 0x00001fff58007589 */ /* 0x000ee200000e0000 */
[----:B------:R-:W-:Y:S01]  /*0770*/  NOP ;  /* 0x0000000000007918 */ /* 0x000fe20000000000 */
[----:B---3--:R-:W-:-:S13]  /*0780*/  ISETP.NE.AND P0, PT, R0, 0x1, PT ;  /* 0x000000010000780c */ /* 0x008fda0003f05270 */
[----:B------:R-:W-:Y:S05]  /*0790*/  @P0 BRA `(.L_x_10) ;  /* 0x0000000000580947 */ /* 0x000fea0003800000 */
[----:B------:R-:W3:Y:S01]  /*07a0*/  S2UR UR5, SR_CgaCtaId ;  /* 0x00000000000579c3 */ /* 0x000ee20000008800 */
[----:B------:R-:W-:Y:S01]  /*07b0*/  UMOV UR4, 0x400 ;  /* 0x0000040000047882 */ /* 0x000fe20000000000 */
[----:B------:R-:W-:Y:S01]  /*07c0*/  UMOV UR8, 0x20 ;  /* 0x0000002000087882 */ /* 0x000fe20000000000 */
[----:B------:R-:W-:Y:S01]  /*07d0*/  UMOV UR6, 0x80 ;  /* 0x0000008000067882 */ /* 0x000fe20000000000 */
[----:B------:R-:W-:-:S04]  /*07e0*/  UIADD3 UR8, UPT, UPT, -UR8, 0x100000, URZ ;  /* 0x0010000008087890 */ /* 0x000fc8000fffe1ff */
[----:B------:R-:W-:Y:S02]  /*07f0*/  USHF.L.U32 UR9, UR8, 0xb, URZ ;  /* 0x0000000b08097899 */ /* 0x000fe400080006ff */
[----:B------:R-:W-:Y:S02]  /*0800*/  USHF.L.U32 UR8, UR8, 0x1, URZ ;  /* 0x0000000108087899 */ /* 0x000fe400080006ff */
[----:B------:R-:W-:-:S04]  /*0810*/  UIADD3 UR6, UPT, UPT, -UR6, 0x100000, URZ ;  /* 0x0010000006067890 */ /* 0x000fc8000fffe1ff */
[----:B------:R-:W-:Y:S02]  /*0820*/  USHF.L.U32 UR7, UR6, 0xb, URZ ;  /* 0x0000000b06077899 */ /* 0x000fe400080006ff */
[----:B------:R-:W-:Y:S01]  /*0830*/  USHF.L.U32 UR6, UR6, 0x1, URZ ;  /* 0x0000000106067899 */ /* 0x000fe200080006ff */
[----:B------:R-:W-:Y:S01]  /*0840*/  ELECT P0, URZ, PT ;  /* 0x0000000000ff782f */ /* 0x000fe20003800000 */
[----:B---3--:R-:W-:Y:S01]  /*0850*/  ULEA UR4, UR5, UR4, 0x18 ;  /* 0x0000000405047291 */ /* 0x008fe2000f8ec0ff */
[----:B------:R-:W3:Y:S11]  /*0860*/  FENCE.VIEW.ASYNC.S ;  /* 0x00000000000073c6 */ /* 0x000ef60000000000 */
[----:B---3--:R3:W1:Y:S01]  /*0870*/  SYNCS.EXCH.64 URZ, [UR4+0x80], UR8 ;  /* 0x0000800804ff75b2 */ /* 0x0086620008000100 */
[----:B------:R3:W1:Y:S01]  /*0880*/  SYNCS.EXCH.64 URZ, [UR4+0xa0], UR6 ;  /* 0x0000a00604ff75b2 */ /* 0x0006620008000100 */
[----:B------:R3:W1:Y:S01]  /*0890*/  SYNCS.EXCH.64 URZ, [UR4+0x88], UR8 ;  /* 0x0000880804ff75b2 */ /* 0x0006620008000100 */
[----:B------:R3:W1:Y:S01]  /*08a0*/  SYNCS.EXCH.64 URZ, [UR4+0xa8], UR6 ;  /* 0x0000a80604ff75b2 */ /* 0x0006620008000100 */
[----:B------:R3:W1:Y:S01]  /*08b0*/  SYNCS.EXCH.64 URZ, [UR4+0x90], UR8 ;  /* 0x0000900804ff75b2 */ /* 0x0006620008000100 */
[----:B------:R3:W1:Y:S01]  /*08c0*/  SYNCS.EXCH.64 URZ, [UR4+0xb0], UR6 ;  /* 0x0000b00604ff75b2 */ /* 0x0006620008000100 */
[----:B------:R3:W1:Y:S01]  /*08d0*/  SYNCS.EXCH.64 URZ, [UR4+0x98], UR8 ;  /* 0x0000980804ff75b2 */ /* 0x0006620008000100 */
[----:B------:R3:W1:Y:S01]  /*08e0*/  SYNCS.EXCH.64 URZ, [UR4+0xb8], UR6 ;  /* 0x0000b80604ff75b2 */ /* 0x0006620008000100 */
[----:B------:R-:W-:Y:S01]  /*08f0*/  NOP ;  /* 0x0000000000007918 */ /* 0x000fe20000000000 */
.L_x_10:
[----:B------:R-:W2:Y:S01]  /*0900*/  SHFL.IDX PT, R0, R88, RZ, 0x1f ;  /* 0x00001fff58007589 */ /* 0x000ea200000e0000 */
[----:B------:R-:W-:Y:S01]  /*0910*/  NOP ;  /* 0x0000000000007918 */ /* 0x000fe20000000000 */
[----:B--2---:R-:W-:-:S13]  /*0920*/  ISETP.NE.AND P0, PT, R0, 0x3, PT ;  /* 0x000000030000780c */ /* 0x004fda0003f05270 */
[----:B------:R-:W-:Y:S05]  /*0930*/  @P0 BRA `(.L_x_11) ;  /* 0x0000000000300947 */ /* 0x000fea0003800000 */
[----:B------:R-:W2:Y:S01]  /*0940*/  S2UR UR5, SR_CgaCtaId ;  /* 0x00000000000579c3 */ /* 0x000ea20000008800 */
[----:B---3--:R-:W-:Y:S01]  /*0950*/  UMOV UR4, 0x400 ;  /* 0x0000040000047882 */ /* 0x008fe20000000000 */
[----:B------:R-:W-:Y:S01]  /*0960*/  UMOV UR6, 0x20 ;  /* 0x0000002000067882 */ /* 0x000fe20000000000 */
[----:B------:R-:W-:Y:S01]  /*0970*/  ELECT P0, URZ, PT ;  /* 0x0000000000ff782f */ /* 0x000fe20003800000 */
[----:B------:R-:W-:-:S04]  /*0980*/  UIADD3 UR6, UPT, UPT, -UR6, 0x100000, URZ ;  /* 0x0010000006067890 */ /* 0x000fc8000fffe1ff */
[----:B------:R-:W-:Y:S02]  /*0990*/  USHF.L.U32 UR7, UR6, 0xb, URZ ;  /* 0x0000000b06077899 */ /* 0x000fe400080006ff */
[----:B------:R-:W-:Y:S02]  /*09a0*/  USHF.L.U32 UR6, UR6, 0x1, URZ ;  /* 0x0000000106067899 */ /* 0x000fe400080006ff */
[----:B--2---:R-:W-:Y:S01]  /*09b0*/  ULEA UR4, UR5, UR4, 0x18 ;  /* 0x0000000405047291 */ /* 0x004fe2000f8ec0ff */
[----:B------:R-:W2:Y:S11]  /*09c0*/  FENCE.VIEW.ASYNC.S ;  /* 0x00000000000073c6 */ /* 0x000eb60000000000 */
[----:B--2---:R2:W3:Y:S01]  /*09d0*/  SYNCS.EXCH.64 URZ, [UR4+0xc0], UR6 ;  /* 0x0000c00604ff75b2 */ /* 0x0044e20008000100 */
[----:B------:R2:W1:Y:S01]  /*09e0*/  SYNCS.EXCH.64 URZ, [UR4+0xc8], UR6 ;  /* 0x0000c80604ff75b2 */ /* 0x0004620008000100 */
[----:B------:R-:W-:Y:S01]  /*09f0*/  NOP ;  /* 0x0000000000007918 */ /* 0x000fe20000000000 */
.L_x_11:
[----:B------:R-:W4:Y:S01]  /*0a00*/  SHFL.IDX PT, R0, R88, RZ, 0x1f ;  /* 0x00001fff58007589 */ /* 0x000f2200000e0000 */
[----:B------:R-:W-:Y:S01]  /*0a10*/  NOP ;  /* 0x0000000000007918 */ /* 0x000fe20000000000 */
[----:B----4-:R-:W-:-:S13]  /*0a20*/  ISETP.NE.AND P0, PT, R0, 0x4, PT ;  /* 0x000000040000780c */ /* 0x010fda0003f05270 */
[----:B------:R-:W-:Y:S05]  /*0a30*/  @P0 BRA `(.L_x_12) ;  /* 0x0000000000440947 */ /* 0x000fea0003800000 */
[----:B------:R-:W4:Y:S01]  /*0a40*/  S2UR UR5, SR_CgaCtaId ;  /* 0x00000000000579c3 */ /* 0x000f220000008800 */
[----:B--23--:R-:W-:Y:S01]  /*0a50*/  UMOV UR4, 0x1e0 ;  /* 0x000001e000047882 */ /* 0x00cfe20000000000 */
[----:B------:R-:W-:Y:S01]  /*0a60*/  UMOV UR6, 0x400 ;  /* 0x0000040000067882 */ /* 0x000fe20000000000 */
[----:B------:R-:W-:Y:S01]  /*0a70*/  USEL UR4, UR4, 0x1a0, UP3 ;  /* 0x000001a004047887 */ /* 0x000fe20009800000 */
[----:B------:R-:W-:Y:S01]  /*0a80*/  UMOV UR8, 0x1 ;  /* 0x0000000100087882 */ /* 0x000fe20000000000 */
[----:B------:R-:W-:Y:S01]  /*0a90*/  ELECT P0, URZ, PT ;  /* 0x0000000000ff782f */ /* 0x000fe20003800000 */
[----:B------:R-:W-:-:S04]  /*0aa0*/  UIADD3 UR8, UPT, UPT, -UR8, 0x100000, URZ ;  /* 0x0010000008087890 */ /* 0x000fc8000fffe1ff */
[----:B------:R-:W-:Y:S02]  /*0ab0*/  USHF.L.U32 UR9, UR8, 0xb, URZ ;  /* 0x0000000b08097899 */ /* 0x000fe400080006ff */
[----:B------:R-:W-:Y:S02]  /*0ac0*/  USHF.L.U32 UR8, UR8, 0x1, URZ ;  /* 0x0000000108087899 */ /* 0x000fe400080006ff */
[----:B----4-:R-:W-:Y:S02]  /*0ad0*/  ULEA UR6, UR5, UR6, 0x18 ;  /* 0x0000000605067291 */ /* 0x010fe4000f8ec0ff */
[----:B------:R-:W-:-:S04]  /*0ae0*/  UIADD3 UR4, UPT, UPT, -UR4, 0x100000, URZ ;  /* 0x0010000004047890 */ /* 0x000fc8000fffe1ff */
[----:B------:R-:W-:Y:S02]  /*0af0*/  USHF.L.U32 UR5, UR4, 0xb, URZ ;  /* 0x0000000b04057899 */ /* 0x000fe400080006ff */
[----:B------:R-:W-:Y:S01]  /*0b00*/  USHF.L.U32 UR4, UR4, 0x1, URZ ;  /* 0x0000000104047899 */ /* 0x000fe200080006ff */
[----:B------:R-:W2:Y:S03]  /*0b10*/  FENCE.VIEW.ASYNC.S ;  /* 0x00000000000073c6 */ /* 0x000ea60000000000 */
[----:B--2---:R4:W2:Y:S08]  /*0b20*/  SYNCS.EXCH.64 URZ, [UR6+0xd0], UR8 ;  /* 0x0000d00806ff75b2 */ /* 0x0048b00008000100 */
[----:B------:R4:W3:Y:S02]  /*0b30*/  SYNCS.EXCH.64 URZ, [UR6+0xd8], UR4 ;  /* 0x0000d80406ff75b2 */ /* 0x0008e40008000100 */
[----:B----4-:R-:W-:Y:S01]  /*0b40*/  NOP ;  /* 0x0000000000007918 */ /* 0x010fe20000000000 */
.L_x_12:
[----:B------:R-:W4:Y:S01]  /*0b50*/  SHFL.IDX PT, R0, R88, RZ, 0x1f ;  /* 0x00001fff58007589 */ /* 0x000f2200000e0000 */
[----:B------:R-:W-:Y:S01]  /*0b60*/  ISETP.NE.OR P1, PT, RZ, UR18, !P1 ;  /* 0x00000012ff007c0c */ /* 0x000fe2000cf25670 */
[----:B------:R-:W-:Y:S01]  /*0b70*/  NOP ;  /* 0x0000000000007918 */ /* 0x000fe20000000000 */
[----:B----4-:R-:W-:-:S13]  /*0b80*/  ISETP.NE.AND P0, PT, R0, 0x5, PT ;  /* 0x000000050000780c */ /* 0x010fda0003f05270 */
[----:B------:R-:W-:Y:S05]  /*0b90*/  @P0 BRA `(.L_x_13) ;  /* 0x0000000000480947 */ /* 0x000fea0003800000 */
[----:B------:R-:W4:Y:S01]  /*0ba0*/  S2UR UR5, SR_CgaCtaId ;  /* 0x00000000000579c3 */ /* 0x000f220000008800 */
[----:B--23--:R-:W-:Y:S01]  /*0bb0*/  UMOV UR4, 0x400 ;  /* 0x0000040000047882 */ /* 0x00cfe20000000000 */
        /* <DEDUP_REMOVED lines=9> */
[----:B----4-:R-:W-:Y:S01]  /*0c50*/  ULEA UR4, UR5, UR4, 0x18 ;  /* 0x0000000405047291 */ /* 0x010fe2000f8ec0ff */
[----:B------:R-:W2:Y:S11]  /*0c60*/  FENCE.VIEW.ASYNC.S ;  /* 0x00000000000073c6 */ /* 0x000eb60000000000 */
[----:B--2---:R4:W2:Y:S01]  /*0c70*/  SYNCS.EXCH.64 URZ, [UR4+0xe0], UR6 ;  /* 0x0000e00604ff75b2 */ /* 0x0048a20008000100 */
[----:B------:R4:W3:Y:S01]  /*0c80*/  SYNCS.EXCH.64 URZ, [UR4+0xf0], UR8 ;  /* 0x0000f00804ff75b2 */ /* 0x0008e20008000100 */
[----:B------:R4:W1:Y:S01]  /*0c90*/  SYNCS.EXCH.64 URZ, [UR4+0xe8], UR6 ;  /* 0x0000e80604ff75b2 */ /* 0x0008620008000100 */
[----:B------:R4:W1:Y:S02]  /*0ca0*/  SYNCS.EXCH.64 URZ, [UR4+0xf8], UR8 ;  /* 0x0000f80804ff75b2 */ /* 0x0008640008000100 */
[----:B----4-:R-:W-:Y:S01]  /*0cb0*/  NOP ;  /* 0x0000000000007918 */ /* 0x010fe20000000000 */
.L_x_13:
[----:B--23--:R-:W2:Y:S01]  /*0cc0*/  S2UR UR7, SR_CgaCtaId ;  /* 0x00000000000779c3 */ /* 0x00cea20000008800 */
[----:B------:R-:W-:Y:S01]  /*0cd0*/  VOTEU.ALL UP0, P1 ;  /* 0x0000000000ff7886 */ /* 0x000fe20000800000 */
[----:B------:R-:W-:Y:S01]  /*0ce0*/  UMOV UR4, 0x20 ;  /* 0x0000002000047882 */ /* 0x000fe20000000000 */
[----:B------:R-:W-:Y:S01]  /*0cf0*/  NOP ;  /* 0x0000000000007918 */ /* 0x000fe20000000000 */
[----:B-1----:R-:W-:Y:S01]  /*0d00*/  LOP3.LUT R3, R85, 0x1f, RZ, 0xc0, !PT ;  /* 0x0000001f55037812 */ /* 0x002fe200078ec0ff */
[----:B------:R-:W-:Y:S01]  /*0d10*/  UISETP.NE.AND UP4, UPT, UR18, URZ, UPT ;  /* 0x000000ff1200728c */ /* 0x000fe2000bf85270 */
[----:B------:R-:W-:Y:S01]  /*0d20*/  @!UP0 UMOV UR6, 0x400 ;  /* 0x0000040000068882 */ /* 0x000fe20000000000 */
[----:B------:R-:W-:-:S04]  /*0d30*/  @!UP0 UIADD3 UR4, UPT, UPT, -UR4, 0x100000, URZ ;  /* 0x0010000004048890 */ /* 0x000fc8000fffe1ff */
[----:B------:R-:W-:Y:S02]  /*0d40*/  @!UP0 USHF.L.U32 UR5, UR4, 0xb, URZ ;  /* 0x0000000b04058899 */ /* 0x000fe400080006ff */
[----:B------:R-:W-:Y:S02]  /*0d50*/  @!UP0 USHF.L.U32 UR4, UR4, 0x1, URZ ;  /* 0x0000000104048899 */ /* 0x000fe400080006ff */
[----:B--2---:R-:W-:Y:S01]  /*0d60*/  @!UP0 ULEA UR6, UR7, UR6, 0x18 ;  /* 0x0000000607068291 */ /* 0x004fe2000f8ec0ff */
[----:B------:R-:W1:Y:S01]  /*0d70*/  LDCU UR7, c[0x0][0x36c] ;  /* 0x00006d80ff0777ac */ /* 0x000e620008000800 */
[----:B------:R-:W-:Y:S01]  /*0d80*/  VOTEU.ALL UP0, P1 ;  /* 0x0000000000ff7886 */ /* 0x000fe20000800000 */
[----:B------:R-:W2:Y:S09]  /*0d90*/  FENCE.VIEW.ASYNC.S ;  /* 0x00000000000073c6 */ /* 0x000eb20000000000 */
[----:B--2---:R2:W3:Y:S01]  /*0da0*/  @!UP0 SYNCS.EXCH.64 URZ, [UR6+0x100], UR4 ;  /* 0x0001000406ff85b2 */ /* 0x0044e20008000100 */
[----:B-1----:R-:W-:-:S09]  /*0db0*/  UISETP.EQ.U32.AND UP6, UPT, UR7, 0x1, UPT ;  /* 0x000000010700788c */ /* 0x002fd2000bfc2070 */
[----:B--2---:R-:W-:Y:S05]  /*0dc0*/  BRA.U !UP6, `(.L_x_14) ;  /* 0x000000010e087547 */ /* 0x004fea000b800000 */
[----:B---3--:R-:W-:Y:S01]  /*0dd0*/  UCGABAR_ARV ;  /* 0x00000000000079c7 */ /* 0x008fe20008000000 */
[----:B------:R-:W-:Y:S05]  /*0de0*/  BRA `(.L_x_15) ;  /* 0x0000000000047947 */ /* 0x000fea0003800000 */
.L_x_14:
[----:B---3--:R-:W-:Y:S01]  /*0df0*/  NOP ;  /* 0x0000000000007918 */ /* 0x008fe20000000000 */
.L_x_15:
[----:B------:R-:W1:Y:S01]  /*0e00*/  S2UR UR21, SR_CTAID.X ;  /* 0x00000000001579c3 */ /* 0x000e620000002500 */
[----:B------:R-:W-:-:S05]  /*0e10*/  CS2R.32 R92, SR_CgaSize ;  /* 0x00000000005c7805 */ /* 0x000fca0000008a00 */
[----:B------:R-:W-:-:S05]  /*0e20*/  IMAD R92, R92, -0xa0, RZ ;  /* 0xffffff605c5c7824 */ /* 0x000fca00078e02ff */
[----:B------:R-:W-:-:S14]  /*0e30*/  R2UR UR5, R92 ;  /* 0x000000005c0572ca */ /* 0x000fdc00000e0000 */
[----:B------:R-:W2:Y:S01]  /*0e40*/  LDCU UR5, c[0x0][UR5+0x2b0] ;  /* 0x00005600050577ac */ /* 0x000ea20008000800 */
[----:B------:R-:W-:-:S05]  /*0e50*/  CS2R.32 R92, SR_CgaSize ;  /* 0x00000000005c7805 */ /* 0x000fca0000008a00 */
[----:B------:R-:W-:-:S05]  /*0e60*/  IMAD R92, R92, -0xa0, RZ ;  /* 0xffffff605c5c7824 */ /* 0x000fca00078e02ff */
[----:B------:R-:W-:-:S14]  /*0e70*/  R2UR UR4, R92 ;  /* 0x000000005c0472ca */ /* 0x000fdc00000e0000 */
[----:B------:R-:W3:Y:S01]  /*0e80*/  LDCU UR4, c[0x0][UR4+0x2b4] ;  /* 0x00005680040477ac */ /* 0x000ee20008000800 */
[----:B------:R-:W4:Y:S01]  /*0e90*/  S2UR UR20, SR_CTAID.Y ;  /* 0x00000000001479c3 */ /* 0x000f220000002600 */
[----:B------:R-:W-:-:S05]  /*0ea0*/  CS2R.32 R92, SR_CgaSize ;  /* 0x00000000005c7805 */ /* 0x000fca0000008a00 */
[----:B------:R-:W-:-:S05]  /*0eb0*/  IMAD R92, R92, -0xa0, RZ ;  /* 0xffffff605c5c7824 */ /* 0x000fca00078e02ff */
[----:B------:R-:W-:-:S14]  /*0ec0*/  R2UR UR7, R92 ;  /* 0x000000005c0772ca */ /* 0x000fdc00000e0000 */
[----:B------:R-:W3:Y:S01]  /*0ed0*/  LDCU UR7, c[0x0][UR7+0x2a0] ;  /* 0x00005400070777ac */ /* 0x000ee20008000800 */
[----:B------:R-:W-:-:S05]  /*0ee0*/  CS2R.32 R92, SR_CgaSize ;  /* 0x00000000005c7805 */ /* 0x000fca0000008a00 */
[----:B------:R-:W-:-:S05]  /*0ef0*/  IMAD R92, R92, -0xa0, RZ ;  /* 0xffffff605c5c7824 */ /* 0x000fca00078e02ff */
[----:B------:R-:W-:-:S14]  /*0f00*/  R2UR UR8, R92 ;  /* 0x000000005c0872ca */ /* 0x000fdc00000e0000 */
[----:B------:R-:W3:Y:S01]  /*0f10*/  LDCU UR8, c[0x0][UR8+0x2a4] ;  /* 0x00005480080877ac */ /* 0x000ee20008000800 */
[----:B------:R-:W3:Y:S01]  /*0f20*/  LDCU UR19, c[0x0][0xb24] ;  /* 0x00016480ff1377ac */ /* 0x000ee20008000800 */
[----:B------:R-:W3:Y:S01]  /*0f30*/  LDCU UR39, c[0x0][0xb24] ;  /* 0x00016480ff2777ac */ /* 0x000ee20008000800 */
[----:B-1----:R-:W-:Y:S01]  /*0f40*/  I2FP.F32.U32 R2, UR21 ;  /* 0x0000001500027c45 */ /* 0x002fe20008201000 */
[----:B------:R-:W1:Y:S04]  /*0f50*/  LDCU UR25, c[0x0][0xb30] ;  /* 0x00016600ff1977ac */ /* 0x000e680008000800 */
[----:B--2---:R-:W-:Y:S01]  /*0f60*/  FMUL R2, R2, UR5 ;  /* 0x0000000502027c20 */ /* 0x004fe20008400000 */
[----:B----4-:R-:W-:-:S05]  /*0f70*/  I2FP.F32.U32 R0, UR20 ;  /* 0x0000001400007c45 */ /* 0x010fca0008201000 */
[----:B------:R-:W2:Y:S01]  /*0f80*/  F2I.U32.TRUNC.NTZ R2, R2 ;  /* 0x0000000200027305 */ /* 0x000ea2000020f000 */
[----:B---3--:R-:W-:-:S07]  /*0f90*/  FMUL R0, R0, UR4 ;  /* 0x0000000400007c20 */ /* 0x008fce0008400000 */
[----:B------:R-:W3:Y:S01]  /*0fa0*/  F2I.U32.TRUNC.NTZ R0, R0 ;  /* 0x0000000000007305 */ /* 0x000ee2000020f000 */
[----:B--2---:R-:W-:Y:S02]  /*0fb0*/  R2UR UR4, R2 ;  /* 0x00000000020472ca */ /* 0x004fe400000e0000 */
[----:B------:R-:W-:Y:S02]  /*0fc0*/  PRMT R2, RZ, 0x7610, R2 ;  /* 0x00007610ff027816 */ /* 0x000fe40000000002 */
[----:B---3--:R-:W-:Y:S02]  /*0fd0*/  R2UR UR6, R0 ;  /* 0x00000000000672ca */ /* 0x008fe400000e0000 */
[----:B------:R-:W-:-:S07]  /*0fe0*/  PRMT R0, RZ, 0x7610, R0 ;  /* 0x00007610ff007816 */ /* 0x000fce0000000000 */
[----:B------:R-:W-:-:S04]  /*0ff0*/  UIADD3 UR5, UPT, UPT, -UR4, URZ, URZ ;  /* 0x000000ff04057290 */ /* 0x000fc8000fffe1ff */
[----:B------:R-:W-:Y:S02]  /*1000*/  UIMAD UR5, UR7, UR5, UR21 ;  /* 0x00000005070572a4 */ /* 0x000fe4000f8e0215 */
[----:B------:R-:W-:-:S04]  /*1010*/  UIADD3 UR4, UPT, UPT, -UR6, URZ, URZ ;  /* 0x000000ff06047290 */ /* 0x000fc8000fffe1ff */
[----:B------:R-:W-:Y:S01]  /*1020*/  IMAD.U32 R92, RZ, RZ, UR5 ;  /* 0x00000005ff5c7e24 */ /* 0x000fe2000f8e00ff */
[----:B------:R-:W-:-:S06]  /*1030*/  UIMAD UR4, UR8, UR4, UR20 ;  /* 0x00000004080472a4 */ /* 0x000fcc000f8e0214 */
[----:B------:R-:W-:Y:S01]  /*1040*/  IMAD.U32 R91, RZ, RZ, UR4 ;  /* 0x00000004ff5b7e24 */ /* 0x000fe2000f8e00ff */
[----:B-1----:R-:W-:Y:S06]  /*1050*/  BRA.U UP4, `(.L_x_16) ;  /* 0x0000000104307547 */ /* 0x002fec000b800000 */
[----:B------:R-:W-:Y:S01]  /*1060*/  R2UR UR5, R91 ;  /* 0x000000005b0572ca */ /* 0x000fe200000e0000 */
[----:B------:R-:W-:Y:S01]  /*1070*/  UMOV UR7, 0x3 ;  /* 0x0000000300077882 */ /* 0x000fe20000000000 */
[----:B------:R-:W-:-:S11]  /*1080*/  R2UR UR4, R92 ;  /* 0x000000005c0472ca */ /* 0x000fd600000e0000 */
[----:B------:R-:W-:-:S04]  /*1090*/  UISETP.NE.AND UP0, UPT, UR5, URZ, UPT ;  /* 0x000000ff0500728c */ /* 0x000fc8000bf05270 */
[----:B------:R-:W-:Y:S02]  /*10a0*/  UISETP.LT.U32.OR UP0, UPT, UR4, 0x2, !UP0 ;  /* 0x000000020400788c */ /* 0x000fe4000c701470 */
[----:B------:R-:W-:Y:S02]  /*10b0*/  ULOP3.LUT UR4, UR4, 0xfffffffe, URZ, 0xc0, !UPT ;  /* 0xfffffffe04047892 */ /* 0x000fe4000f8ec0ff */
[----:B------:R-:W-:Y:S02]  /*10c0*/  USEL UR6, URZ, 0x1, !UP0 ;  /* 0x00000001ff067887 */ /* 0x000fe4000c000000 */
[----:B------:R-:W-:Y:S02]  /*10d0*/  USEL UR5, URZ, 0x2, !UP0 ;  /* 0x00000002ff057887 */ /* 0x000fe4000c000000 */
[----:B------:R-:W-:Y:S02]  /*10e0*/  USHF.L.U32 UR4, UR7, UR4, URZ ;  /* 0x0000000407047299 */ /* 0x000fe400080006ff */
[----:B------:R-:W-:-:S04]  /*10f0*/  UIADD3 UR5, UPT, UPT, UR6, UR5, URZ ;  /* 0x0000000506057290 */ /* 0x000fc8000fffe0ff */
[----:B------:R-:W-:Y:S02]  /*1100*/  IMAD.U32 R0, RZ, RZ, UR4 ;  /* 0x00000004ff007e24 */ /* 0x000fe4000f8e00ff */
[----:B------:R-:W-:-:S07]  /*1110*/  IMAD.U32 R2, RZ, RZ, UR5 ;  /* 0x00000005ff027e24 */ /* 0x000fce000f8e00ff */
.L_x_16:
[----:B------:R-:W1:Y:S01]  /*1120*/  S2UR UR50, SR_CTAID.Z ;  /* 0x00000000003279c3 */ /* 0x000e620000002700 */
[----:B------:R-:W-:Y:S01]  /*1130*/  UISETP.GE.AND UP0, UPT, UR19, 0x1, UPT ;  /* 0x000000011300788c */ /* 0x000fe2000bf06270 */
[----:B------:R-:W-:-:S08]  /*1140*/  UMOV UR24, UR21 ;  /* 0x0000001500187c82 */ /* 0x000fd00008000000 */
[----:B------:R-:W-:Y:S05]  /*1150*/  BRA.U !UP0, `(.L_x_17) ;  /* 0x0000000108d47547 */ /* 0x000fea000b800000 */
[----:B------:R-:W2:Y:S01]  /*1160*/  LDCU.128 UR12, c[0x0][0xb10] ;  /* 0x00016200ff0c77ac */ /* 0x000ea20008000c00 */
[----:B------:R-:W3:Y:S01]  /*1170*/  LDCU UR22, c[0x0][0xb0c] ;  /* 0x00016180ff1677ac */ /* 0x000ee20008000800 */
[----:B------:R-:W4:Y:S01]  /*1180*/  LDCU UR6, c[0x0][0x370] ;  /* 0x00006e00ff0677ac */ /* 0x000f220008000800 */
[----:B------:R-:W1:Y:S01]  /*1190*/  LDCU UR7, c[0x0][0x374] ;  /* 0x00006e80ff0777ac */ /* 0x000e620008000800 */
[----:B------:R-:W1:Y:S01]  /*11a0*/  LDCU UR23, c[0x0][0xb20] ;  /* 0x00016400ff1777ac */ /* 0x000e620008000800 */
[----:B--2---:R-:W-:Y:S02]  /*11b0*/  UIMAD.WIDE.U32 UR4, UR21, UR12, URZ ;  /* 0x0000000c150472a5 */ /* 0x004fe4000f8e00ff */
[----:B---3--:R-:W-:Y:S01]  /*11c0*/  UISETP.NE.AND UP0, UPT, UR22, 0x1, UPT ;  /* 0x000000011600788c */ /* 0x008fe2000bf05270 */
[----:B------:R-:W2:Y:S01]  /*11d0*/  LDCU.64 UR8, c[0x0][0xb28] ;  /* 0x00016500ff0877ac */ /* 0x000ea20008000a00 */
[----:B----4-:R-:W-:-:S03]  /*11e0*/  UIMAD.WIDE.U32 UR10, UR6, UR12, URZ ;  /* 0x0000000c060a72a5 */ /* 0x010fc6000f8e00ff */
[----:B------:R-:W-:Y:S01]  /*11f0*/  UMOV UR4, UR5 ;  /* 0x0000000500047c82 */ /* 0x000fe20008000000 */
[----:B------:R-:W-:Y:S02]  /*1200*/  UISETP.NE.AND UP2, UPT, UR19, 0x1, UPT ;  /* 0x000000011300788c */ /* 0x000fe4000bf45270 */
[----:B------:R-:W-:Y:S01]  /*1210*/  USHF.R.U32.HI UR4, URZ, UR13, UR4 ;  /* 0x0000000dff047299 */ /* 0x000fe20008011604 */
[----:B------:R-:W-:Y:S01]  /*1220*/  UMOV UR10, UR11 ;  /* 0x0000000b000a7c82 */ /* 0x000fe20008000000 */
[----:B------:R-:W-:Y:S02]  /*1230*/  UIMAD.WIDE.U32 UR16, UR20, UR15, URZ ;  /* 0x0000000f141072a5 */ /* 0x000fe4000f8e00ff */
[----:B------:R-:W-:Y:S02]  /*1240*/  USEL UR5, UR21, UR4, !UP0 ;  /* 0x0000000415057287 */ /* 0x000fe4000c000000 */
[----:B------:R-:W-:Y:S02]  /*1250*/  @UP0 USHF.R.U32.HI UR6, URZ, UR13, UR10 ;  /* 0x0000000dff060299 */ /* 0x000fe4000801160a */
[----:B------:R-:W-:-:S02]  /*1260*/  UISETP.NE.AND UP0, UPT, UR14, 0x1, UPT ;  /* 0x000000010e00788c */ /* 0x000fc4000bf05270 */
[----:B-1----:R-:W-:Y:S02]  /*1270*/  UIMAD.WIDE.U32 UR10, UR7, UR15, URZ ;  /* 0x0000000f070a72a5 */ /* 0x002fe4000f8e00ff */
[----:B--2---:R-:W-:Y:S01]  /*1280*/  UIMAD.WIDE.U32 UR12, UR6, UR8, URZ ;  /* 0x00000008060c72a5 */ /* 0x004fe2000f8e00ff */
[----:B------:R-:W-:Y:S01]  /*1290*/  UMOV UR4, UR17 ;  /* 0x0000001100047c82 */ /* 0x000fe20008000000 */
[----:B------:R-:W-:-:S03]  /*12a0*/  UIADD3 UR24, UPT, UPT, -UR5, URZ, URZ ;  /* 0x000000ff05187290 */ /* 0x000fc6000fffe1ff */
[----:B------:R-:W-:Y:S01]  /*12b0*/  UMOV UR10, UR11 ;  /* 0x0000000b000a7c82 */ /* 0x000fe20008000000 */
[----:B------:R-:W-:Y:S02]  /*12c0*/  USHF.R.U32.HI UR4, URZ, UR23, UR4 ;  /* 0x00000017ff047299 */ /* 0x000fe40008011604 */
[----:B------:R-:W-:Y:S01]  /*12d0*/  @UP0 USHF.R.U32.HI UR7, URZ, UR23, UR10 ;  /* 0x00000017ff070299 */ /* 0x000fe2000801160a */
[----:B------:R-:W-:Y:S01]  /*12e0*/  UMOV UR12, UR13 ;  /* 0x0000000d000c7c82 */ /* 0x000fe20008000000 */
[----:B------:R-:W-:Y:S02]  /*12f0*/  USEL UR4, UR20, UR4, !UP0 ;  /* 0x0000000414047287 */ /* 0x000fe4000c000000 */
[----:B------:R-:W-:Y:S02]  /*1300*/  UIMAD.WIDE.U32 UR10, UR7, UR8, URZ ;  /* 0x00000008070a72a5 */ /* 0x000fe4000f8e00ff */
[----:B------:R-:W-:Y:S02]  /*1310*/  @UP2 USHF.R.U32.HI UR6, URZ, UR9, UR12 ;  /* 0x00000009ff062299 */ /* 0x000fe4000801160c */
[----:B------:R-:W-:-:S02]  /*1320*/  UIMAD.WIDE.U32 UR12, UR4, UR8, URZ ;  /* 0x00000008040c72a5 */ /* 0x000fc4000f8e00ff */
[----:B------:R-:W-:Y:S01]  /*1330*/  UIMAD UR24, UR22, UR24, UR21 ;  /* 0x00000018161872a4 */ /* 0x000fe2000f8e0215 */
[----:B------:R-:W-:Y:S02]  /*1340*/  UMOV UR10, UR11 ;  /* 0x0000000b000a7c82 */ /* 0x000fe40008000000 */
[----:B------:R-:W-:Y:S02]  /*1350*/  @UP2 USHF.R.U32.HI UR7, URZ, UR9, UR10 ;  /* 0x00000009ff072299 */ /* 0x000fe4000801160a */
[----:B------:R-:W-:Y:S02]  /*1360*/  UIMAD UR10, UR6, UR19, URZ ;  /* 0x00000013060a72a4 */ /* 0x000fe4000f8e02ff */
[----:B------:R-:W-:-:S04]  /*1370*/  UIMAD UR7, UR7, UR19, URZ ;  /* 0x00000013070772a4 */ /* 0x000fc8000f8e02ff */
[----:B------:R-:W-:-:S03]  /*1380*/  UISETP.GE.AND UP0, UPT, UR4, UR7, UPT ;  /* 0x000000070400728c */ /* 0x000fc6000bf06270 */
[----:B------:R-:W-:Y:S01]  /*1390*/  UMOV UR7, UR13 ;  /* 0x0000000d00077c82 */ /* 0x000fe20008000000 */
[----:B------:R-:W-:Y:S02]  /*13a0*/  UISETP.GE.OR UP0, UPT, UR5, UR10, UP0 ;  /* 0x0000000a0500728c */ /* 0x000fe40008706670 */
[----:B------:R-:W-:Y:S02]  /*13b0*/  UIMAD.WIDE.U32 UR10, UR5, UR8, URZ ;  /* 0x00000008050a72a5 */ /* 0x000fe4000f8e00ff */
[----:B------:R-:W-:Y:S02]  /*13c0*/  USHF.R.U32.HI UR7, URZ, UR9, UR7 ;  /* 0x00000009ff077299 */ /* 0x000fe40008011607 */
[----:B------:R-:W-:Y:S02]  /*13d0*/  UIADD3 UR10, UPT, UPT, -UR4, URZ, URZ ;  /* 0x000000ff040a7290 */ /* 0x000fe4000fffe1ff */
[----:B------:R-:W-:Y:S02]  /*13e0*/  USEL UR7, UR4, UR7, !UP2 ;  /* 0x0000000704077287 */ /* 0x000fe4000d000000 */
[----:B------:R-:W-:Y:S01]  /*13f0*/  UIMAD UR10, UR14, UR10, UR20 ;  /* 0x0000000a0e0a72a4 */ /* 0x000fe2000f8e0214 */
[----:B------:R-:W-:-:S02]  /*1400*/  @!UP0 UMOV UR8, UR11 ;  /* 0x0000000b00088c82 */ /* 0x000fc40008000000 */
[----:B------:R-:W-:Y:S02]  /*1410*/  @!UP0 USHF.R.U32.HI UR8, URZ, UR9, UR8 ;  /* 0x00000009ff088299 */ /* 0x000fe40008011608 */
[----:B------:R-:W-:Y:S02]  /*1420*/  UIADD3 UR9, UPT, UPT, -UR7, URZ, URZ ;  /* 0x000000ff07097290 */ /* 0x000fe4000fffe1ff */
[----:B------:R-:W-:Y:S02]  /*1430*/  @!UP0 USEL UR8, UR5, UR8, !UP2 ;  /* 0x0000000805088287 */ /* 0x000fe4000d000000 */
[----:B------:R-:W-:Y:S02]  /*1440*/  UIMAD UR9, UR19, UR9, UR4 ;  /* 0x00000009130972a4 */ /* 0x000fe4000f8e0204 */
[----:B------:R-:W-:Y:S02]  /*1450*/  @!UP0 UIADD3 UR7, UPT, UPT, UR7, -UR8, URZ ;  /* 0x8000000807078290 */ /* 0x000fe4000fffe0ff */
[----:B------:R-:W-:-:S02]  /*1460*/  @!UP0 UIMAD UR6, UR9, UR6, UR8 ;  /* 0x00000006090682a4 */ /* 0x000fc4000f8e0208 */
[----:B------:R-:W-:-:S04]  /*1470*/  @!UP0 UIMAD UR4, UR7, UR19, UR5 ;  /* 0x00000013070482a4 */ /* 0x000fc8000f8e0205 */
[----:B------:R-:W-:Y:S01]  /*1480*/  UIMAD UR20, UR4, UR14, UR10 ;  /* 0x0000000e041472a4 */ /* 0x000fe2000f8e020a */
[----:B------:R-:W-:Y:S02]  /*1490*/  @!UP0 UMOV UR5, UR6 ;  /* 0x0000000600058c82 */ /* 0x000fe40008000000 */
[----:B------:R-:W-:-:S12]  /*14a0*/  UIMAD UR24, UR5, UR22, UR24 ;  /* 0x00000016051872a4 */ /* 0x000fd8000f8e0218 */
.L_x_17:
[----:B------:R-:W-:-:S09]  /*14b0*/  UISETP.NE.AND UP0, UPT, UR25, 0x1, UPT ;  /* 0x000000011900788c */ /* 0x000fd2000bf05270 */
[----:B------:R-:W-:Y:S05]  /*14c0*/  BRA.U UP0, `(.L_x_18) ;  /* 0x0000000100407547 */ /* 0x000fea000b800000 */
[----:B------:R-:W2:Y:S01]  /*14d0*/  LDCU.128 UR8, c[0x0][0xb10] ;  /* 0x00016200ff0877ac */ /* 0x000ea20008000c00 */
[----:B------:R-:W3:Y:S01]  /*14e0*/  LDCU UR12, c[0x0][0xb0c] ;  /* 0x00016180ff0c77ac */ /* 0x000ee20008000800 */
[----:B------:R-:W4:Y:S01]  /*14f0*/  LDCU UR13, c[0x0][0xb20] ;  /* 0x00016400ff0d77ac */ /* 0x000f220008000800 */
[----:B--2---:R-:W-:Y:S02]  /*1500*/  UIMAD.WIDE.U32 UR4, UR24, UR8, URZ ;  /* 0x00000008180472a5 */ /* 0x004fe4000f8e00ff */
[----:B------:R-:W-:Y:S02]  /*1510*/  UIMAD.WIDE.U32 UR6, UR20, UR11, URZ ;  /* 0x0000000b140672a5 */ /* 0x000fe4000f8e00ff */
[----:B---3--:R-:W-:Y:S02]  /*1520*/  UISETP.NE.AND UP0, UPT, UR12, 0x1, UPT ;  /* 0x000000010c00788c */ /* 0x008fe4000bf05270 */
[----:B------:R-:W-:-:S03]  /*1530*/  USHF.R.U32.HI UR5, URZ, UR9, UR5 ;  /* 0x00000009ff057299 */ /* 0x000fc60008011605 */
[----:B------:R-:W-:Y:S01]  /*1540*/  UMOV UR4, UR7 ;  /* 0x0000000700047c82 */ /* 0x000fe20008000000 */
[----:B------:R-:W-:Y:S02]  /*1550*/  USEL UR5, UR24, UR5, !UP0 ;  /* 0x0000000518057287 */ /* 0x000fe4000c000000 */
[----:B------:R-:W-:Y:S02]  /*1560*/  UISETP.NE.AND UP0, UPT, UR10, 0x1, UPT ;  /* 0x000000010a00788c */ /* 0x000fe4000bf05270 */
[----:B----4-:R-:W-:-:S04]  /*1570*/  USHF.R.U32.HI UR4, URZ, UR13, UR4 ;  /* 0x0000000dff047299 */ /* 0x010fc80008011604 */
[----:B------:R-:W-:-:S04]  /*1580*/  USEL UR4, UR20, UR4, !UP0 ;  /* 0x0000000414047287 */ /* 0x000fc8000c000000 */
[----:B------:R-:W-:Y:S02]  /*1590*/  UIADD3 UR6, UPT, UPT, -UR4, UR5, URZ ;  /* 0x0000000504067290 */ /* 0x000fe4000fffe1ff */
[----:B------:R-:W-:Y:S02]  /*15a0*/  UIADD3 UR4, UPT, UPT, UR4, -UR5, URZ ;  /* 0x8000000504047290 */ /* 0x000fe4000fffe0ff */
[----:B------:R-:W-:Y:S02]  /*15b0*/  UIMAD UR20, UR6, UR10, UR20 ;  /* 0x0000000a061472a4 */ /* 0x000fe4000f8e0214 */
[----:B------:R-:W-:-:S12]  /*15c0*/  UIMAD UR24, UR4, UR12, UR24 ;  /* 0x0000000c041872a4 */ /* 0x000fd8000f8e0218 */
.L_x_18:
[----:B------:R-:W-:Y:S05]  /*15d0*/  BRA.U !UP6, `(.L_x_19) ;  /* 0x000000010e0c7547 */ /* 0x000fea000b800000 */
[----:B------:R-:W-:Y:S01]  /*15e0*/  UCGABAR_WAIT ;  /* 0x0000000000007dc7 */ /* 0x000fe20008000000 */
[----:B------:R-:W-:Y:S01]  /*15f0*/  CCTL.IVALL ;  /* 0x00000000ff00798f */ /* 0x000fe20002000000 */
[----:B------:R-:W-:Y:S05]  /*1600*/  BRA `(.L_x_20) ;  /* 0x0000000000047947 */ /* 0x000fea0003800000 */
.L_x_19:
[----:B------:R-:W-:Y:S06]  /*1610*/  BAR.SYNC.DEFER_BLOCKING 0x0 ;  /* 0x0000000000007b1d */ /* 0x000fec0000010000 */
.L_x_20:
[----:B------:R-:W-:Y:S05]  /*1620*/  BRA.U UP5, `(.L_x_21) ;  /* 0x0000001d054c7547 */ /* 0x000fea000b800000 */
[----:B------:R-:W2:Y:S01]  /*1630*/  LDCU UR7, c[0x0][0x390] ;  /* 0x00007200ff0777ac */ /* 0x000ea20008000800 */
[----:B------:R-:W-:Y:S01]  /*1640*/  PLOP3.LUT P1, PT, PT, PT, UP3, 0x80, 0x8 ;  /* 0x000000000008781c */ /* 0x000fe20003f2f038 */
[----:B------:R-:W-:Y:S01]  /*1650*/  IMAD.MOV.U32 R2, RZ, RZ, RZ ;  /* 0x000000ffff027224 */ /* 0x000fe200078e00ff */
[----:B------:R-:W-:Y:S01]  /*1660*/  ISETP.EQ.OR P2, PT, R3, RZ, P3 ;  /* 0x000000ff0300720c */ /* 0x000fe20001f42670 */
[----:B------:R-:W3:Y:S01]  /*1670*/  LDCU UR6, c[0x0][0x5c0] ;  /* 0x0000b800ff0677ac */ /* 0x000ee20008000800 */
[----:B------:R-:W-:Y:S01]  /*1680*/  PLOP3.LUT P1, PT, P1, PT, PT, 0x8, 0x80 ;  /* 0x000000000080781c */ /* 0x000fe20000f2e170 */
[----:B------:R-:W-:Y:S02]  /*1690*/  UISETP.NE.AND UP0, UPT, UR18, URZ, UPT ;  /* 0x000000ff1200728c */ /* 0x000fe4000bf05270 */
[----:B------:R-:W-:Y:S02]  /*16a0*/  USHF.L.U32 UR8, UR21, 0x6, URZ ;  /* 0x0000000615087899 */ /* 0x000fe400080006ff */
[----:B------:R-:W-:Y:S01]  /*16b0*/  USEL UR46, UR61, 0x2, UP0 ;  /* 0x000000023d2e7887 */ /* 0x000fe20008000000 */
[----:B------:R-:W4:Y:S01]  /*16c0*/  LDCU UR55, c[0x0][0x370] ;  /* 0x00006e00ff3777ac */ /* 0x000f220008000800 */
[----:B--2---:R-:W-:Y:S01]  /*16d0*/  UIADD3 UR5, UPT, UPT, UR7, 0x3f, URZ ;  /* 0x0000003f07057890 */ /* 0x004fe2000fffe0ff */
[----:B------:R-:W2:Y:S03]  /*16e0*/  LDCU.64 UR48, c[0x0][0x348] ;  /* 0x00006900ff3077ac */ /* 0x000ea60008000a00 */
[----:B------:R-:W-:-:S02]  /*16f0*/  USHF.R.S32.HI UR4, URZ, 0x1f, UR5 ;  /* 0x0000001fff047899 */ /* 0x000fc40008011405 */
[----:B---3--:R-:W-:Y:S02]  /*1700*/  UIADD3 UR6, UPT, UPT, UR6, 0x7f, URZ ;  /* 0x0000007f06067890 */ /* 0x008fe4000fffe0ff */
[----:B------:R-:W-:Y:S02]  /*1710*/  ULEA.HI UR4, UR4, UR5, URZ, 0x6 ;  /* 0x0000000504047291 */ /* 0x000fe4000f8f30ff */
[----:B------:R-:W-:Y:S02]  /*1720*/  UIADD3 UR5, UPT, UPT, UR7, -0x1, URZ ;  /* 0xffffffff07057890 */ /* 0x000fe4000fffe0ff */
[----:B------:R-:W-:Y:S02]  /*1730*/  USHF.R.S32.HI UR57, URZ, 0x6, UR4 ;  /* 0x00000006ff397899 */ /* 0x000fe40008011404 */
[----:B------:R-:W-:Y:S02]  /*1740*/  UISETP.GE.U32.AND UP1, UPT, UR5, -0x7f, UPT ;  /* 0xffffff810500788c */ /* 0x000fe4000bf26070 */
[----:B------:R-:W-:-:S02]  /*1750*/  UISETP.LT.U32.AND UP0, UPT, UR57, 0x8, UPT ;  /* 0x000000083900788c */ /* 0x000fc4000bf01070 */
[----:B------:R-:W-:Y:S02]  /*1760*/  USHF.R.S32.HI UR4, URZ, 0x1f, UR6 ;  /* 0x0000001fff047899 */ /* 0x000fe40008011406 */
[----:B------:R-:W-:Y:S02]  /*1770*/  USEL UR56, UR57, 0x8, UP0 ;  /* 0x0000000839387887 */ /* 0x000fe40008000000 */
[----:B------:R-:W-:Y:S02]  /*1780*/  ULEA.HI UR4, UR4, UR6, URZ, 0x7 ;  /* 0x0000000604047291 */ /* 0x000fe4000f8f38ff */
[----:B------:R-:W-:Y:S02]  /*1790*/  UIADD3 UR38, UPT, UPT, UR56, -0x1, URZ ;  /* 0xffffffff38267890 */ /* 0x000fe4000fffe0ff */
[----:B------:R-:W-:Y:S02]  /*17a0*/  @UP1 UIADD3 UR38, UPT, UPT, UR56, URZ, URZ ;  /* 0x000000ff38261290 */ /* 0x000fe4000fffe0ff */
[----:B------:R-:W-:-:S02]  /*17b0*/  USHF.L.U32 UR62, UR21, 0x7, URZ ;  /* 0x00000007153e7899 */ /* 0x000fc400080006ff */
[----:B------:R-:W-:Y:S01]  /*17c0*/  UIADD3 UR60, UPT, UPT, UR7, 0x7e, URZ ;  /* 0x0000007e073c7890 */ /* 0x000fe2000fffe0ff */
[----:B------:R-:W3:Y:S01]  /*17d0*/  LDCU UR54, c[0x0][0x374] ;  /* 0x00006e80ff3677ac */ /* 0x000ee20008000800 */
[----:B------:R-:W-:Y:S02]  /*17e0*/  ULOP3.LUT UR59, UR8, 0x40, URZ, 0xc0, !UPT ;  /* 0x00000040083b7892 */ /* 0x000fe4000f8ec0ff */
[----:B------:R-:W-:Y:S02]  /*17f0*/  USHF.R.S32.HI UR53, URZ, 0x7, UR4 ;  /* 0x00000007ff357899 */ /* 0x000fe40008011404 */
[----:B------:R-:W-:Y:S02]  /*1800*/  UIADD3 UR58, UPT, UPT, UR57, -UR56, URZ ;  /* 0x80000038393a7290 */ /* 0x000fe4000fffe0ff */
[----:B------:R-:W-:Y:S01]  /*1810*/  UIADD3 UR38, UPT, UPT, UR38, 0x1, URZ ;  /* 0x0000000126267890 */ /* 0x000fe2000fffe0ff */
[----:B------:R-:W-:Y:S01]  /*1820*/  UMOV UR26, 0x1 ;  /* 0x00000001001a7882 */ /* 0x000fe20000000000 */
[----:B--2-4-:R-:W-:-:S10]  /*1830*/  UMOV UR30, URZ ;  /* 0x000000ff001e7c82 */ /* 0x014fd40008000000 */
.L_x_39:
[----:B------:R-:W-:Y:S01]  /*1840*/  IMAD.U32 R4, RZ, RZ, UR53 ;  /* 0x00000035ff047e24 */ /* 0x000fe2000f8e00ff */
[----:B------:R-:W2:Y:S04]  /*1850*/  LDCU UR52, c[0x0][0x5c4] ;  /* 0x0000b880ff3477ac */ /* 0x000ea80008000800 */
[-C--:B------:R-:W-:Y:S01]  /*1860*/  IABS R0, R4.reuse ;  /* 0x0000000400007213 */ /* 0x080fe20000000000 */
[----:B------:R-:W-:Y:S01]  /*1870*/  UMOV UR27, 0x400 ;  /* 0x00000400001b7882 */ /* 0x000fe20000000000 */
[----:B------:R-:W-:Y:S01]  /*1880*/  IABS R4, R4 ;  /* 0x0000000400047213 */ /* 0x000fe20000000000 */
[----:B------:R-:W-:Y:S01]  /*1890*/  UMOV UR15, URZ ;  /* 0x000000ff000f7c82 */ /* 0x000fe20008000000 */
[----:B------:R-:W-:Y:S01]  /*18a0*/  R2UR UR6, R0 ;  /* 0x00000000000672ca */ /* 0x000fe200000e0000 */
[----:B--2---:R-:W-:-:S12]  /*18b0*/  IMAD.U32 R3, RZ, RZ, UR52 ;  /* 0x00000034ff037e24 */ /* 0x004fd8000f8e00ff */
[----:B------:R-:W2:Y:S08]  /*18c0*/  I2F.RP R6, UR6 ;  /* 0x0000000600067d06 */ /* 0x000eb00008209400 */
[----:B--2---:R-:W2:Y:S02]  /*18d0*/  MUFU.RCP R5, R6 ;  /* 0x0000000600057308 */ /* 0x004ea40000001000 */
[----:B--2---:R-:W-:-:S06]  /*18e0*/  VIADD R5, R5, 0xffffffe ;  /* 0x0ffffffe05057836 */ /* 0x004fcc0000000000 */
[----:B------:R-:W2:Y:S02]  /*18f0*/  F2I.FTZ.U32.TRUNC.NTZ R0, R5 ;  /* 0x0000000500007305 */ /* 0x000ea4000021f000 */
[----:B--2---:R-:W-:Y:S02]  /*1900*/  R2UR UR5, R0 ;  /* 0x00000000000572ca */ /* 0x004fe400000e0000 */
[----:B------:R-:W-:Y:S01]  /*1910*/  IABS R0, R3 ;  /* 0x0000000300007213 */ /* 0x000fe20000000000 */
[----:B------:R-:W-:-:S03]  /*1920*/  IMAD.U32 R3, RZ, RZ, UR20 ;  /* 0x00000014ff037e24 */ /* 0x000fc6000f8e00ff */
[----:B------:R-:W-:Y:S01]  /*1930*/  R2UR UR8, R0 ;  /* 0x00000000000872ca */ /* 0x000fe200000e0000 */
[----:B------:R-:W-:Y:S01]  /*1940*/  IMAD.MOV R0, RZ, RZ, -R4 ;  /* 0x000000ffff007224 */ /* 0x000fe200078e0a04 */
[----:B------:R-:W-:-:S04]  /*1950*/  IABS R3, R3 ;  /* 0x0000000300037213 */ /* 0x000fc80000000000 */
[----:B------:R-:W-:Y:S01]  /*1960*/  R2UR UR9, R3 ;  /* 0x00000000030972ca */ /* 0x000fe200000e0000 */
[----:B------:R-:W-:-:S04]  /*1970*/  UIADD3 UR4, UPT, UPT, URZ, -UR5, URZ ;  /* 0x80000005ff047290 */ /* 0x000fc8000fffe0ff */
[----:B------:R-:W-:Y:S02]  /*1980*/  UIMAD UR7, UR4, UR6, URZ ;  /* 0x00000006040772a4 */ /* 0x000fe4000f8e02ff */
[----:B------:R-:W2:Y:S01]  /*1990*/  I2F.RP R3, UR8 ;  /* 0x0000000800037d06 */ /* 0x000ea20008209400 */
[----:B------:R-:W-:Y:S02]  /*19a0*/  UMOV UR4, URZ ;  /* 0x000000ff00047c82 */ /* 0x000fe40008000000 */
[----:B------:R-:W-:Y:S02]  /*19b0*/  UIMAD.WIDE.U32 UR4, UR5, UR7, UR4 ;  /* 0x00000007050472a5 */ /* 0x000fe4000f8e0004 */
[----:B------:R-:W-:-:S05]  /*19c0*/  R2UR UR7, R0 ;  /* 0x00000000000772ca */ /* 0x000fca00000e0000 */
[----:B------:R-:W-:Y:S02]  /*19d0*/  UMOV UR4, UR5 ;  /* 0x0000000500047c82 */ /* 0x000fe40008000000 */
[----:B------:R-:W-:Y:S01]  /*19e0*/  UIMAD.WIDE.U32 UR4, UR4, UR9, URZ ;  /* 0x00000009040472a5 */ /* 0x000fe2000f8e00ff */
[----:B--2---:R-:W2:Y:S06]  /*19f0*/  MUFU.RCP R0, R3 ;  /* 0x0000000300007308 */ /* 0x004eac0000001000 */
[----:B------:R-:W-:Y:S02]  /*1a00*/  UMOV UR4, UR5 ;  /* 0x0000000500047c82 */ /* 0x000fe40008000000 */
[----:B------:R-:W-:-:S04]  /*1a10*/  UIMAD UR5, UR4, UR7, UR9 ;  /* 0x00000007040572a4 */ /* 0x000fc8000f8e0209 */
[----:B------:R-:W-:Y:S01]  /*1a20*/  UISETP.GT.U32.AND UP0, UPT, UR6, UR5, UPT ;  /* 0x000000050600728c */ /* 0x000fe2000bf04070 */
[----:B--2---:R-:W-:Y:S02]  /*1a30*/  VIADD R0, R0, 0xffffffe ;  /* 0x0ffffffe00007836 */ /* 0x004fe40000000000 */
[----:B------:R-:W-:-:S08]  /*1a40*/  IMAD.U32 R3, RZ, RZ, UR26 ;  /* 0x0000001aff037e24 */ /* 0x000fd0000f8e00ff */
[----:B------:R-:W-:Y:S01]  /*1a50*/  @!UP0 UIADD3 UR5, UPT, UPT, UR5, -UR6, URZ ;  /* 0x8000000605058290 */ /* 0x000fe2000fffe0ff */
[----:B------:R-:W2:Y:S01]  /*1a60*/  F2I.FTZ.U32.TRUNC.NTZ R0, R0 ;  /* 0x0000000000007305 */ /* 0x000ea2000021f000 */
[----:B------:R-:W-:Y:S01]  /*1a70*/  @!UP0 UIADD3 UR4, UPT, UPT, UR4, 0x1, URZ ;  /* 0x0000000104048890 */ /* 0x000fe2000fffe0ff */
[----:B------:R-:W-:Y:S01]  /*1a80*/  SHF.L.U32 R3, R3, 0x1f, RZ ;  /* 0x0000001f03037819 */ /* 0x000fe200000006ff */
[----:B------:R-:W-:Y:S01]  /*1a90*/  UISETP.GE.U32.AND UP1, UPT, UR5, UR6, UPT ;  /* 0x000000060500728c */ /* 0x000fe2000bf26070 */
[----:B------:R-:W4:Y:S01]  /*1aa0*/  S2UR UR6, SR_CgaCtaId ;  /* 0x00000000000679c3 */ /* 0x000f220000008800 */
[----:B------:R-:W-:-:S04]  /*1ab0*/  ULOP3.LUT UR5, UR20, UR53, URZ, 0x3c, !UPT ;  /* 0x0000003514057292 */ /* 0x000fc8000f8e3cff */
[----:B------:R-:W-:-:S05]  /*1ac0*/  UISETP.GE.AND UP0, UPT, UR5, URZ, UPT ;  /* 0x000000ff0500728c */ /* 0x000fca000bf06270 */
[----:B------:R-:W-:Y:S01]  /*1ad0*/  @UP1 UIADD3 UR4, UPT, UPT, UR4, 0x1, URZ ;  /* 0x0000000104041890 */ /* 0x000fe2000fffe0ff */
[----:B--2---:R-:W-:Y:S01]  /*1ae0*/  R2UR UR7, R0 ;  /* 0x00000000000772ca */ /* 0x004fe200000e0000 */
[----:B------:R-:W-:-:S05]  /*1af0*/  UISETP.NE.AND UP1, UPT, UR53, URZ, UPT ;  /* 0x000000ff3500728c */ /* 0x000fca000bf25270 */
[----:B------:R-:W-:Y:S02]  /*1b00*/  UMOV UR5, UR4 ;  /* 0x0000000400057c82 */ /* 0x000fe40008000000 */
[----:B------:R-:W-:-:S04]  /*1b10*/  @!UP0 UIADD3 UR5, UPT, UPT, -UR5, URZ, URZ ;  /* 0x000000ff05058290 */ /* 0x000fc8000fffe1ff */
[----:B------:R-:W-:Y:S02]  /*1b20*/  @!UP1 ULOP3.LUT UR5, URZ, UR53, URZ, 0x33, !UPT ;  /* 0x00000035ff059292 */ /* 0x000fe4000f8e33ff */
[----:B----4-:R-:W-:Y:S02]  /*1b30*/  ULEA UR27, UR6, UR27, 0x18 ;  /* 0x0000001b061b7291 */ /* 0x010fe4000f8ec0ff */
[----:B------:R-:W-:Y:S02]  /*1b40*/  UIADD3 UR4, UPT, UPT, URZ, -UR7, URZ ;  /* 0x80000007ff047290 */ /* 0x000fe4000fffe0ff */
[----:B------:R-:W-:Y:S01]  /*1b50*/  IMAD.U32 R0, RZ, RZ, UR5 ;  /* 0x00000005ff007e24 */ /* 0x000fe2000f8e00ff */
[----:B------:R-:W-:Y:S02]  /*1b60*/  ULEA UR6, UR30, UR27, 0x3 ;  /* 0x0000001b1e067291 */ /* 0x000fe4000f8e18ff */
[----:B------:R-:W-:Y:S02]  /*1b70*/  UIMAD UR4, UR4, UR8, URZ ;  /* 0x00000008040472a4 */ /* 0x000fe4000f8e02ff */
[----:B------:R-:W-:-:S04]  /*1b80*/  IABS R0, R0 ;  /* 0x0000000000007213 */ /* 0x000fc80000000000 */
[----:B------:R-:W-:Y:S01]  /*1b90*/  R2UR UR9, R0 ;  /* 0x00000000000972ca */ /* 0x000fe200000e0000 */
[----:B------:R2:W4:Y:S01]  /*1ba0*/  SYNCS.PHASECHK.TRANS64.TRYWAIT P0, [UR6+0x40], R3 ;  /* 0x00004003ff0075a7 */ /* 0x0005220008001106 */
[----:B------:R-:W-:Y:S02]  /*1bb0*/  UMOV UR6, URZ ;  /* 0x000000ff00067c82 */ /* 0x000fe40008000000 */
[----:B------:R-:W-:-:S07]  /*1bc0*/  UIMAD.WIDE.U32 UR6, UR7, UR4, UR6 ;  /* 0x00000004070672a5 */ /* 0x000fce000f8e0006 */
[----:B------:R-:W-:Y:S02]  /*1bd0*/  UMOV UR6, UR7 ;  /* 0x0000000700067c82 */ /* 0x000fe40008000000 */
[----:B------:R-:W-:-:S07]  /*1be0*/  UIMAD.WIDE.U32 UR6, UR6, UR9, URZ ;  /* 0x00000009060672a5 */ /* 0x000fce000f8e00ff */
[----:B------:R-:W-:Y:S02]  /*1bf0*/  UMOV UR4, UR7 ;  /* 0x0000000700047c82 */ /* 0x000fe40008000000 */
[----:B------:R-:W-:-:S04]  /*1c00*/  UIADD3 UR6, UPT, UPT, -UR4, URZ, URZ ;  /* 0x000000ff04067290 */ /* 0x000fc8000fffe1ff */
[----:B------:R-:W-:-:S04]  /*1c10*/  UIMAD UR6, UR8, UR6, UR9 ;  /* 0x00000006080672a4 */ /* 0x000fc8000f8e0209 */
[----:B------:R-:W-:-:S11]  /*1c20*/  UISETP.GT.U32.AND UP0, UPT, UR8, UR6, UPT ;  /* 0x000000060800728c */ /* 0x000fd6000bf04070 */
[----:B------:R-:W-:Y:S02]  /*1c30*/  @!UP0 UIADD3 UR6, UPT, UPT, UR6, -UR8, URZ ;  /* 0x8000000806068290 */ /* 0x000fe4000fffe0ff */
[----:B------:R-:W-:Y:S02]  /*1c40*/  @!UP0 UIADD3 UR4, UPT, UPT, UR4, 0x1, URZ ;  /* 0x0000000104048890 */ /* 0x000fe4000fffe0ff */
[----:B------:R-:W-:Y:S02]  /*1c50*/  UISETP.GE.U32.AND UP1, UPT, UR6, UR8, UPT ;  /* 0x000000080600728c */ /* 0x000fe4000bf26070 */
[----:B------:R-:W-:-:S04]  /*1c60*/  ULOP3.LUT UR6, UR5, UR52, URZ, 0x3c, !UPT ;  /* 0x0000003405067292 */ /* 0x000fc8000f8e3cff */
[----:B------:R-:W-:Y:S02]  /*1c70*/  UISETP.GE.AND UP0, UPT, UR6, URZ, UPT ;  /* 0x000000ff0600728c */ /* 0x000fe4000bf06270 */
[----:B------:R-:W-:-:S03]  /*1c80*/  ULEA.HI UR6, UR24, UR24, URZ, 0x1 ;  /* 0x0000001818067291 */ /* 0x000fc6000f8f08ff */
[----:B------:R-:W-:Y:S02]  /*1c90*/  @UP1 UIADD3 UR4, UPT, UPT, UR4, 0x1, URZ ;  /* 0x0000000104041890 */ /* 0x000fe4000fffe0ff */
[----:B------:R-:W-:Y:S02]  /*1ca0*/  UISETP.NE.AND UP1, UPT, UR52, URZ, UPT ;  /* 0x000000ff3400728c */ /* 0x000fe4000bf25270 */
[----:B------:R-:W-:-:S03]  /*1cb0*/  USHF.L.U32 UR6, UR6, 0x7, URZ ;  /* 0x0000000706067899 */ /* 0x000fc600080006ff */
[----:B------:R-:W-:Y:S01]  /*1cc0*/  UMOV UR47, UR4 ;  /* 0x00000004002f7c82 */ /* 0x000fe20008000000 */
[----:B------:R-:W-:Y:S02]  /*1cd0*/  UIADD3 UR4, UPT, UPT, -UR5, URZ, URZ ;  /* 0x000000ff05047290 */ /* 0x000fe4000fffe1ff */
[----:B------:R-:W-:Y:S02]  /*1ce0*/  @!UP0 UIADD3 UR47, UPT, UPT, -UR47, URZ, URZ ;  /* 0x000000ff2f2f8290 */ /* 0x000fe4000fffe1ff */
[----:B------:R-:W-:Y:S02]  /*1cf0*/  UISETP.GE.U32.AND UP0, UPT, UR60, 0x7f, UPT ;  /* 0x0000007f3c00788c */ /* 0x000fe4000bf06070 */
[----:B------:R-:W-:Y:S02]  /*1d00*/  @!UP1 ULOP3.LUT UR47, URZ, UR52, URZ, 0x33, !UPT ;  /* 0x00000034ff2f9292 */ /* 0x000fe4000f8e33ff */
[----:B------:R-:W-:Y:S02]  /*1d10*/  ULOP3.LUT UR34, UR6, 0xffffff00, URZ, 0xc0, !UPT ;  /* 0xffffff0006227892 */ /* 0x000fe4000f8ec0ff */
[----:B------:R-:W-:-:S02]  /*1d20*/  UIMAD UR4, UR53, UR4, UR20 ;  /* 0x00000004350472a4 */ /* 0x000fc4000f8e0214 */
[----:B------:R-:W-:Y:S02]  /*1d30*/  UIADD3 UR6, UPT, UPT, -UR47, URZ, URZ ;  /* 0x000000ff2f067290 */ /* 0x000fe4000fffe1ff */
[----:B------:R-:W-:Y:S02]  /*1d40*/  ULOP3.LUT UR34, UR34, 0x80, UR62, 0xf8, !UPT ;  /* 0x0000008022227892 */ /* 0x000fe4000f8ef83e */
[----:B------:R-:W-:Y:S02]  /*1d50*/  ULEA UR10, UR4, UR59, 0x7 ;  /* 0x0000003b040a7291 */ /* 0x000fe4000f8e38ff */
[----:B------:R-:W-:Y:S01]  /*1d60*/  UIMAD UR52, UR52, UR6, UR5 ;  /* 0x00000006343472a4 */ /* 0x000fe2000f8e0205 */
[----:B--2---:R-:W-:Y:S11]  /*1d70*/  BRA.U !UP0, `(.L_x_22) ;  /* 0x00000005083c7547 */ /* 0x004ff6000b800000 */
[----:B------:R-:W2:Y:S01]  /*1d80*/  LDCU.64 UR8, c[0x0][0x5b0] ;  /* 0x0000b600ff0877ac */ /* 0x000ea20008000a00 */
[----:B------:R-:W2:Y:S01]  /*1d90*/  LDCU.64 UR36, c[0x0][0x5d8] ;  /* 0x0000bb00ff2477ac */ /* 0x000ea20008000a00 */
[----:B------:R-:W1:Y:S01]  /*1da0*/  LDCU UR19, c[0x0][0x598] ;  /* 0x0000b300ff1377ac */ /* 0x000e620008000800 */
[----:B------:R-:W1:Y:S01]  /*1db0*/  LDCU UR18, c[0x0][0x58c] ;  /* 0x0000b180ff1277ac */ /* 0x000e620008000800 */
[----:B------:R-:W1:Y:S01]  /*1dc0*/  LDCU UR21, c[0x0][0x59c] ;  /* 0x0000b380ff1577ac */ /* 0x000e620008000800 */
[----:B------:R-:W1:Y:S01]  /*1dd0*/  LDCU UR20, c[0x0][0x5a0] ;  /* 0x0000b400ff1477ac */ /* 0x000e620008000800 */
[----:B------:R-:W1:Y:S01]  /*1de0*/  LDCU.64 UR16, c[0x0][0x590] ;  /* 0x0000b200ff1077ac */ /* 0x000e620008000a00 */
[----:B------:R-:W1:Y:S01]  /*1df0*/  LDCU.64 UR6, c[0x0][0x5b8] ;  /* 0x0000b700ff0677ac */ /* 0x000e620008000a00 */
[----:B------:R-:W1:Y:S01]  /*1e00*/  LDCU.64 UR4, c[0x0][0x5d0] ;  /* 0x0000ba00ff0477ac */ /* 0x000e620008000a00 */
[----:B--2---:R-:W-:Y:S02]  /*1e10*/  UIMAD UR36, UR52, UR8, UR36 ;  /* 0x00000008342472a4 */ /* 0x004fe4000f8e0224 */
[----:B------:R-:W-:-:S02]  /*1e20*/  UIMAD UR31, UR47, UR9, UR37 ;  /* 0x000000092f1f72a4 */ /* 0x000fc4000f8e0225 */
[----:B------:R-:W-:Y:S01]  /*1e30*/  UIADD3 UR42, UPT, UPT, UR34, 0x40, URZ ;  /* 0x00000040222a7890 */ /* 0x000fe2000fffe0ff */
[----:B------:R-:W-:Y:S01]  /*1e40*/  UMOV UR14, URZ ;  /* 0x000000ff000e7c82 */ /* 0x000fe20008000000 */
[----:B------:R-:W-:-:S10]  /*1e50*/  UMOV UR22, UR30 ;  /* 0x0000001e00167c82 */ /* 0x000fd40008000000 */
.L_x_28:
[----:B------:R-:W-:Y:S01]  /*1e60*/  @!P3 MOV R3, 0xc000 ;  /* 0x0000c0000003b802 */ /* 0x000fe20000000f00 */
[----:B------:R-:W-:Y:S01]  /*1e70*/  ULEA UR11, UR22, UR27, 0x3 ;  /* 0x0000001b160b7291 */ /* 0x000fe2000f8e18ff */
[----:B-1--4-:R-:W-:Y:S11]  /*1e80*/  @P0 BRA `(.L_x_23) ;  /* 0x0000000000100947 */ /* 0x012ff60003800000 */
[----:B------:R-:W-:Y:S04]  /*1e90*/  MOV R0, UR26 ;  /* 0x0000001a00007c02 */ /* 0x000fe80008000f00 */
[----:B------:R-:W-:Y:S04]  /*1ea0*/  SHF.L.U32 R5, R0, 0x1f, RZ ;  /* 0x0000001f00057819 */ /* 0x000fe800000006ff */
[----:B------:R-:W2:Y:S02]  /*1eb0*/  SYNCS.PHASECHK.TRANS64.TRYWAIT P0, [UR11+0x40], R5 ;  /* 0x00004005ff0075a7 */ /* 0x000ea4000800110b */
[----:B--2---:R-:W-:Y:S05]  /*1ec0*/  @!P0 BRA `(.L_x_24) ;  /* 0x0000008800448947 */ /* 0x004fea0003800000 */
.L_x_23:
[----:B------:R4:W-:Y:S01]  /*1ed0*/  @!P3 SYNCS.ARRIVE.TRANS64 RZ, [UR11], R3 ;  /* 0x00000003ffffb9a7 */ /* 0x0009e2000800000b */
[----:B------:R-:W-:Y:S04]  /*1ee0*/  ULOP3.LUT UR8, UR46, 0x2, URZ, 0xfc, !UPT ;  /* 0x000000022e087892 */ /* 0x000fe8000f8efcff */
[----:B------:R-:W-:Y:S09]  /*1ef0*/  UISETP.NE.AND UP0, UPT, UR8, 0x2, UPT ;  /* 0x000000020800788c */ /* 0x000ff2000bf05270 */
[----:B------:R-:W-:Y:S05]  /*1f00*/  BRA.U UP0, `(.L_x_25) ;  /* 0x0000000100047547 */ /* 0x000fea000b800000 */
[----:B-1-3--:R-:W-:Y:S05]  /*1f10*/  BPT.TRAP 0x1 ;  /* 0x000000040000795c */ /* 0x00afea0000300000 */
.L_x_25:
[----:B------:R-:W-:Y:S04]  /*1f20*/  BSSY.RECONVERGENT B0, `(.L_x_26) ;  /* 0x0000003000007945 */ /* 0x000fe80003800200 */
[----:B------:R-:W-:Y:S05]  /*1f30*/  @P2 BRA `(.L_x_27) ;  /* 0x0000000000042947 */ /* 0x000fea0003800000 */
[----:B-1-3--:R-:W-:Y:S05]  /*1f40*/  BPT.TRAP 0x1 ;  /* 0x000000040000795c */ /* 0x00afea0000300000 */
.L_x_27:
[----:B-1-3--:R-:W-:Y:S05]  /*1f50*/  BSYNC.RECONVERGENT B0 ;  /* 0x0000000000007941 */ /* 0x00afea0003800200 */
.L_x_26:
[----:B------:R-:W-:Y:S02]  /*1f60*/  UIADD3 UR8, UPT, UPT, UR22, 0x1, URZ ;  /* 0x0000000116087890 */ /* 0x000fe4000fffe0ff */
[----:B------:R-:W-:Y:S02]  /*1f70*/  USHF.L.U32 UR35, UR14, 0x6, URZ ;  /* 0x000000060e237899 */ /* 0x000fe400080006ff */
[----:B------:R-:W-:Y:S02]  /*1f80*/  UISETP.NE.AND UP0, UPT, UR8, 0x8, UPT ;  /* 0x000000080800788c */ /* 0x000fe4000bf05270 */
[----:B------:R-:W-:Y:S02]  /*1f90*/  UISETP.NE.AND UP2, UPT, UR18, 0x1, UPT ;  /* 0x000000011200788c */ /* 0x000fe4000bf45270 */
[----:B------:R-:W-:Y:S02]  /*1fa0*/  USEL UR9, URZ, 0x1, UP0 ;  /* 0x00000001ff097887 */ /* 0x000fe40008000000 */
[----:B------:R-:W-:Y:S02]  /*1fb0*/  USEL UR30, UR8, URZ, UP0 ;  /* 0x000000ff081e7287 */ /* 0x000fe40008000000 */
[----:B------:R-:W-:Y:S02]  /*1fc0*/  ULOP3.LUT UR26, UR26, UR9, URZ, 0x3c, !UPT ;  /* 0x000000091a1a7292 */ /* 0x000fe4000f8e3cff */
[----:B------:R-:W-:Y:S02]  /*1fd0*/  ULEA UR8, UR30, UR27, 0x3 ;  /* 0x0000001b1e087291 */ /* 0x000fe4000f8e18ff */
[----:B------:R-:W-:Y:S02]  /*1fe0*/  UIADD3 UR24, UP1, UPT, UR48, 0x80, URZ ;  /* 0x0000008030187890 */ /* 0x000fe4000ff3e0ff */
[----:B------:R-:W-:Y:S01]  /*1ff0*/  ULEA UR15, UR22, UR27, 0xe ;  /* 0x0000001b160f7291 */ /* 0x000fe2000f8e70ff */
[----:B--2---:R-:W-:Y:S01]  /*2000*/  MOV R0, UR26 ;  /* 0x0000001a00007c02 */ /* 0x004fe20008000f00 */
[----:B------:R-:W-:Y:S02]  /*2010*/  ULOP3.LUT UR33, UR11, 0xfefffff8, URZ, 0xc0, !UPT ;  /* 0xfefffff80b217892 */ /* 0x000fe4000f8ec0ff */
[----:B------:R-:W-:Y:S01]  /*2020*/  UIADD3.X UR25, UPT, UPT, URZ, UR49, URZ, UP1, !UPT ;  /* 0x00000031ff197290 */ /* 0x000fe20008ffe4ff */
[----:B----4-:R-:W-:Y:S01]  /*2030*/  SHF.L.U32 R3, R0, 0x1f, RZ ;  /* 0x0000001f00037819 */ /* 0x010fe200000006ff */
[----:B------:R-:W-:Y:S02]  /*2040*/  UIADD3 UR32, UPT, UPT, UR15, 0x8400, URZ ;  /* 0x000084000f207890 */ /* 0x000fe4000fffe0ff */
[----:B------:R-:W-:Y:S01]  /*2050*/  UIADD3 UR40, UPT, UPT, UR15, 0xa400, URZ ;  /* 0x0000a4000f287890 */ /* 0x000fe2000fffe0ff */
[----:B------:R2:W1:Y:S01]  /*2060*/  SYNCS.PHASECHK.TRANS64.TRYWAIT P0, [UR8+0x40], R3 ;  /* 0x00004003ff0075a7 */ /* 0x0004620008001108 */
[----:B------:R-:W-:Y:S02]  /*2070*/  UIMAD.WIDE.U32 UR8, UR35, UR16, URZ ;  /* 0x00000010230872a5 */ /* 0x000fe4000f8e00ff */
[----:B------:R-:W-:Y:S02]  /*2080*/  UIADD3 UR28, UP0, UPT, UR48, 0x180, URZ ;  /* 0x00000180301c7890 */ /* 0x000fe4000ff1e0ff */
[----:B------:R-:W-:Y:S02]  /*2090*/  USHF.R.U32.HI UR9, URZ, UR17, UR9 ;  /* 0x00000011ff097299 */ /* 0x000fe40008011609 */
[----:B------:R-:W-:Y:S02]  /*20a0*/  ULEA UR22, UR22, UR27, 0xd ;  /* 0x0000001b16167291 */ /* 0x000fe4000f8e68ff */
[----:B------:R-:W-:Y:S02]  /*20b0*/  USEL UR9, UR35, UR9, !UP2 ;  /* 0x0000000923097287 */ /* 0x000fe4000d000000 */
[----:B------:R-:W-:Y:S02]  /*20c0*/  UISETP.NE.AND UP2, UPT, UR19, 0x1, UPT ;  /* 0x000000011300788c */ /* 0x000fe4000bf45270 */
[----:B------:R-:W-:Y:S02]  /*20d0*/  UIMAD.WIDE.U32 UR12, UR9, UR21, URZ ;  /* 0x00000015090c72a5 */ /* 0x000fe4000f8e00ff */
[----:B------:R-:W-:Y:S02]  /*20e0*/  UIADD3 UR11, UPT, UPT, -UR9, URZ, URZ ;  /* 0x000000ff090b7290 */ /* 0x000fe4000fffe1ff */
[----:B------:R-:W-:Y:S02]  /*20f0*/  USHF.R.U32.HI UR13, URZ, UR20, UR13 ;  /* 0x00000014ff0d7299 */ /* 0x000fe4000801160d */
[----:B------:R-:W-:Y:S02]  /*2100*/  UIMAD UR11, UR18, UR11, UR35 ;  /* 0x0000000b120b72a4 */ /* 0x000fe4000f8e0223 */
[----:B------:R-:W-:Y:S02]  /*2110*/  USEL UR13, UR9, UR13, !UP2 ;  /* 0x0000000d090d7287 */ /* 0x000fe4000d000000 */
[----:B------:R-:W-:Y:S02]  /*2120*/  UPRMT UR23, UR36, 0x40, UR31 ;  /* 0x0000004024177896 */ /* 0x000fe4000800001f */
[----:B------:R-:W-:Y:S01]  /*2130*/  UIADD3 UR8, UPT, UPT, -UR13, URZ, URZ ;  /* 0x000000ff0d087290 */ /* 0x000fe2000fffe1ff */
[----:B------:R-:W-:Y:S01]  /*2140*/  UMOV UR44, 0x0 ;  /* 0x00000000002c7882 */ /* 0x000fe20000000000 */
[----:B------:R-:W-:Y:S01]  /*2150*/  UMOV UR45, 0x10000000 ;  /* 0x10000000002d7882 */ /* 0x000fe20000000000 */
[----:B------:R-:W-:Y:S01]  /*2160*/  UIMAD UR11, UR11, UR6, UR4 ;  /* 0x000000060b0b72a4 */ /* 0x000fe2000f8e0204 */
[----:B------:R-:W-:Y:S01]  /*2170*/  UTMALDG.2D.2CTA [UR32], [UR24], desc[UR44] ;  /* 0x00002c20180075b4 */ /* 0x000fe20008209000 */
[----:B------:R-:W-:Y:S02]  /*2180*/  UIMAD UR9, UR19, UR8, UR9 ;  /* 0x00000008130972a4 */ /* 0x000fe4000f8e0209 */
[----:B------:R-:W-:Y:S01]  /*2190*/  UIADD3.X UR29, UPT, UPT, URZ, UR49, URZ, UP0, !UPT ;  /* 0x00000031ff1d7290 */ /* 0x000fe200087fe4ff */
[----:B------:R-:W-:Y:S01]  /*21a0*/  UMOV UR41, UR33 ;  /* 0x0000002100297c82 */ /* 0x000fe20008000000 */
[----:B------:R-:W-:Y:S01]  /*21b0*/  UMOV UR43, UR35 ;  /* 0x00000023002b7c82 */ /* 0x000fe20008000000 */
[----:B------:R-:W-:Y:S01]  /*21c0*/  UIADD3 UR8, UPT, UPT, UR22, 0x28400, URZ ;  /* 0x0002840016087890 */ /* 0x000fe2000fffe0ff */
[----:B------:R-:W-:Y:S01]  /*21d0*/  UTMALDG.2D.2CTA [UR40], [UR24], desc[UR44] ;  /* 0x00002c28180075b4 */ /* 0x000fe20008209000 */
[----:B------:R-:W-:Y:S02]  /*21e0*/  UIMAD UR12, UR9, UR7, UR5 ;  /* 0x00000007090c72a4 */ /* 0x000fe4000f8e0205 */
[----:B------:R-:W-:Y:S01]  /*21f0*/  UPRMT UR15, UR23, 0x5410, URZ ;  /* 0x00005410170f7896 */ /* 0x000fe200080000ff */
[----:B------:R-:W-:Y:S01]  /*2200*/  UMOV UR9, UR33 ;  /* 0x0000002100097c82 */ /* 0x000fe20008000000 */
[----:B------:R-:W-:Y:S01]  /*2210*/  UIADD3 UR14, UPT, UPT, UR14, 0x1, URZ ;  /* 0x000000010e0e7890 */ /* 0x000fe2000fffe0ff */
[----:B------:R-:W-:Y:S03]  /*2220*/  UMOV UR22, UR30 ;  /* 0x0000001e00167c82 */ /* 0x000fe60008000000 */
[----:B------:R-:W-:Y:S03]  /*2230*/  UISETP.NE.AND UP0, UPT, UR14, UR38, UPT ;  /* 0x000000260e00728c */ /* 0x000fe6000bf05270 */
[----:B------:R3:W-:Y:S02]  /*2240*/  UTMALDG.4D.IM2COL.2CTA [UR8], [UR28], UR15, desc[UR44] ;  /* 0x00002c081c0073b4 */ /* 0x0007e4000825900f */
[----:B---3--:R-:W-:Y:S04]  /*2250*/  UMOV UR15, UR38 ;  /* 0x00000026000f7c82 */ /* 0x008fe80008000000 */
[----:B--2---:R-:W-:Y:S05]  /*2260*/  BRA.U UP0, `(.L_x_28) ;  /* 0xfffffff900fc7547 */ /* 0x004fea000b83ffff */
.L_x_22:
[----:B------:R-:W-:Y:S01]  /*2270*/  ULEA UR4, UR30, UR27, 0x3 ;  /* 0x0000001b1e047291 */ /* 0x000fe2000f8e18ff */
[----:B------:R-:W-:Y:S01]  /*2280*/  MOV R0, UR26 ;  /* 0x0000001a00007c02 */ /* 0x000fe20008000f00 */
[----:B------:R-:W-:Y:S01]  /*2290*/  @!P1 SYNCS.ARRIVE.TRANS64.A1T0 RZ, [UR27+0xc8], RZ ;  /* 0x0000c8ffffff99a7 */ /* 0x000fe2000810001b */
[----:B------:R-:W-:Y:S02]  /*22a0*/  UISETP.GT.AND UP0, UPT, UR57, UR56, UPT ;  /* 0x000000383900728c */ /* 0x000fe4000bf04270 */
[----:B------:R-:W-:-:S04]  /*22b0*/  SHF.L.U32 R0, R0, 0x1f, RZ ;  /* 0x0000001f00007819 */ /* 0x000fc800000006ff */
[----:B-1--4-:R1:W2:Y:S03]  /*22c0*/  SYNCS.PHASECHK.TRANS64.TRYWAIT P0, [UR4+0x40], R0 ;  /* 0x00004000ff0075a7 */ /* 0x0122a60008001104 */
[----:B------:R-:W-:Y:S05]  /*22d0*/  BRA.U !UP0, `(.L_x_29) ;  /* 0x00000005083c7547 */ /* 0x000fea000b800000 */
[----:B------:R-:W4:Y:S01]  /*22e0*/  LDCU.64 UR8, c[0x0][0x5b0] ;  /* 0x0000b600ff0877ac */ /* 0x000f220008000a00 */
[----:B------:R-:W4:Y:S01]  /*22f0*/  LDCU.64 UR36, c[0x0][0x5d8] ;  /* 0x0000bb00ff2477ac */ /* 0x000f220008000a00 */
[----:B------:R-:W1:Y:S01]  /*2300*/  LDCU UR18, c[0x0][0x598] ;  /* 0x0000b300ff1277ac */ /* 0x000e620008000800 */
[----:B------:R-:W1:Y:S01]  /*2310*/  LDCU UR14, c[0x0][0x58c] ;  /* 0x0000b180ff0e77ac */ /* 0x000e620008000800 */
[----:B------:R-:W1:Y:S01]  /*2320*/  LDCU UR20, c[0x0][0x59c] ;  /* 0x0000b380ff1477ac */ /* 0x000e620008000800 */
[----:B------:R-:W1:Y:S01]  /*2330*/  LDCU UR19, c[0x0][0x5a0] ;  /* 0x0000b400ff1377ac */ /* 0x000e620008000800 */
[----:B----4-:R-:W-:Y:S01]  /*2340*/  UIMAD UR31, UR47, UR9, UR37 ;  /* 0x000000092f1f72a4 */ /* 0x010fe2000f8e0225 */
[----:B------:R-:W4:Y:S01]  /*2350*/  LDCU.64 UR16, c[0x0][0x590] ;  /* 0x0000b200ff1077ac */ /* 0x000f220008000a00 */
[----:B------:R-:W1:Y:S01]  /*2360*/  LDCU.64 UR6, c[0x0][0x5b8] ;  /* 0x0000b700ff0677ac */ /* 0x000e620008000a00 */
[----:B------:R-:W1:Y:S01]  /*2370*/  LDCU.64 UR4, c[0x0][0x5d0] ;  /* 0x0000ba00ff0477ac */ /* 0x000e620008000a00 */
[----:B------:R-:W-:-:S02]  /*2380*/  UIMAD UR36, UR52, UR8, UR36 ;  /* 0x00000008342472a4 */ /* 0x000fc4000f8e0224 */
[----:B------:R-:W-:Y:S02]  /*2390*/  UIADD3 UR37, UPT, UPT, UR58, UR15, URZ ;  /* 0x0000000f3a257290 */ /* 0x000fe4000fffe0ff */
[----:B------:R-:W-:Y:S01]  /*23a0*/  UIADD3 UR42, UPT, UPT, UR34, 0x40, URZ ;  /* 0x00000040222a7890 */ /* 0x000fe2000fffe0ff */
[----:B------:R-:W-:-:S11]  /*23b0*/  UMOV UR11, UR30 ;  /* 0x0000001e000b7c82 */ /* 0x000fd60008000000 */
.L_x_35:
[----:B------:R-:W-:Y:S01]  /*23c0*/  @!P3 MOV R3, 0xc000 ;  /* 0x0000c0000003b802 */ /* 0x000fe20000000f00 */
[----:B------:R-:W-:Y:S01]  /*23d0*/  ULEA UR21, UR11, UR27, 0x3 ;  /* 0x0000001b0b157291 */ /* 0x000fe2000f8e18ff */
[----:B--2---:R-:W-:Y:S11]  /*23e0*/  @P0 BRA `(.L_x_30) ;  /* 0x0000000000100947 */ /* 0x004ff60003800000 */
[----:B-1----:R-:W-:Y:S04]  /*23f0*/  MOV R0, UR26 ;  /* 0x0000001a00007c02 */ /* 0x002fe80008000f00 */
[----:B------:R-:W-:Y:S04]  /*2400*/  SHF.L.U32 R5, R0, 0x1f, RZ ;  /* 0x0000001f00057819 */ /* 0x000fe800000006ff */
[----:B------:R-:W1:Y:S02]  /*2410*/  SYNCS.PHASECHK.TRANS64.TRYWAIT P0, [UR21+0x40], R5 ;  /* 0x00004005ff0075a7 */ /* 0x000e640008001115 */
[----:B-1----:R-:W-:Y:S05]  /*2420*/  @!P0 BRA `(.L_x_31) ;  /* 0x0000008400048947 */ /* 0x002fea0003800000 */
.L_x_30:
[----:B------:R2:W-:Y:S01]  /*2430*/  @!P3 SYNCS.ARRIVE.TRANS64 RZ, [UR21], R3 ;  /* 0x00000003ffffb9a7 */ /* 0x0005e20008000015 */
[----:B------:R-:W-:Y:S04]  /*2440*/  ULOP3.LUT UR8, UR46, 0x2, URZ, 0xfc, !UPT ;  /* 0x000000022e087892 */ /* 0x000fe8000f8efcff */
[----:B------:R-:W-:Y:S09]  /*2450*/  UISETP.NE.AND UP0, UPT, UR8, 0x2, UPT ;  /* 0x000000020800788c */ /* 0x000ff2000bf05270 */
[----:B------:R-:W-:Y:S05]  /*2460*/  BRA.U UP0, `(.L_x_32) ;  /* 0x0000000100047547 */ /* 0x000fea000b800000 */
[----:B-1-34-:R-:W-:Y:S05]  /*2470*/  BPT.TRAP 0x1 ;  /* 0x000000040000795c */ /* 0x01afea0000300000 */
.L_x_32:
[----:B------:R-:W-:Y:S04]  /*2480*/  BSSY.RECONVERGENT B0, `(.L_x_33) ;  /* 0x0000003000007945 */ /* 0x000fe80003800200 */
[----:B------:R-:W-:Y:S05]  /*2490*/  @P2 BRA `(.L_x_34) ;  /* 0x0000000000042947 */ /* 0x000fea0003800000 */
[----:B-1-34-:R-:W-:Y:S05]  /*24a0*/  BPT.TRAP 0x1 ;  /* 0x000000040000795c */ /* 0x01afea0000300000 */
.L_x_34:
[----:B-1-34-:R-:W-:Y:S05]  /*24b0*/  BSYNC.RECONVERGENT B0 ;  /* 0x0000000000007941 */ /* 0x01afea0003800200 */
.L_x_33:
[----:B------:R-:W-:Y:S02]  /*24c0*/  UIADD3 UR8, UPT, UPT, UR11, 0x1, URZ ;  /* 0x000000010b087890 */ /* 0x000fe4000fffe0ff */
[----:B------:R-:W-:Y:S02]  /*24d0*/  USHF.L.U32 UR35, UR15, 0x6, URZ ;  /* 0x000000060f237899 */ /* 0x000fe400080006ff */
[----:B------:R-:W-:Y:S02]  /*24e0*/  UISETP.NE.AND UP0, UPT, UR8, 0x8, UPT ;  /* 0x000000080800788c */ /* 0x000fe4000bf05270 */
[----:B------:R-:W-:Y:S02]  /*24f0*/  UIADD3 UR22, UP1, UPT, UR48, 0x80, URZ ;  /* 0x0000008030167890 */ /* 0x000fe4000ff3e0ff */
[----:B------:R-:W-:Y:S02]  /*2500*/  USEL UR9, URZ, 0x1, UP0 ;  /* 0x00000001ff097887 */ /* 0x000fe40008000000 */
[----:B------:R-:W-:Y:S02]  /*2510*/  USEL UR30, UR8, URZ, UP0 ;  /* 0x000000ff081e7287 */ /* 0x000fe40008000000 */
[----:B------:R-:W-:Y:S02]  /*2520*/  ULOP3.LUT UR26, UR26, UR9, URZ, 0x3c, !UPT ;  /* 0x000000091a1a7292 */ /* 0x000fe4000f8e3cff */
[----:B------:R-:W-:Y:S02]  /*2530*/  ULEA UR8, UR30, UR27, 0x3 ;  /* 0x0000001b1e087291 */ /* 0x000fe4000f8e18ff */
[----:B------:R-:W-:Y:S02]  /*2540*/  UISETP.NE.AND UP0, UPT, UR14, 0x1, UPT ;  /* 0x000000010e00788c */ /* 0x000fe4000bf05270 */
[----:B------:R-:W-:Y:S01]  /*2550*/  ULEA UR24, UR11, UR27, 0xe ;  /* 0x0000001b0b187291 */ /* 0x000fe2000f8e70ff */
[----:B------:R-:W-:Y:S01]  /*2560*/  MOV R0, UR26 ;  /* 0x0000001a00007c02 */ /* 0x000fe20008000f00 */
[----:B------:R-:W-:Y:S02]  /*2570*/  UISETP.NE.AND UP2, UPT, UR18, 0x1, UPT ;  /* 0x000000011200788c */ /* 0x000fe4000bf45270 */
[----:B------:R-:W-:Y:S01]  /*2580*/  ULOP3.LUT UR33, UR21, 0xfefffff8, URZ, 0xc0, !UPT ;  /* 0xfefffff815217892 */ /* 0x000fe2000f8ec0ff */
[----:B--2---:R-:W-:Y:S01]  /*2590*/  SHF.L.U32 R3, R0, 0x1f, RZ ;  /* 0x0000001f00037819 */ /* 0x004fe200000006ff */
[----:B------:R-:W-:Y:S02]  /*25a0*/  UIADD3.X UR23, UPT, UPT, URZ, UR49, URZ, UP1, !UPT ;  /* 0x00000031ff177290 */ /* 0x000fe40008ffe4ff */
[----:B------:R-:W-:Y:S01]  /*25b0*/  UIADD3 UR32, UPT, UPT, UR24, 0x8400, URZ ;  /* 0x0000840018207890 */ /* 0x000fe2000fffe0ff */
[----:B------:R1:W2:Y:S01]  /*25c0*/  SYNCS.PHASECHK.TRANS64.TRYWAIT P0, [UR8+0x40], R3 ;  /* 0x00004003ff0075a7 */ /* 0x0002a20008001108 */
[----:B------:R-:W-:Y:S02]  /*25d0*/  UIMAD.WIDE.U32 UR8, UR35, UR16, URZ ;  /* 0x00000010230872a5 */ /* 0x000fe4000f8e00ff */
[----:B------:R-:W-:Y:S02]  /*25e0*/  ULEA UR25, UR11, UR27, 0xd ;  /* 0x0000001b0b197291 */ /* 0x000fe4000f8e68ff */
[----:B------:R-:W-:Y:S02]  /*25f0*/  USHF.R.U32.HI UR9, URZ, UR17, UR9 ;  /* 0x00000011ff097299 */ /* 0x000fe40008011609 */
[----:B------:R-:W-:Y:S02]  /*2600*/  UIADD3 UR40, UPT, UPT, UR24, 0xa400, URZ ;  /* 0x0000a40018287890 */ /* 0x000fe4000fffe0ff */
[----:B------:R-:W-:Y:S02]  /*2610*/  USEL UR9, UR35, UR9, !UP0 ;  /* 0x0000000923097287 */ /* 0x000fe4000c000000 */
[----:B------:R-:W-:Y:S02]  /*2620*/  UIADD3 UR28, UP0, UPT, UR48, 0x180, URZ ;  /* 0x00000180301c7890 */ /* 0x000fe4000ff1e0ff */
[----:B------:R-:W-:Y:S02]  /*2630*/  UIMAD.WIDE.U32 UR12, UR9, UR20, URZ ;  /* 0x00000014090c72a5 */ /* 0x000fe4000f8e00ff */
[----:B------:R-:W-:Y:S02]  /*2640*/  UIADD3 UR11, UPT, UPT, -UR9, URZ, URZ ;  /* 0x000000ff090b7290 */ /* 0x000fe4000fffe1ff */
[----:B------:R-:W-:Y:S02]  /*2650*/  UPRMT UR21, UR36, 0x40, UR31 ;  /* 0x0000004024157896 */ /* 0x000fe4000800001f */
[----:B------:R-:W-:Y:S02]  /*2660*/  UIMAD UR11, UR14, UR11, UR35 ;  /* 0x0000000b0e0b72a4 */ /* 0x000fe4000f8e0223 */
[----:B------:R-:W-:Y:S02]  /*2670*/  UIADD3.X UR29, UPT, UPT, URZ, UR49, URZ, UP0, !UPT ;  /* 0x00000031ff1d7290 */ /* 0x000fe400087fe4ff */
[----:B------:R-:W-:Y:S02]  /*2680*/  UIMAD UR11, UR11, UR6, UR4 ;  /* 0x000000060b0b72a4 */ /* 0x000fe4000f8e0204 */
[----:B------:R-:W-:Y:S01]  /*2690*/  UPRMT UR21, UR21, 0x5410, URZ ;  /* 0x0000541015157896 */ /* 0x000fe200080000ff */
[----:B------:R-:W-:Y:S01]  /*26a0*/  UMOV UR8, UR13 ;  /* 0x0000000d00087c82 */ /* 0x000fe20008000000 */
[----:B------:R-:W-:Y:S01]  /*26b0*/  UMOV UR44, 0x0 ;  /* 0x00000000002c7882 */ /* 0x000fe20000000000 */
[----:B------:R-:W-:Y:S01]  /*26c0*/  USHF.R.U32.HI UR8, URZ, UR19, UR8 ;  /* 0x00000013ff087299 */ /* 0x000fe20008011608 */
[----:B------:R-:W-:Y:S01]  /*26d0*/  UMOV UR45, 0x10000000 ;  /* 0x10000000002d7882 */ /* 0x000fe20000000000 */
[----:B------:R-:W-:Y:S01]  /*26e0*/  UMOV UR41, UR33 ;  /* 0x0000002100297c82 */ /* 0x000fe20008000000 */
[----:B------:R-:W-:Y:S01]  /*26f0*/  UTMALDG.2D.2CTA [UR32], [UR22], desc[UR44] ;  /* 0x00002c20160075b4 */ /* 0x000fe20008209000 */
[----:B------:R-:W-:Y:S01]  /*2700*/  USEL UR13, UR9, UR8, !UP2 ;  /* 0x00000008090d7287 */ /* 0x000fe2000d000000 */
[----:B------:R-:W-:Y:S01]  /*2710*/  UMOV UR43, UR35 ;  /* 0x00000023002b7c82 */ /* 0x000fe20008000000 */
[----:B------:R-:W-:Y:S02]  /*2720*/  UIADD3 UR15, UPT, UPT, UR15, 0x1, URZ ;  /* 0x000000010f0f7890 */ /* 0x000fe4000fffe0ff */
[----:B------:R-:W-:Y:S01]  /*2730*/  UIADD3 UR8, UPT, UPT, -UR13, URZ, URZ ;  /* 0x000000ff0d087290 */ /* 0x000fe2000fffe1ff */
[----:B------:R-:W-:Y:S01]  /*2740*/  UTMALDG.2D.2CTA [UR40], [UR22], desc[UR44] ;  /* 0x00002c28160075b4 */ /* 0x000fe20008209000 */
[----:B------:R-:W-:Y:S02]  /*2750*/  UISETP.NE.AND UP0, UPT, UR15, UR37, UPT ;  /* 0x000000250f00728c */ /* 0x000fe4000bf05270 */
[----:B------:R-:W-:Y:S02]  /*2760*/  UIMAD UR9, UR18, UR8, UR9 ;  /* 0x00000008120972a4 */ /* 0x000fe4000f8e0209 */
[----:B------:R-:W-:Y:S02]  /*2770*/  UIADD3 UR8, UPT, UPT, UR25, 0x28400, URZ ;  /* 0x0002840019087890 */ /* 0x000fe4000fffe0ff */
[----:B------:R-:W-:Y:S03]  /*2780*/  UIMAD UR12, UR9, UR7, UR5 ;  /* 0x00000007090c72a4 */ /* 0x000fe6000f8e0205 */
[----:B------:R-:W-:Y:S06]  /*2790*/  UMOV UR9, UR33 ;  /* 0x0000002100097c82 */ /* 0x000fec0008000000 */
[----:B------:R3:W-:Y:S02]  /*27a0*/  UTMALDG.4D.IM2COL.2CTA [UR8], [UR28], UR21, desc[UR44] ;  /* 0x00002c081c0073b4 */ /* 0x0007e40008259015 */
[----:B---3--:R-:W-:Y:S01]  /*27b0*/  UMOV UR11, UR30 ;  /* 0x0000001e000b7c82 */ /* 0x008fe20008000000 */
[----:B-1----:R-:W-:Y:S05]  /*27c0*/  BRA.U UP0, `(.L_x_35) ;  /* 0xfffffff900fc7547 */ /* 0x002fea000b83ffff */
.L_x_29:
[----:B------:R-:W-:Y:S01]  /*27d0*/  SHF.L.U32 R3, R2, 0x1f, RZ ;  /* 0x0000001f02037819 */ /* 0x000fe200000006ff */
[----:B------:R-:W-:-:S03]  /*27e0*/  NOP ;  /* 0x0000000000007918 */ /* 0x000fc60000000000 */
[----:B--2---:R-:W2:Y:S02]  /*27f0*/  SYNCS.PHASECHK.TRANS64.TRYWAIT P0, [UR27+0xd0], R3 ;  /* 0x0000d003ff0075a7 */ /* 0x004ea4000800111b */
[----:B--2---:R-:W-:Y:S05]  /*2800*/  @!P0 BRA `(.L_x_36) ;  /* 0x0000008000248947 */ /* 0x004fea0003800000 */
.L_x_149:
[----:B------:R-:W2:Y:S01]  /*2810*/  LDS.128 R4, [UR27+0x110] ;  /* 0x0001101bff047984 */ /* 0x000ea20008000c00 */
[----:B------:R-:W-:Y:S02]  /*2820*/  UIADD3 UR4, UPT, UPT, UR27, 0xd8, URZ ;  /* 0x000000d81b047890 */ /* 0x000fe4000fffe0ff */
[----:B------:R-:W-:Y:S01]  /*2830*/  UISETP.GE.AND UP0, UPT, UR39, 0x1, UPT ;  /* 0x000000012700788c */ /* 0x000fe2000bf06270 */
[----:B------:R-:W-:Y:S01]  /*2840*/  @!PT LDS RZ, [RZ] ;  /* 0x00000000fffff984 */ /* 0x000fe20000000800 */
[----:B------:R-:W-:Y:S01]  /*2850*/  @!PT LDS RZ, [RZ] ;  /* 0x00000000fffff984 */ /* 0x000fe20000000800 */
[----:B------:R-:W-:Y:S01]  /*2860*/  @!PT LDS RZ, [RZ] ;  /* 0x00000000fffff984 */ /* 0x000fe20000000800 */
[----:B------:R-:W-:Y:S01]  /*2870*/  @!PT LDS RZ, [RZ] ;  /* 0x00000000fffff984 */ /* 0x000fe20000000800 */
[----:B------:R4:W-:Y:S06]  /*2880*/  MEMBAR.ALL.CTA ;  /* 0x0000000000007992 */ /* 0x0009ec0000008000 */
[----:B----4-:R-:W4:Y:S01]  /*2890*/  FENCE.VIEW.ASYNC.S ;  /* 0x00000000000073c6 */ /* 0x010f220000000000 */
[----:B------:R-:W-:-:S09]  /*28a0*/  UPRMT UR4, URZ, 0x654, UR4 ;  /* 0x00000654ff047896 */ /* 0x000fd20008000004 */
[----:B----4-:R-:W-:Y:S01]  /*28b0*/  SYNCS.ARRIVE.TRANS64.RED.A1T0 RZ, [UR4], RZ ;  /* 0x000000ffffff79a7 */ /* 0x010fe20008100404 */
[----:B--2---:R-:W-:-:S13]  /*28c0*/  LOP3.LUT P0, RZ, R6, 0x1, RZ, 0xc0, !PT ;  /* 0x0000000106ff7812 */ /* 0x004fda000780c0ff */
[----:B------:R-:W-:Y:S01]  /*28d0*/  VOTEU.ANY UP1, P0 ;  /* 0x0000000000ff7886 */ /* 0x000fe20000020100 */
[----:B------:R-:W-:-:S13]  /*28e0*/  PLOP3.LUT P0, PT, PT, PT, UP1, 0x80, 0x8 ;  /* 0x000000000008781c */ /* 0x000fda0003f0f018 */
[----:B-1----:R-:W-:Y:S02]  /*28f0*/  @P0 MOV R0, R4 ;  /* 0x0000000400000202 */ /* 0x002fe40000000f00 */
[----:B------:R-:W-:Y:S02]  /*2900*/  @P0 LOP3.LUT R4, R5, 0xffff, RZ, 0xc0, !PT ;  /* 0x0000ffff05040812 */ /* 0x000fe400078ec0ff */
[----:B------:R-:W-:Y:S02]  /*2910*/  @P0 R2UR UR6, R0 ;  /* 0x00000000000602ca */ /* 0x000fe400000e0000 */
[----:B------:R-:W-:-:S11]  /*2920*/  @P0 R2UR UR5, R4 ;  /* 0x00000000040502ca */ /* 0x000fd600000e0000 */
[----:B------:R-:W-:Y:S02]  /*2930*/  @UP1 UMOV UR51, UR6 ;  /* 0x0000000600331c82 */ /* 0x000fe40008000000 */
[----:B------:R-:W-:Y:S01]  /*2940*/  @UP1 UMOV UR50, UR5 ;  /* 0x0000000500321c82 */ /* 0x000fe20008000000 */
[----:B------:R-:W-:Y:S05]  /*2950*/  BRA.U !UP0, `(.L_x_37) ;  /* 0x0000000108d47547 */ /* 0x000fea000b800000 */
[----:B------:R-:W3:Y:S01]  /*2960*/  LDCU.128 UR16, c[0x0][0xb10] ;  /* 0x00016200ff1077ac */ /* 0x000ee20008000c00 */
[----:B------:R-:W1:Y:S01]  /*2970*/  LDCU UR21, c[0x0][0xb20] ;  /* 0x00016400ff1577ac */ /* 0x000e620008000800 */
[----:B------:R-:W2:Y:S01]  /*2980*/  LDCU UR20, c[0x0][0xb0c] ;  /* 0x00016180ff1477ac */ /* 0x000ea20008000800 */
[----:B------:R-:W4:Y:S01]  /*2990*/  LDCU.64 UR12, c[0x0][0xb28] ;  /* 0x00016500ff0c77ac */ /* 0x000f220008000a00 */
[----:B------:R-:W-:Y:S02]  /*29a0*/  UISETP.NE.AND UP3, UPT, UR39, 0x1, UPT ;  /* 0x000000012700788c */ /* 0x000fe4000bf65270 */
[----:B---3--:R-:W-:Y:S02]  /*29b0*/  UIMAD.WIDE.U32 UR4, UR54, UR19, URZ ;  /* 0x00000013360472a5 */ /* 0x008fe4000f8e00ff */
[----:B------:R-:W-:Y:S02]  /*29c0*/  UIMAD.WIDE.U32 UR6, UR55, UR16, URZ ;  /* 0x00000010370672a5 */ /* 0x000fe4000f8e00ff */
[----:B------:R-:W-:-:S02]  /*29d0*/  UISETP.NE.AND UP0, UPT, UR18, 0x1, UPT ;  /* 0x000000011200788c */ /* 0x000fc4000bf05270 */
[----:B------:R-:W-:Y:S01]  /*29e0*/  UIMAD.WIDE.U32 UR14, UR50, UR19, URZ ;  /* 0x00000013320e72a5 */ /* 0x000fe2000f8e00ff */
[----:B------:R-:W-:Y:S01]  /*29f0*/  UMOV UR4, UR5 ;  /* 0x0000000500047c82 */ /* 0x000fe20008000000 */
[----:B--2---:R-:W-:Y:S02]  /*2a00*/  UISETP.NE.AND UP2, UPT, UR20, 0x1, UPT ;  /* 0x000000011400788c */ /* 0x004fe4000bf45270 */
[----:B-1----:R-:W-:Y:S02]  /*2a10*/  USHF.R.U32.HI UR5, URZ, UR21, UR4 ;  /* 0x00000015ff057299 */ /* 0x002fe40008011604 */
[----:B------:R-:W-:Y:S01]  /*2a20*/  UIMAD.WIDE.U32 UR10, UR51, UR16, URZ ;  /* 0x00000010330a72a5 */ /* 0x000fe2000f8e00ff */
[----:B------:R-:W-:Y:S01]  /*2a30*/  UMOV UR4, UR7 ;  /* 0x0000000700047c82 */ /* 0x000fe20008000000 */
[----:B------:R-:W-:Y:S02]  /*2a40*/  USEL UR5, UR54, UR5, !UP0 ;  /* 0x0000000536057287 */ /* 0x000fe4000c000000 */
[----:B------:R-:W-:-:S02]  /*2a50*/  USHF.R.U32.HI UR4, URZ, UR17, UR4 ;  /* 0x00000011ff047299 */ /* 0x000fc40008011604 */
[----:B----4-:R-:W-:Y:S02]  /*2a60*/  UIMAD.WIDE.U32 UR8, UR5, UR12, URZ ;  /* 0x0000000c050872a5 */ /* 0x010fe4000f8e00ff */
[----:B------:R-:W-:Y:S01]  /*2a70*/  USEL UR6, UR55, UR4, !UP2 ;  /* 0x0000000437067287 */ /* 0x000fe2000d000000 */
[----:B------:R-:W-:Y:S02]  /*2a80*/  UMOV UR10, UR11 ;  /* 0x0000000b000a7c82 */ /* 0x000fe40008000000 */
[----:B------:R-:W-:Y:S01]  /*2a90*/  UMOV UR4, UR15 ;  /* 0x0000000f00047c82 */ /* 0x000fe20008000000 */
[----:B------:R-:W-:Y:S01]  /*2aa0*/  UIMAD.WIDE.U32 UR14, UR6, UR12, URZ ;  /* 0x0000000c060e72a5 */ /* 0x000fe2000f8e00ff */
[----:B------:R-:W-:Y:S01]  /*2ab0*/  UMOV UR8, UR9 ;  /* 0x0000000900087c82 */ /* 0x000fe20008000000 */
[----:B------:R-:W-:Y:S02]  /*2ac0*/  USHF.R.U32.HI UR4, URZ, UR21, UR4 ;  /* 0x00000015ff047299 */ /* 0x000fe40008011604 */
[----:B------:R-:W-:-:S03]  /*2ad0*/  @UP3 USHF.R.U32.HI UR5, URZ, UR13, UR8 ;  /* 0x0000000dff053299 */ /* 0x000fc60008011608 */
[----:B------:R-:W-:Y:S01]  /*2ae0*/  UMOV UR7, UR15 ;  /* 0x0000000f00077c82 */ /* 0x000fe20008000000 */
[----:B------:R-:W-:Y:S02]  /*2af0*/  USHF.R.U32.HI UR17, URZ, UR17, UR10 ;  /* 0x00000011ff117299 */ /* 0x000fe4000801160a */
[----:B------:R-:W-:Y:S02]  /*2b00*/  @UP3 USHF.R.U32.HI UR6, URZ, UR13, UR7 ;  /* 0x0000000dff063299 */ /* 0x000fe40008011607 */
[----:B------:R-:W-:Y:S02]  /*2b10*/  USEL UR4, UR50, UR4, !UP0 ;  /* 0x0000000432047287 */ /* 0x000fe4000c000000 */
[----:B------:R-:W-:Y:S02]  /*2b20*/  UIMAD UR7, UR39, UR5, URZ ;  /* 0x00000005270772a4 */ /* 0x000fe4000f8e02ff */
[----:B------:R-:W-:Y:S02]  /*2b30*/  USEL UR5, UR51, UR17, !UP2 ;  /* 0x0000001133057287 */ /* 0x000fe4000d000000 */
[----:B------:R-:W-:-:S02]  /*2b40*/  UIMAD UR10, UR39, UR6, URZ ;  /* 0x00000006270a72a4 */ /* 0x000fc4000f8e02ff */
[----:B------:R-:W-:Y:S02]  /*2b50*/  UISETP.GE.AND UP0, UPT, UR4, UR7, UPT ;  /* 0x000000070400728c */ /* 0x000fe4000bf06270 */
[----:B------:R-:W-:Y:S02]  /*2b60*/  UIMAD.WIDE.U32 UR8, UR4, UR12, URZ ;  /* 0x0000000c040872a5 */ /* 0x000fe4000f8e00ff */
[----:B------:R-:W-:Y:S02]  /*2b70*/  UISETP.GE.OR UP0, UPT, UR5, UR10, UP0 ;  /* 0x0000000a0500728c */ /* 0x000fe40008706670 */
[----:B------:R-:W-:-:S03]  /*2b80*/  UIMAD.WIDE.U32 UR10, UR5, UR12, URZ ;  /* 0x0000000c050a72a5 */ /* 0x000fc6000f8e00ff */
[----:B------:R-:W-:Y:S01]  /*2b90*/  UMOV UR7, UR9 ;  /* 0x0000000900077c82 */ /* 0x000fe20008000000 */
[----:B------:R-:W-:Y:S02]  /*2ba0*/  UIADD3 UR9, UPT, UPT, -UR4, URZ, URZ ;  /* 0x000000ff04097290 */ /* 0x000fe4000fffe1ff */
[----:B------:R-:W-:Y:S02]  /*2bb0*/  USHF.R.U32.HI UR7, URZ, UR13, UR7 ;  /* 0x0000000dff077299 */ /* 0x000fe40008011607 */
[----:B------:R-:W-:Y:S02]  /*2bc0*/  UIMAD UR10, UR18, UR9, UR50 ;  /* 0x00000009120a72a4 */ /* 0x000fe4000f8e0232 */
[----:B------:R-:W-:Y:S01]  /*2bd0*/  USEL UR7, UR4, UR7, !UP3 ;  /* 0x0000000704077287 */ /* 0x000fe2000d800000 */
[----:B------:R-:W-:Y:S01]  /*2be0*/  @!UP0 UMOV UR8, UR11 ;  /* 0x0000000b00088c82 */ /* 0x000fe20008000000 */
[----:B------:R-:W-:Y:S02]  /*2bf0*/  UIADD3 UR11, UPT, UPT, -UR5, URZ, URZ ;  /* 0x000000ff050b7290 */ /* 0x000fe4000fffe1ff */
[----:B------:R-:W-:-:S02]  /*2c00*/  @!UP0 USHF.R.U32.HI UR8, URZ, UR13, UR8 ;  /* 0x0000000dff088299 */ /* 0x000fc40008011608 */
[----:B------:R-:W-:Y:S02]  /*2c10*/  UIADD3 UR9, UPT, UPT, -UR7, URZ, URZ ;  /* 0x000000ff07097290 */ /* 0x000fe4000fffe1ff */
[----:B------:R-:W-:Y:S02]  /*2c20*/  @!UP0 USEL UR8, UR5, UR8, !UP3 ;  /* 0x0000000805088287 */ /* 0x000fe4000d800000 */
[----:B------:R-:W-:Y:S02]  /*2c30*/  UIMAD UR9, UR39, UR9, UR4 ;  /* 0x00000009270972a4 */ /* 0x000fe4000f8e0204 */
[----:B------:R-:W-:Y:S02]  /*2c40*/  @!UP0 UIADD3 UR7, UPT, UPT, UR7, -UR8, URZ ;  /* 0x8000000807078290 */ /* 0x000fe4000fffe0ff */
[----:B------:R-:W-:Y:S02]  /*2c50*/  @!UP0 UIMAD UR8, UR9, UR6, UR8 ;  /* 0x00000006090882a4 */ /* 0x000fe4000f8e0208 */
[----:B------:R-:W-:-:S02]  /*2c60*/  @!UP0 UIMAD UR4, UR39, UR7, UR5 ;  /* 0x00000007270482a4 */ /* 0x000fc4000f8e0205 */
[----:B------:R-:W-:Y:S02]  /*2c70*/  UIMAD UR6, UR20, UR11, UR51 ;  /* 0x0000000b140672a4 */ /* 0x000fe4000f8e0233 */
[----:B------:R-:W-:Y:S01]  /*2c80*/  UIMAD UR50, UR4, UR18, UR10 ;  /* 0x00000012043272a4 */ /* 0x000fe2000f8e020a */
[----:B------:R-:W-:Y:S02]  /*2c90*/  @!UP0 UMOV UR5, UR8 ;  /* 0x0000000800058c82 */ /* 0x000fe40008000000 */
[----:B------:R-:W-:-:S12]  /*2ca0*/  UIMAD UR51, UR5, UR20, UR6 ;  /* 0x00000014053372a4 */ /* 0x000fd8000f8e0206 */
.L_x_37:
[----:B------:R-:W1:Y:S02]  /*2cb0*/  LDCU UR4, c[0x0][0xb30] ;  /* 0x00016600ff0477ac */ /* 0x000e640008000800 */
[----:B-1----:R-:W-:-:S09]  /*2cc0*/  UISETP.NE.AND UP0, UPT, UR4, 0x1, UPT ;  /* 0x000000010400788c */ /* 0x002fd2000bf05270 */
[----:B------:R-:W-:Y:S05]  /*2cd0*/  BRA.U UP0, `(.L_x_38) ;  /* 0x0000000100447547 */ /* 0x000fea000b800000 */
[----:B------:R-:W1:Y:S01]  /*2ce0*/  LDCU.128 UR8, c[0x0][0xb10] ;  /* 0x00016200ff0877ac */ /* 0x000e620008000c00 */
[----:B------:R-:W2:Y:S01]  /*2cf0*/  LDCU UR12, c[0x0][0xb0c] ;  /* 0x00016180ff0c77ac */ /* 0x000ea20008000800 */
[----:B------:R-:W4:Y:S01]  /*2d00*/  LDCU UR13, c[0x0][0xb20] ;  /* 0x00016400ff0d77ac */ /* 0x000f220008000800 */
[----:B-1----:R-:W-:Y:S02]  /*2d10*/  UIMAD.WIDE.U32 UR6, UR51, UR8, URZ ;  /* 0x00000008330672a5 */ /* 0x002fe4000f8e00ff */
[----:B------:R-:W-:Y:S02]  /*2d20*/  UIMAD.WIDE.U32 UR4, UR50, UR11, URZ ;  /* 0x0000000b320472a5 */ /* 0x000fe4000f8e00ff */
[----:B--2---:R-:W-:Y:S02]  /*2d30*/  UISETP.NE.AND UP2, UPT, UR12, 0x1, UPT ;  /* 0x000000010c00788c */ /* 0x004fe4000bf45270 */
[----:B------:R-:W-:Y:S01]  /*2d40*/  UISETP.NE.AND UP0, UPT, UR10, 0x1, UPT ;  /* 0x000000010a00788c */ /* 0x000fe2000bf05270 */
[----:B------:R-:W-:-:S02]  /*2d50*/  UMOV UR6, UR7 ;  /* 0x0000000700067c82 */ /* 0x000fc40008000000 */
[----:B------:R-:W-:Y:S01]  /*2d60*/  UMOV UR4, UR5 ;  /* 0x0000000500047c82 */ /* 0x000fe20008000000 */
[----:B------:R-:W-:Y:S02]  /*2d70*/  USHF.R.U32.HI UR6, URZ, UR9, UR6 ;  /* 0x00000009ff067299 */ /* 0x000fe40008011606 */
[----:B----4-:R-:W-:Y:S02]  /*2d80*/  USHF.R.U32.HI UR4, URZ, UR13, UR4 ;  /* 0x0000000dff047299 */ /* 0x010fe40008011604 */
[----:B------:R-:W-:Y:S02]  /*2d90*/  USEL UR5, UR51, UR6, !UP2 ;  /* 0x0000000633057287 */ /* 0x000fe4000d000000 */
[----:B------:R-:W-:-:S04]  /*2da0*/  USEL UR4, UR50, UR4, !UP0 ;  /* 0x0000000432047287 */ /* 0x000fc8000c000000 */
[----:B------:R-:W-:Y:S02]  /*2db0*/  UIADD3 UR6, UPT, UPT, UR5, -UR4, URZ ;  /* 0x8000000405067290 */ /* 0x000fe4000fffe0ff */
[----:B------:R-:W-:Y:S02]  /*2dc0*/  UIADD3 UR4, UPT, UPT, -UR5, UR4, URZ ;  /* 0x0000000405047290 */ /* 0x000fe4000fffe1ff */
[----:B------:R-:W-:Y:S02]  /*2dd0*/  UIMAD UR50, UR6, UR10, UR50 ;  /* 0x0000000a063272a4 */ /* 0x000fe4000f8e0232 */
[----:B------:R-:W-:-:S12]  /*2de0*/  UIMAD UR51, UR4, UR12, UR51 ;  /* 0x0000000c043372a4 */ /* 0x000fd8000f8e0233 */
.L_x_38:
[----:B------:R-:W-:Y:S02]  /*2df0*/  R2UR UR5, R92 ;  /* 0x000000005c0572ca */ /* 0x000fe400000e0000 */
[----:B------:R-:W-:Y:S02]  /*2e00*/  R2UR UR4, R91 ;  /* 0x000000005b0472ca */ /* 0x000fe400000e0000 */
[----:B------:R-:W-:Y:S02]  /*2e10*/  PLOP3.LUT P1, PT, PT, PT, PT, 0x80, 0x8 ;  /* 0x000000000008781c */ /* 0x000fe40003f2f070 */
[----:B------:R-:W-:-:S07]  /*2e20*/  LOP3.LUT R2, R2, 0x1, RZ, 0x3c, !PT ;  /* 0x0000000102027812 */ /* 0x000fce00078e3cff */
[----:B------:R-:W-:Y:S02]  /*2e30*/  UIADD3 UR24, UPT, UPT, UR51, UR5, URZ ;  /* 0x0000000533187290 */ /* 0x000fe4000fffe0ff */
[----:B------:R-:W-:Y:S01]  /*2e40*/  UIADD3 UR20, UPT, UPT, UR50, UR4, URZ ;  /* 0x0000000432147290 */ /* 0x000fe2000fffe0ff */
[----:B------:R-:W-:Y:S11]  /*2e50*/  BRA.U UP1, `(.L_x_39) ;  /* 0xffffffe901787547 */ /* 0x000ff6000b83ffff */
[----:B------:R-:W-:Y:S01]  /*2e60*/  UIADD3 UR27, UPT, UPT, UR27, 0x40, URZ ;  /* 0x000000401b1b7890 */ /* 0x000fe2000fffe0ff */
[----:B------:R-:W-:-:S03]  /*2e70*/  MOV R3, UR26 ;  /* 0x0000001a00037c02 */ /* 0x000fc60008000f00 */
[----:B------:R-:W-:Y:S01]  /*2e80*/  ULEA UR4, UR30, UR27, 0x3 ;  /* 0x0000001b1e047291 */ /* 0x000fe2000f8e18ff */
[----:B------:R-:W-:-:S08]  /*2e90*/  SHF.L.U32 R3, R3, 0x1f, RZ ;  /* 0x0000001f03037819 */ /* 0x000fd000000006ff */
[----:B------:R-:W1:Y:S02]  /*2ea0*/  SYNCS.PHASECHK.TRANS64.TRYWAIT P0, [UR4], R3 ;  /* 0x00000003ff0075a7 */ /* 0x000e640008001104 */
[----:B-1----:R-:W-:Y:S05]  /*2eb0*/  @!P0 BRA `(.L_x_40) ;  /* 0x0000007800908947 */ /* 0x002fea0003800000 */
.L_x_151:
[----:B------:R-:W-:-:S04]  /*2ec0*/  UIADD3 UR4, UPT, UPT, UR30, 0x1, URZ ;  /* 0x000000011e047890 */ /* 0x000fc8000fffe0ff */
[----:B------:R-:W-:-:S04]  /*2ed0*/  UISETP.NE.AND UP0, UPT, UR4, 0x8, UPT ;  /* 0x000000080400788c */ /* 0x000fc8000bf05270 */
[----:B------:R-:W-:Y:S02]  /*2ee0*/  USEL UR5, URZ, 0x1, UP0 ;  /* 0x00000001ff057887 */ /* 0x000fe40008000000 */
[----:B------:R-:W-:Y:S02]  /*2ef0*/  USEL UR4, UR4, URZ, UP0 ;  /* 0x000000ff04047287 */ /* 0x000fe40008000000 */
[----:B------:R-:W-:Y:S02]  /*2f00*/  ULOP3.LUT UR6, UR26, UR5, URZ, 0x3c, !UPT ;  /* 0x000000051a067292 */ /* 0x000fe4000f8e3cff */
[----:B------:R-:W-:-:S04]  /*2f10*/  ULEA UR5, UR4, UR27, 0x3 ;  /* 0x0000001b04057291 */ /* 0x000fc8000f8e18ff */
[----:B-1----:R-:W-:-:S04]  /*2f20*/  MOV R3, UR6 ;  /* 0x0000000600037c02 */ /* 0x002fc80008000f00 */
[----:B------:R-:W-:-:S04]  /*2f30*/  SHF.L.U32 R3, R3, 0x1f, RZ ;  /* 0x0000001f03037819 */ /* 0x000fc800000006ff */
[----:B------:R-:W1:Y:S02]  /*2f40*/  SYNCS.PHASECHK.TRANS64.TRYWAIT P0, [UR5], R3 ;  /* 0x00000003ff0075a7 */ /* 0x000e640008001105 */
[----:B-1----:R-:W-:Y:S05]  /*2f50*/  @!P0 BRA `(.L_x_41) ;  /* 0x0000007800808947 */ /* 0x002fea0003800000 */
.L_x_153:
        /* <DEDUP_REMOVED lines=10> */
.L_x_155:
        /* <DEDUP_REMOVED lines=10> */
.L_x_157:
        /* <DEDUP_REMOVED lines=10> */
.L_x_159:
        /* <DEDUP_REMOVED lines=10> */
.L_x_161:
        /* <DEDUP_REMOVED lines=10> */
.L_x_163:
[----:B------:R-:W-:-:S04]  /*3280*/  UIADD3 UR4, UPT, UPT, UR4, 0x1, URZ ;  /* 0x0000000104047890 */ /* 0x000fc8000fffe0ff */
[----:B------:R-:W-:-:S04]  /*3290*/  UISETP.NE.AND UP0, UPT, UR4, 0x8, UPT ;  /* 0x000000080400788c */ /* 0x000fc8000bf05270 */
[----:B------:R-:W-:Y:S02]  /*32a0*/  USEL UR5, URZ, 0x1, UP0 ;  /* 0x00000001ff057887 */ /* 0x000fe40008000000 */
[----:B------:R-:W-:Y:S02]  /*32b0*/  USEL UR4, UR4, URZ, UP0 ;  /* 0x000000ff04047287 */ /* 0x000fe40008000000 */
[----:B------:R-:W-:Y:S02]  /*32c0*/  ULOP3.LUT UR5, UR6, UR5, URZ, 0x3c, !UPT ;  /* 0x0000000506057292 */ /* 0x000fe4000f8e3cff */
[----:B------:R-:W-:-:S04]  /*32d0*/  ULEA UR4, UR4, UR27, 0x3 ;  /* 0x0000001b04047291 */ /* 0x000fc8000f8e18ff */
[----:B------:R-:W-:Y:S02]  /*32e0*/  IMAD.U32 R2, RZ, RZ, UR5 ;  /* 0x00000005ff027e24 */ /* 0x000fe4000f8e00ff */
[----:B-1----:R-:W-:-:S03]  /*32f0*/  MOV R0, UR4 ;  /* 0x0000000400007c02 */ /* 0x002fc60008000f00 */
[----:B------:R-:W-:-:S07]  /*3300*/  SHF.L.U32 R3, R2, 0x1f, RZ ;  /* 0x0000001f02037819 */ /* 0x000fce00000006ff */
.L_x_47:
[----:B-1----:R1:W2:Y:S02]  /*3310*/  SYNCS.PHASECHK.TRANS64.TRYWAIT P0, [R0+URZ], R3 ;  /* 0x00000003000075a7 */ /* 0x0022a400080011ff */
[----:B--2---:R-:W-:Y:S05]  /*3320*/  @!P0 NANOSLEEP.SYNCS 0x989680 ;  /* 0x009896800000895d */ /* 0x004fea0003900000 */
[----:B------:R-:W2:Y:S02]  /*3330*/  @!P0 SYNCS.PHASECHK.TRANS64 P0, [R0+URZ], R3 ;  /* 0x00000003000085a7 */ /* 0x000ea400080010ff */
[----:B--23--:R-:W-:Y:S05]  /*3340*/  @P0 EXIT ;  /* 0x000000000000094d */ /* 0x00cfea0003800000 */
[----:B------:R-:W-:Y:S05]  /*3350*/  BRA `(.L_x_47) ;  /* 0xfffffffc00ec7947 */ /* 0x000fea000383ffff */
.L_x_21:
[----:B------:R-:W2:Y:S02]  /*3360*/  S2UR UR4, SR_CgaCtaId ;  /* 0x00000000000479c3 */ /* 0x000ea40000008800 */
[----:B--2---:R-:W-:-:S04]  /*3370*/  UISETP.NE.AND UP0, UPT, UR4, URZ, UPT ;  /* 0x000000ff0400728c */ /* 0x004fc8000bf05270 */
[----:B------:R-:W-:-:S09]  /*3380*/  UISETP.NE.OR UP0, UPT, UR18, 0x1, UP0 ;  /* 0x000000011200788c */ /* 0x000fd20008705670 */
[----:B------:R-:W-:Y:S05]  /*3390*/  BRA.U UP0, `(.L_x_48) ;  /* 0x0000000100b47547 */ /* 0x000fea000b800000 */
[----:B------:R-:W2:Y:S01]  /*33a0*/  S2UR UR5, SR_CgaCtaId ;  /* 0x00000000000579c3 */ /* 0x000ea20000008800 */
[----:B------:R-:W-:Y:S01]  /*33b0*/  UMOV UR4, 0x400 ;  /* 0x0000040000047882 */ /* 0x000fe20000000000 */
[----:B------:R-:W-:Y:S01]  /*33c0*/  HFMA2 R2, -RZ, RZ, 0, 5.9604644775390625e-08 ;  /* 0x00000001ff027431 */ /* 0x000fe200000001ff */
[----:B------:R-:W-:Y:S01]  /*33d0*/  ISETP.GE.U32.AND P0, PT, R3, 0x2, PT ;  /* 0x000000020300780c */ /* 0x000fe20003f06070 */
[----:B------:R-:W-:Y:S01]  /*33e0*/  IMAD.MOV.U32 R8, RZ, RZ, RZ ;  /* 0x000000ffff087224 */ /* 0x000fe200078e00ff */
[----:B--2---:R-:W-:-:S04]  /*33f0*/  ULEA UR4, UR5, UR4, 0x18 ;  /* 0x0000000405047291 */ /* 0x004fc8000f8ec0ff */
[----:B------:R-:W-:Y:S02]  /*3400*/  UIADD3 UR5, UPT, UPT, UR4, 0xd8, URZ ;  /* 0x000000d804057890 */ /* 0x000fe4000fffe0ff */
[----:B------:R-:W-:Y:S02]  /*3410*/  UIADD3 UR8, UPT, UPT, UR4, 0xd0, URZ ;  /* 0x000000d004087890 */ /* 0x000fe4000fffe0ff */
[----:B------:R-:W-:-:S12]  /*3420*/  UPRMT UR5, URZ, 0x654, UR5 ;  /* 0x00000654ff057896 */ /* 0x000fd80008000005 */
.L_x_51:
[----:B------:R-:W-:Y:S01]  /*3430*/  SHF.L.U32 R7, R2, 0x1f, RZ ;  /* 0x0000001f02077819 */ /* 0x000fe200000006ff */
[----:B------:R-:W-:Y:S02]  /*3440*/  IMAD.U32 R4, RZ, RZ, UR8 ;  /* 0x00000008ff047e24 */ /* 0x000fe4000f8e00ff */
[----:B------:R-:W-:Y:S01]  /*3450*/  @!P0 IMAD.MOV.U32 R5, RZ, RZ, 0x10 ;  /* 0x00000010ff058424 */ /* 0x000fe200078e00ff */
[----:B------:R-:W2:Y:S02]  /*3460*/  SYNCS.PHASECHK.TRANS64.TRYWAIT P1, [UR4+0xd8], R7 ;  /* 0x0000d807ff0075a7 */ /* 0x000ea40008021104 */
[----:B------:R-:W-:-:S04]  /*3470*/  PRMT R9, R3, 0x654, R4 ;  /* 0x0000065403097816 */ /* 0x000fc80000000004 */
[----:B------:R-:W-:Y:S01]  /*3480*/  SEL R0, R9, R0, !P0 ;  /* 0x0000000009007207 */ /* 0x000fe20004000000 */
[----:B--2---:R-:W-:Y:S06]  /*3490*/  @!P1 BRA `(.L_x_49) ;  /* 0x0000007400c09947 */ /* 0x004fec0003800000 */
.L_x_165:
[----:B------:R-:W-:Y:S01]  /*34a0*/  UIADD3 UR6, UPT, UPT, UR4, 0x110, URZ ;  /* 0x0000011004067890 */ /* 0x000fe2000fffe0ff */
[----:B------:R3:W-:Y:S01]  /*34b0*/  @!P0 SYNCS.ARRIVE.TRANS64.RED RZ, [R0+URZ], R5 ;  /* 0x0000000500ff89a7 */ /* 0x0007e200080004ff */
[----:B------:R-:W-:Y:S01]  /*34c0*/  UIADD3 UR7, UPT, UPT, UR4, 0xd0, URZ ;  /* 0x000000d004077890 */ /* 0x000fe2000fffe0ff */
[----:B------:R-:W-:-:S08]  /*34d0*/  LOP3.LUT R2, R2, 0x1, RZ, 0x3c, !PT ;  /* 0x0000000102027812 */ /* 0x000fd000078e3cff */
[----:B------:R-:W-:Y:S06]  /*34e0*/  UGETNEXTWORKID.BROADCAST [UR6], [UR7] ;  /* 0x00000000060073ca */ /* 0x000fec0008000100 */
[----:B---3--:R-:W-:-:S04]  /*34f0*/  SHF.L.U32 R5, R8, 0x1f, RZ ;  /* 0x0000001f08057819 */ /* 0x008fc800000006ff */
[----:B------:R-:W3:Y:S02]  /*3500*/  SYNCS.PHASECHK.TRANS64.TRYWAIT P1, [UR4+0xd0], R5 ;  /* 0x0000d005ff0075a7 */ /* 0x000ee40008021104 */
[----:B---3--:R-:W-:Y:S05]  /*3510*/  @!P1 BRA `(.L_x_50) ;  /* 0x0000007400b89947 */ /* 0x008fea0003800000 */
.L_x_167:
[----:B--2---:R-:W2:Y:S01]  /*3520*/  LDS.128 R4, [UR4+0x110] ;  /* 0x00011004ff047984 */ /* 0x004ea20008000c00 */
[----:B------:R-:W-:Y:S01]  /*3530*/  LOP3.LUT R8, R8, 0x1, RZ, 0x3c, !PT ;  /* 0x0000000108087812 */ /* 0x000fe200078e3cff */
[----:B------:R-:W-:Y:S01]  /*3540*/  @!PT LDS RZ, [RZ] ;  /* 0x00000000fffff984 */ /* 0x000fe20000000800 */
[----:B------:R-:W-:Y:S01]  /*3550*/  @!PT LDS RZ, [RZ] ;  /* 0x00000000fffff984 */ /* 0x000fe20000000800 */
[----:B------:R-:W-:Y:S01]  /*3560*/  @!PT LDS RZ, [RZ] ;  /* 0x00000000fffff984 */ /* 0x000fe20000000800 */
[----:B------:R-:W-:Y:S01]  /*3570*/  @!PT LDS RZ, [RZ] ;  /* 0x00000000fffff984 */ /* 0x000fe20000000800 */
[----:B------:R3:W-:Y:S06]  /*3580*/  MEMBAR.ALL.CTA ;  /* 0x0000000000007992 */ /* 0x0007ec0000008000 */
[----:B---3--:R-:W3:Y:S02]  /*3590*/  FENCE.VIEW.ASYNC.S ;  /* 0x00000000000073c6 */ /* 0x008ee40000000000 */
[----:B---3--:R-:W-:Y:S01]  /*35a0*/  SYNCS.ARRIVE.TRANS64.RED.A1T0 RZ, [UR5], RZ ;  /* 0x000000ffffff79a7 */ /* 0x008fe20008100405 */
[----:B--2---:R-:W-:-:S13]  /*35b0*/  LOP3.LUT P1, RZ, R6, 0x1, RZ, 0xc0, !PT ;  /* 0x0000000106ff7812 */ /* 0x004fda000782c0ff */
[----:B------:R-:W-:Y:S05]  /*35c0*/  @P1 BRA `(.L_x_51) ;  /* 0xfffffffc00981947 */ /* 0x000fea000383ffff */
[----:B------:R-:W-:-:S04]  /*35d0*/  SHF.L.U32 R0, R2, 0x1f, RZ ;  /* 0x0000001f02007819 */ /* 0x000fc800000006ff */
[----:B------:R-:W2:Y:S02]  /*35e0*/  SYNCS.PHASECHK.TRANS64 P0, [UR4+0xd8], R0 ;  /* 0x0000d800ff0075a7 */ /* 0x000ea40008001004 */
[----:B-12---:R-:W-:Y:S05]  /*35f0*/  @P0 EXIT ;  /* 0x000000000000094d */ /* 0x006fea0003800000 */
[----:B------:R-:W-:-:S07]  /*3600*/  MOV R0, UR4 ;  /* 0x0000000400007c02 */ /* 0x000fce0008000f00 */
.L_x_52:
[----:B-1----:R-:W-:-:S04]  /*3610*/  SHF.L.U32 R3, R2, 0x1f, RZ ;  /* 0x0000001f02037819 */ /* 0x002fc800000006ff */
[----:B------:R1:W2:Y:S03]  /*3620*/  SYNCS.PHASECHK.TRANS64.TRYWAIT P0, [R0+URZ+0xd8], R3 ;  /* 0x0000d803000075a7 */ /* 0x0002a600080011ff */
[----:B--2---:R-:W-:Y:S05]  /*3630*/  @!P0 NANOSLEEP.SYNCS 0x989680 ;  /* 0x009896800000895d */ /* 0x004fea0003900000 */
[----:B------:R-:W2:Y:S02]  /*3640*/  @!P0 SYNCS.PHASECHK.TRANS64 P0, [R0+URZ+0xd8], R3 ;  /* 0x0000d803000085a7 */ /* 0x000ea400080010ff */
[----:B--2---:R-:W-:Y:S05]  /*3650*/  @P0 EXIT ;  /* 0x000000000000094d */ /* 0x004fea0003800000 */
[----:B------:R-:W-:Y:S05]  /*3660*/  BRA `(.L_x_52) ;  /* 0xfffffffc00e87947 */ /* 0x000fea000383ffff */
.L_x_48:
[----:B------:R-:W-:Y:S05]  /*3670*/  BRA.U UP4, `(.L_x_53) ;  /* 0x0000001104a07547 */ /* 0x000fea000b800000 */
[----:B------:R-:W2:Y:S01]  /*3680*/  S2UR UR4, SR_CgaCtaId ;  /* 0x00000000000479c3 */ /* 0x000ea20000008800 */
[----:B------:R-:W-:Y:S01]  /*3690*/  UMOV UR5, 0x40 ;  /* 0x0000004000057882 */ /* 0x000fe20000000000 */
[----:B------:R-:W-:Y:S01]  /*36a0*/  NOP ;  /* 0x0000000000007918 */ /* 0x000fe20000000000 */
[----:B------:R-:W-:Y:S01]  /*36b0*/  UMOV UR6, 0x400 ;  /* 0x0000040000067882 */ /* 0x000fe20000000000 */
[----:B--2---:R-:W-:Y:S02]  /*36c0*/  ULEA UR5, UR4, UR5, 0x18 ;  /* 0x0000000504057291 */ /* 0x004fe4000f8ec0ff */
[----:B------:R-:W-:-:S07]  /*36d0*/  ULEA UR6, UR4, UR6, 0x18 ;  /* 0x0000000604067291 */ /* 0x000fce000f8ec0ff */
[----:B------:R-:W2:Y:S02]  /*36e0*/  LDS.U8 R3, [UR5+0x1c] ;  /* 0x00001c05ff037984 */ /* 0x000ea40008000000 */
[----:B--2---:R-:W-:-:S13]  /*36f0*/  ISETP.NE.AND P0, PT, R3, RZ, PT ;  /* 0x000000ff0300720c */ /* 0x004fda0003f05270 */
[----:B------:R-:W-:Y:S05]  /*3700*/  @P0 BRA `(.L_x_54) ;  /* 0x0000000400080947 */ /* 0x000fea0003800000 */
[----:B------:R-:W-:Y:S02]  /*3710*/  UISETP.NE.U32.AND UP1, UPT, UR41, 0x1, UPT ;  /* 0x000000012900788c */ /* 0x000fe4000bf25070 */
[----:B------:R-:W-:-:S07]  /*3720*/  UIADD3 UR7, UPT, UPT, UR5, 0x8, URZ ;  /* 0x0000000805077890 */ /* 0x000fce000fffe0ff */
[----:B------:R-:W-:Y:S05]  /*3730*/  BRA.U !UP1, `(.L_x_55) ;  /* 0x00000001099c7547 */ /* 0x000fea000b800000 */
[----:B------:R-:W-:Y:S01]  /*3740*/  ELECT P0, URZ, PT ;  /* 0x0000000000ff782f */ /* 0x000fe20003800000 */
[----:B------:R-:W-:-:S12]  /*3750*/  BSSY B0, `(.L_x_55) ;  /* 0x0000025000007945 */ /* 0x000fd80003800000 */
[----:B------:R-:W-:Y:S05]  /*3760*/  @!P0 BRA `(.L_x_56) ;  /* 0x00000000008c8947 */ /* 0x000fea0003800000 */
[----:B------:R-:W-:-:S05]  /*3770*/  UMOV UR4, 0x10 ;  /* 0x0000001000047882 */ /* 0x000fca0000000000 */
[----:B------:R-:W-:Y:S04]  /*3780*/  DEPBAR.LE SB2, 0x36 ;  /* 0x0000ad800000791a */ /* 0x000fe80000000000 */
[----:B------:R-:W2:Y:S02]  /*3790*/  UTCATOMSWS.2CTA.FIND_AND_SET.ALIGN UP0, UR4, UR4 ;  /* 0x00000004000475e3 */ /* 0x000ea40008200800 */
[----:B--2---:R-:W-:Y:S01]  /*37a0*/  MOV R10, UR4 ;  /* 0x00000004000a7c02 */ /* 0x004fe20008000f00 */
[----:B------:R-:W-:Y:S06]  /*37b0*/  BRA.U UP0, `(.L_x_57) ;  /* 0x0000000100187547 */ /* 0x000fec000b800000 */
.L_x_58:
[----:B------:R-:W-:Y:S05]  /*37c0*/  NANOSLEEP 0x64 ;  /* 0x000000640000795d */ /* 0x000fea0003800000 */
[----:B------:R-:W-:-:S05]  /*37d0*/  UMOV UR4, 0x10 ;  /* 0x0000001000047882 */ /* 0x000fca0000000000 */
[----:B------:R-:W-:Y:S04]  /*37e0*/  DEPBAR.LE SB2, 0x36 ;  /* 0x0000ad800000791a */ /* 0x000fe80000000000 */
[----:B------:R-:W2:Y:S02]  /*37f0*/  UTCATOMSWS.2CTA.FIND_AND_SET.ALIGN UP0, UR4, UR4 ;  /* 0x00000004000475e3 */ /* 0x000ea40008200800 */
[----:B--2---:R-:W-:Y:S01]  /*3800*/  MOV R10, UR4 ;  /* 0x00000004000a7c02 */ /* 0x004fe20008000f00 */
[----:B------:R-:W-:Y:S05]  /*3810*/  BRA.U !UP0, `(.L_x_58) ;  /* 0xfffffffd08e87547 */ /* 0x000fea000b83ffff */
.L_x_57:
[----:B------:R-:W2:Y:S01]  /*3820*/  LDS R6, [UR5+0x10] ;  /* 0x00001005ff067984 */ /* 0x000ea20008000800 */
[----:B------:R-:W-:Y:S01]  /*3830*/  IMAD.U32 R3, RZ, RZ, UR6 ;  /* 0x00000006ff037e24 */ /* 0x000fe2000f8e00ff */
[----:B------:R-:W-:-:S03]  /*3840*/  MOV R4, UR40 ;  /* 0x0000002800047c02 */ /* 0x000fc60008000f00 */
[----:B------:R-:W-:Y:S01]  /*3850*/  VIADD R3, R3, 0x120 ;  /* 0x0000012003037836 */ /* 0x000fe20000000000 */
[----:B--2---:R-:W-:-:S04]  /*3860*/  SHF.L.U32 R6, R6, 0x1f, RZ ;  /* 0x0000001f06067819 */ /* 0x004fc800000006ff */
[----:B------:R-:W2:Y:S02]  /*3870*/  SYNCS.PHASECHK.TRANS64.TRYWAIT P0, [UR5+0x8], R6 ;  /* 0x00000806ff0075a7 */ /* 0x000ea40008001105 */
[----:B--2---:R-:W-:Y:S05]  /*3880*/  @P0 BRA `(.L_x_59) ;  /* 0x0000000000080947 */ /* 0x004fea0003800000 */
[----:B------:R-:W2:Y:S02]  /*3890*/  SYNCS.PHASECHK.TRANS64.TRYWAIT P0, [UR5+0x8], R6 ;  /* 0x00000806ff0075a7 */ /* 0x000ea40008001105 */
[----:B--2---:R-:W-:Y:S05]  /*38a0*/  @!P0 BRA `(.L_x_60) ;  /* 0x0000007000ec8947 */ /* 0x004fea0003800000 */
.L_x_59:
[----:B------:R-:W-:Y:S01]  /*38b0*/  PRMT R4, R4, 0x654, R3 ;  /* 0x0000065404047816 */ /* 0x000fe20000000003 */
[----:B------:R-:W-:Y:S01]  /*38c0*/  HFMA2 R3, -RZ, RZ, 0, 5.9604644775390625e-08 ;  /* 0x00000001ff037431 */ /* 0x000fe200000001ff */
[----:B------:R-:W-:Y:S01]  /*38d0*/  UPRMT UR4, UR40, 0x654, UR7 ;  /* 0x0000065428047896 */ /* 0x000fe20008000007 */
[----:B------:R-:W-:Y:S02]  /*38e0*/  IMAD.MOV.U32 R7, RZ, RZ, 0xffff ;  /* 0x0000ffffff077424 */ /* 0x000fe400078e00ff */
[----:B--2---:R-:W-:Y:S02]  /*38f0*/  IMAD.MOV.U32 R6, RZ, RZ, 0x4 ;  /* 0x00000004ff067424 */ /* 0x004fe400078e00ff */
[----:B------:R-:W-:Y:S01]  /*3900*/  IMAD.SHL.U32 R9, R10, 0x20, RZ ;  /* 0x000000200a097824 */ /* 0x000fe200078e00ff */
[----:B------:R-:W-:Y:S02]  /*3910*/  MOV R5, UR4 ;  /* 0x0000000400057c02 */ /* 0x000fe40008000f00 */
[-C--:B------:R-:W-:Y:S01]  /*3920*/  SHF.L.U32 R8, R7, R10.reuse, RZ ;  /* 0x0000000a07087219 */ /* 0x080fe200000006ff */
[----:B------:R2:W-:Y:S01]  /*3930*/  SYNCS.ARRIVE.TRANS64.RED RZ, [UR4], R6 ;  /* 0x00000006ffff79a7 */ /* 0x0005e20008000404 */
[----:B------:R-:W-:Y:S01]  /*3940*/  SHF.L.U32 R7, R3, R10, RZ ;  /* 0x0000000a03077219 */ /* 0x000fe200000006ff */
[----:B------:R2:W-:Y:S04]  /*3950*/  STS [UR6+0x120], R9 ;  /* 0x00012009ff007988 */ /* 0x0005e80008000806 */
[----:B------:R2:W-:Y:S04]  /*3960*/  STAS [R4.64], R10 ;  /* 0x0000000a04007dbd */ /* 0x0005e8000c0008ff */
[----:B------:R2:W-:Y:S04]  /*3970*/  ATOMS.OR RZ, [UR5+0x14], R8 ;  /* 0x00001408ffff798c */ /* 0x0005e8000b000005 */
[----:B------:R2:W-:Y:S04]  /*3980*/  ATOMS.OR RZ, [UR5+0x18], R7 ;  /* 0x00001807ffff798c */ /* 0x0005e8000b000005 */
[----:B------:R2:W-:Y:S02]  /*3990*/  ATOMS.XOR RZ, [UR5+0x10], R3 ;  /* 0x00001003ffff798c */ /* 0x0005e4000b800005 */
.L_x_56:
[----:B-1----:R-:W-:Y:S05]  /*39a0*/  BSYNC B0 ;  /* 0x0000000000007941 */ /* 0x002fea0003800000 */
.L_x_55:
[----:B------:R-:W-:Y:S05]  /*39b0*/  BRA.U UP1, `(.L_x_61) ;  /* 0x00000001016c7547 */ /* 0x000fea000b800000 */
[----:B------:R-:W-:-:S03]  /*39c0*/  UMOV UR4, 0xffffffff ;  /* 0xffffffff00047882 */ /* 0x000fc60000000000 */
[----:B------:R-:W-:Y:S05]  /*39d0*/  BRA.DIV UR4, `(.L_x_62) ;  /* 0x0000007204b87947 */ /* 0x000fea000b800000 */
[----:B------:R-:W-:-:S13]  /*39e0*/  ELECT P0, URZ, PT ;  /* 0x0000000000ff782f */ /* 0x000fda0003800000 */
.L_x_170:
[----:B------:R-:W-:Y:S05]  /*39f0*/  @!P0 BRA `(.L_x_61) ;  /* 0x00000000005c8947 */ /* 0x000fea0003800000 */
[----:B--2---:R-:W2:Y:S02]  /*3a00*/  LDS R4, [UR5+0x10] ;  /* 0x00001005ff047984 */ /* 0x004ea40008000800 */
[----:B--2---:R-:W-:-:S04]  /*3a10*/  SHF.L.U32 R4, R4, 0x1f, RZ ;  /* 0x0000001f04047819 */ /* 0x004fc800000006ff */
[----:B------:R-:W2:Y:S02]  /*3a20*/  SYNCS.PHASECHK.TRANS64.TRYWAIT P0, [UR5+0x8], R4 ;  /* 0x00000804ff0075a7 */ /* 0x000ea40008001105 */
[----:B--2---:R-:W-:Y:S05]  /*3a30*/  @P0 BRA `(.L_x_63) ;  /* 0x0000000000080947 */ /* 0x004fea0003800000 */
[----:B------:R-:W2:Y:S02]  /*3a40*/  SYNCS.PHASECHK.TRANS64.TRYWAIT P0, [UR5+0x8], R4 ;  /* 0x00000804ff0075a7 */ /* 0x000ea40008001105 */
[----:B--2---:R-:W-:Y:S05]  /*3a50*/  @!P0 BRA `(.L_x_64) ;  /* 0x0000007000bc8947 */ /* 0x004fea0003800000 */
.L_x_63:
[----:B------:R-:W3:Y:S01]  /*3a60*/  LDS R6, [UR6+0x120] ;  /* 0x00012006ff067984 */ /* 0x000ee20008000800 */
[----:B--2---:R-:W-:Y:S02]  /*3a70*/  HFMA2 R3, -RZ, RZ, 0, 5.9604644775390625e-08 ;  /* 0x00000001ff037431 */ /* 0x004fe400000001ff */
[----:B------:R-:W-:Y:S01]  /*3a80*/  IMAD.MOV.U32 R4, RZ, RZ, 0xffff ;  /* 0x0000ffffff047424 */ /* 0x000fe200078e00ff */
[----:B------:R-:W-:Y:S01]  /*3a90*/  UPRMT UR4, UR40, 0x654, UR7 ;  /* 0x0000065428047896 */ /* 0x000fe20008000007 */
[----:B---3--:R-:W-:-:S03]  /*3aa0*/  IMAD.SHL.U32 R5, R6, 0x20, RZ ;  /* 0x0000002006057824 */ /* 0x008fc600078e00ff */
[-C--:B------:R-:W-:Y:S02]  /*3ab0*/  SHF.L.U32 R4, R4, R6.reuse, RZ ;  /* 0x0000000604047219 */ /* 0x080fe400000006ff */
[----:B------:R-:W-:Y:S01]  /*3ac0*/  SHF.L.U32 R6, R3, R6, RZ ;  /* 0x0000000603067219 */ /* 0x000fe200000006ff */
[----:B------:R3:W-:Y:S04]  /*3ad0*/  STS [UR6+0x120], R5 ;  /* 0x00012005ff007988 */ /* 0x0007e80008000806 */
[----:B------:R3:W-:Y:S04]  /*3ae0*/  ATOMS.OR RZ, [UR5+0x14], R4 ;  /* 0x00001404ffff798c */ /* 0x0007e8000b000005 */
[----:B------:R3:W-:Y:S01]  /*3af0*/  ATOMS.OR RZ, [UR5+0x18], R6 ;  /* 0x00001806ffff798c */ /* 0x0007e2000b000005 */
[----:B------:R-:W-:Y:S03]  /*3b00*/  SYNCS.ARRIVE.TRANS64.RED.A1T0 RZ, [UR4], RZ ;  /* 0x000000ffffff79a7 */ /* 0x000fe60008100404 */
[----:B------:R3:W-:Y:S01]  /*3b10*/  ATOMS.XOR RZ, [UR5+0x10], R3 ;  /* 0x00001003ffff798c */ /* 0x0007e2000b800005 */
[----:B------:R-:W-:Y:S05]  /*3b20*/  BRA `(.L_x_61) ;  /* 0x0000000000107947 */ /* 0x000fea0003800000 */
.L_x_54:
[----:B------:R-:W-:Y:S02]  /*3b30*/  MOV R3, 0xffffffff ;  /* 0xffffffff00037802 */ /* 0x000fe40000000f00 */
[----:B------:R-:W-:-:S03]  /*3b40*/  MOV R4, 0x3b70 ;  /* 0x00003b7000047802 */ /* 0x000fc60000000f00 */
[----:B------:R2:W-:Y:S04]  /*3b50*/  STS [UR6+0x120], R3 ;  /* 0x00012003ff007988 */ /* 0x0005e80008000806 */
[----:B-12--5:R-:W-:Y:S05]  /*3b60*/  CALL.REL.NOINC `($__internal_1_$__cuda_sm10x_tcgen05_guardrail_trap_phase_invalid_during_alloc) ;  /* 0x00000078006c7944 */ /* 0x026fea0003c00000 */
.L_x_61:
[----:B------:R-:W-:Y:S05]  /*3b70*/  WARPSYNC.ALL ;  /* 0x0000000000007948 */ /* 0x000fea0003800000 */
[----:B------:R-:W4:Y:S01]  /*3b80*/  S2UR UR21, SR_CgaCtaId ;  /* 0x00000000001579c3 */ /* 0x000f220000008800 */
[----:B------:R-:W-:Y:S01]  /*3b90*/  UMOV UR4, 0x400 ;  /* 0x0000040000047882 */ /* 0x000fe20000000000 */
[----:B------:R-:W-:-:S06]  /*3ba0*/  NOP ;  /* 0x0000000000007918 */ /* 0x000fcc0000000000 */
[----:B------:R-:W-:Y:S06]  /*3bb0*/  BAR.ARV 0x6, 0xa0 ;  /* 0x0182800000007b1d */ /* 0x000fec0000002000 */
[----:B------:R-:W1:Y:S01]  /*3bc0*/  LDCU UR7, c[0x0][0x390] ;  /* 0x00007200ff0777ac */ /* 0x000e620008000800 */
[----:B------:R-:W-:Y:S01]  /*3bd0*/  LOP3.LUT R2, R2, 0xffff, RZ, 0xc0, !PT ;  /* 0x0000ffff02027812 */ /* 0x000fe200078ec0ff */
[----:B--2---:R-:W-:Y:S01]  /*3be0*/  IMAD.MOV.U32 R8, RZ, RZ, 0x1 ;  /* 0x00000001ff087424 */ /* 0x004fe200078e00ff */
[----:B------:R-:W-:Y:S01]  /*3bf0*/  LOP3.LUT R0, R0, 0xffff, RZ, 0xc0, !PT ;  /* 0x0000ffff00007812 */ /* 0x000fe200078ec0ff */
[----:B------:R-:W-:Y:S01]  /*3c00*/  UMOV UR25, URZ ;  /* 0x000000ff00197c82 */ /* 0x000fe20008000000 */
[----:B------:R-:W-:Y:S01]  /*3c10*/  R2UR UR22, R2 ;  /* 0x00000000021672ca */ /* 0x000fe200000e0000 */
[----:B------:R-:W-:Y:S01]  /*3c20*/  IMAD.MOV.U32 R2, RZ, RZ, RZ ;  /* 0x000000ffff027224 */ /* 0x000fe200078e00ff */
[----:B------:R-:W-:Y:S01]  /*3c30*/  R2UR UR37, R0 ;  /* 0x00000000002572ca */ /* 0x000fe200000e0000 */
[----:B------:R-:W-:Y:S01]  /*3c40*/  IMAD.MOV.U32 R0, RZ, RZ, RZ ;  /* 0x000000ffff007224 */ /* 0x000fe200078e00ff */
[----:B------:R-:W-:Y:S01]  /*3c50*/  UMOV UR18, URZ ;  /* 0x000000ff00127c82 */ /* 0x000fe20008000000 */
[----:B----4-:R-:W-:-:S02]  /*3c60*/  ULEA UR21, UR21, UR4, 0x18 ;  /* 0x0000000415157291 */ /* 0x010fc4000f8ec0ff */
[----:B------:R-:W-:Y:S02]  /*3c70*/  UISETP.NE.AND UP4, UPT, UR41, URZ, UPT ;  /* 0x000000ff2900728c */ /* 0x000fe4000bf85270 */
[----:B------:R-:W-:Y:S02]  /*3c80*/  UIADD3 UR5, UPT, UPT, UR21, 0x8400, URZ ;  /* 0x0000840015057890 */ /* 0x000fe4000fffe0ff */
[----:B------:R-:W-:Y:S02]  /*3c90*/  UIADD3 UR6, UPT, UPT, UR21, 0x28400, URZ ;  /* 0x0002840015067890 */ /* 0x000fe4000fffe0ff */
[----:B-1----:R-:W-:Y:S01]  /*3ca0*/  UIADD3 UR7, UPT, UPT, UR7, 0x3f, URZ ;  /* 0x0000003f07077890 */ /* 0x002fe2000fffe0ff */
[----:B---3--:R-:W1:Y:S01]  /*3cb0*/  LDS R3, [UR21+0x120] ;  /* 0x00012015ff037984 */ /* 0x008e620008000800 */
[----:B------:R-:W-:Y:S02]  /*3cc0*/  USHF.R.U32.HI UR5, URZ, 0x4, UR5 ;  /* 0x00000004ff057899 */ /* 0x000fe40008011605 */
[----:B------:R-:W-:-:S02]  /*3cd0*/  USHF.R.S32.HI UR4, URZ, 0x1f, UR7 ;  /* 0x0000001fff047899 */ /* 0x000fc40008011407 */
[----:B------:R-:W-:Y:S02]  /*3ce0*/  UIADD3 UR36, UPT, UPT, UR21, 0xd8, URZ ;  /* 0x000000d815247890 */ /* 0x000fe4000fffe0ff */
[----:B------:R-:W-:Y:S02]  /*3cf0*/  ULEA.HI UR4, UR4, UR7, URZ, 0x6 ;  /* 0x0000000704047291 */ /* 0x000fe4000f8f30ff */
[----:B------:R-:W-:Y:S02]  /*3d00*/  USHF.R.U32.HI UR6, URZ, 0x4, UR6 ;  /* 0x00000004ff067899 */ /* 0x000fe40008011606 */
[----:B------:R-:W-:Y:S02]  /*3d10*/  USHF.R.S32.HI UR27, URZ, 0x6, UR4 ;  /* 0x00000006ff1b7899 */ /* 0x000fe40008011404 */
[----:B------:R-:W-:Y:S02]  /*3d20*/  ULOP3.LUT UR23, UR5, 0x3fff, URZ, 0xc0, !UPT ;  /* 0x00003fff05177892 */ /* 0x000fe4000f8ec0ff */
[----:B------:R-:W-:-:S02]  /*3d30*/  UISETP.LT.AND UP0, UPT, UR27, 0x1, UPT ;  /* 0x000000011b00788c */ /* 0x000fc4000bf01270 */
[----:B------:R-:W-:Y:S02]  /*3d40*/  UPRMT UR36, URZ, 0x654, UR36 ;  /* 0x00000654ff247896 */ /* 0x000fe40008000024 */
[----:B------:R-:W-:Y:S02]  /*3d50*/  USEL UR38, UR27, 0x1, !UP0 ;  /* 0x000000011b267887 */ /* 0x000fe4000c000000 */
[----:B------:R-:W-:Y:S02]  /*3d60*/  ULOP3.LUT UR24, UR6, 0x3fff, URZ, 0xc0, !UPT ;  /* 0x00003fff06187892 */ /* 0x000fe4000f8ec0ff */
[----:B------:R-:W-:Y:S02]  /*3d70*/  ULOP3.LUT UR23, UR23, 0x2000000, URZ, 0xfc, !UPT ;  /* 0x0200000017177892 */ /* 0x000fe4000f8efcff */
[----:B------:R-:W-:Y:S01]  /*3d80*/  UIADD3 UR38, UPT, UPT, -UR38, URZ, URZ ;  /* 0x000000ff26267290 */ /* 0x000fe2000fffe1ff */
[----:B------:R-:W-:Y:S01]  /*3d90*/  UMOV UR34, 0x0 ;  /* 0x0000000000227882 */ /* 0x000fe20000000000 */
[----:B------:R-:W-:Y:S01]  /*3da0*/  UMOV UR35, 0x10218010 ;  /* 0x1021801000237882 */ /* 0x000fe20000000000 */
[----:B------:R-:W-:Y:S01]  /*3db0*/  UMOV UR32, 0x0 ;  /* 0x0000000000207882 */ /* 0x000fe20000000000 */
[----:B------:R-:W-:Y:S01]  /*3dc0*/  UMOV UR33, 0x10218010 ;  /* 0x1021801000217882 */ /* 0x000fe20000000000 */
[----:B------:R-:W-:Y:S01]  /*3dd0*/  UMOV UR30, 0x0 ;  /* 0x00000000001e7882 */ /* 0x000fe20000000000 */
[----:B------:R-:W-:Y:S01]  /*3de0*/  UMOV UR31, 0x10218010 ;  /* 0x10218010001f7882 */ /* 0x000fe20000000000 */
[----:B------:R-:W-:Y:S01]  /*3df0*/  UMOV UR28, 0x0 ;  /* 0x00000000001c7882 */ /* 0x000fe20000000000 */
[----:B------:R-:W-:Y:S01]  /*3e00*/  UMOV UR29, 0x10218010 ;  /* 0x10218010001d7882 */ /* 0x000fe20000000000 */
[C---:B-1----:R-:W-:Y:S01]  /*3e10*/  VIADD R5, R3.reuse, 0x80 ;  /* 0x0000008003057836 */ /* 0x042fe20000000000 */
[----:B------:R-:W-:-:S04]  /*3e20*/  LOP3.LUT R4, R3, 0xffff, RZ, 0xc0, !PT ;  /* 0x0000ffff03047812 */ /* 0x000fc800078ec0ff */
[----:B------:R-:W-:-:S05]  /*3e30*/  LOP3.LUT R5, R5, 0xffff, RZ, 0xc0, !PT ;  /* 0x0000ffff05057812 */ /* 0x000fca00078ec0ff */
[----:B------:R1:W-:Y:S02]  /*3e40*/  STL.64 [R1], R4 ;  /* 0x0000000401007387 */ /* 0x0003e40000100a00 */
.L_x_73:
[----:B-1----:R-:W-:-:S04]  /*3e50*/  SHF.L.U32 R5, R2, 0x1f, RZ ;  /* 0x0000001f02057819 */ /* 0x002fc800000006ff */
[----:B------:R-:W1:Y:S02]  /*3e60*/  SYNCS.PHASECHK.TRANS64.TRYWAIT P0, [UR21+0xd0], R5 ;  /* 0x0000d005ff0075a7 */ /* 0x000e640008001115 */
[----:B-1-34-:R-:W-:Y:S05]  /*3e70*/  @!P0 BRA `(.L_x_65) ;  /* 0x0000006c00cc8947 */ /* 0x01afea0003800000 */
.L_x_172:
[----:B-1----:R-:W1:Y:S01]  /*3e80*/  LDS.128 R4, [UR21+0x110] ;  /* 0x00011015ff047984 */ /* 0x002e620008000c00 */
[----:B------:R-:W-:Y:S01]  /*3e90*/  ULEA UR26, UR25, UR21, 0x3 ;  /* 0x00000015191a7291 */ /* 0x000fe2000f8e18ff */
[----:B------:R-:W-:Y:S01]  /*3ea0*/  @!PT LDS RZ, [RZ] ;  /* 0x00000000fffff984 */ /* 0x000fe20000000800 */
[----:B------:R-:W-:Y:S01]  /*3eb0*/  @!PT LDS RZ, [RZ] ;  /* 0x00000000fffff984 */ /* 0x000fe20000000800 */
[----:B------:R-:W-:Y:S01]  /*3ec0*/  @!PT LDS RZ, [RZ] ;  /* 0x00000000fffff984 */ /* 0x000fe20000000800 */
[----:B------:R-:W-:Y:S01]  /*3ed0*/  @!PT LDS RZ, [RZ] ;  /* 0x00000000fffff984 */ /* 0x000fe20000000800 */
[----:B------:R2:W-:Y:S06]  /*3ee0*/  MEMBAR.ALL.CTA ;  /* 0x0000000000007992 */ /* 0x0005ec0000008000 */
[----:B--2---:R-:W2:Y:S02]  /*3ef0*/  FENCE.VIEW.ASYNC.S ;  /* 0x00000000000073c6 */ /* 0x004ea40000000000 */
[----:B--2---:R-:W-:Y:S01]  /*3f00*/  SYNCS.ARRIVE.TRANS64.RED.A1T0 RZ, [UR36], RZ ;  /* 0x000000ffffff79a7 */ /* 0x004fe20008100424 */
[----:B-1----:R-:W-:Y:S01]  /*3f10*/  LOP3.LUT P3, RZ, R6, 0x1, RZ, 0xc0, !PT ;  /* 0x0000000106ff7812 */ /* 0x002fe2000786c0ff */
[----:B------:R-:W-:-:S12]  /*3f20*/  BRA.U UP4, `(.L_x_66) ;  /* 0x00000001040c7547 */ /* 0x000fd8000b800000 */
[----:B------:R-:W-:-:S04]  /*3f30*/  SHF.L.U32 R5, R8, 0x1f, RZ ;  /* 0x0000001f08057819 */ /* 0x000fc800000006ff */
[----:B------:R-:W1:Y:S02]  /*3f40*/  SYNCS.PHASECHK.TRANS64.TRYWAIT P0, [UR26+0xf0], R5 ;  /* 0x0000f005ff0075a7 */ /* 0x000e64000800111a */
[----:B-1----:R-:W-:Y:S05]  /*3f50*/  @!P0 BRA `(.L_x_67) ;  /* 0x0000006c00ac8947 */ /* 0x002fea0003800000 */
.L_x_66:
[----:B------:R-:W-:Y:S05]  /*3f60*/  BRA.U UP4, `(.L_x_68) ;  /* 0x00000005040c7547 */ /* 0x000fea000b800000 */
[----:B------:R-:W2:Y:S02]  /*3f70*/  LDCU UR4, c[0x0][0x390] ;  /* 0x00007200ff0477ac */ /* 0x000ea40008000800 */
[----:B--2---:R-:W-:-:S09]  /*3f80*/  UISETP.GE.AND UP0, UPT, UR4, 0x1, UPT ;  /* 0x000000010400788c */ /* 0x004fd2000bf06270 */
[----:B------:R-:W-:Y:S05]  /*3f90*/  BRA.U !UP0, `(.L_x_69) ;  /* 0x0000000108f47547 */ /* 0x000fea000b800000 */
[----:B------:R-:W-:Y:S01]  /*3fa0*/  ULEA UR4, UR25, UR48, 0x2 ;  /* 0x0000003019047291 */ /* 0x000fe2000f8e10ff */
[----:B-1----:R-:W-:-:S08]  /*3fb0*/  SHF.L.U32 R4, R0, 0x1f, RZ ;  /* 0x0000001f00047819 */ /* 0x002fd000000006ff */
[----:B------:R-:W5:Y:S01]  /*3fc0*/  LDL R5, [UR4] ;  /* 0x00000004ff057983 */ /* 0x000f620008100800 */
[----:B------:R-:W-:Y:S02]  /*3fd0*/  ULEA UR4, UR18, UR21, 0x3 ;  /* 0x0000001512047291 */ /* 0x000fe4000f8e18ff */
[----:B------:R-:W-:Y:S01]  /*3fe0*/  UPLOP3.LUT UP2, UPT, UPT, UPT, UPT, 0x40, 0x4 ;  /* 0x000000000004789c */ /* 0x000fe20003f4e870 */
[----:B------:R-:W-:Y:S01]  /*3ff0*/  UMOV UR20, UR38 ;  /* 0x0000002600147c82 */ /* 0x000fe20008000000 */
[----:B------:R-:W-:-:S05]  /*4000*/  UMOV UR19, UR27 ;  /* 0x0000001b00137c82 */ /* 0x000fca0008000000 */
[----:B------:R1:W2:Y:S01]  /*4010*/  SYNCS.PHASECHK.TRANS64.TRYWAIT P2, [UR4], R4 ;  /* 0x00000004ff0075a7 */ /* 0x0002a20008041104 */
[----:B------:R-:W-:-:S05]  /*4020*/  UMOV UR4, UR18 ;  /* 0x0000001200047c82 */ /* 0x000fca0008000000 */
.L_x_72:
[----:B------:R-:W-:Y:S02]  /*4030*/  UIADD3 UR20, UPT, UPT, UR20, 0x1, URZ ;  /* 0x0000000114147890 */ /* 0x000fe4000fffe0ff */
[----:B------:R-:W-:Y:S02]  /*4040*/  ULEA UR17, UR4, UR21, 0x3 ;  /* 0x0000001504117291 */ /* 0x000fe4000f8e18ff */
[----:B------:R-:W-:Y:S01]  /*4050*/  UISETP.NE.AND UP3, UPT, UR20, URZ, UPT ;  /* 0x000000ff1400728c */ /* 0x000fe2000bf65270 */
[----:B--234-:R-:W-:Y:S10]  /*4060*/  @P2 BRA `(.L_x_70) ;  /* 0x00000000000c2947 */ /* 0x01cff40003800000 */
[----:B------:R-:W-:Y:S04]  /*4070*/  SHF.L.U32 R7, R0, 0x1f, RZ ;  /* 0x0000001f00077819 */ /* 0x000fe800000006ff */
[----:B------:R-:W2:Y:S02]  /*4080*/  SYNCS.PHASECHK.TRANS64.TRYWAIT P0, [UR17], R7 ;  /* 0x00000007ff0075a7 */ /* 0x000ea40008001111 */
[----:B--2---:R-:W-:Y:S05]  /*4090*/  @!P0 BRA `(.L_x_71) ;  /* 0x0000006c00748947 */ /* 0x004fea0003800000 */
.L_x_70:
[----:B------:R-:W-:Y:S01]  /*40a0*/  UISETP.NE.AND UP0, UPT, UR19, 0x1, UPT ;  /* 0x000000011300788c */ /* 0x000fe2000bf05270 */
[----:B------:R-:W-:Y:S01]  /*40b0*/  PLOP3.LUT P2, PT, PT, PT, PT, 0x80, 0x8 ;  /* 0x000000000008781c */ /* 0x000fe20003f4f070 */
[----:B------:R-:W-:Y:S02]  /*40c0*/  UIADD3 UR5, UPT, UPT, UR4, 0x1, URZ ;  /* 0x0000000104057890 */ /* 0x000fe4000fffe0ff */
[----:B------:R-:W-:Y:S02]  /*40d0*/  ULEA UR10, UR4, UR24, 0x9 ;  /* 0x00000018040a7291 */ /* 0x000fe4000f8e48ff */
[----:B------:R-:W-:Y:S01]  /*40e0*/  UISETP.NE.AND UP1, UPT, UR5, 0x8, UPT ;  /* 0x000000080500788c */ /* 0x000fe2000bf25270 */
[----:B------:R-:W-:Y:S01]  /*40f0*/  PLOP3.LUT P0, PT, PT, PT, UP0, 0x80, 0x8 ;  /* 0x000000000008781c */ /* 0x000fe20003f0f008 */
[----:B------:R-:W-:Y:S02]  /*4100*/  ULEA UR14, UR4, UR23, 0xa ;  /* 0x00000017040e7291 */ /* 0x000fe4000f8e50ff */
[----:B------:R-:W-:Y:S02]  /*4110*/  USEL UR6, URZ, 0x1, UP1 ;  /* 0x00000001ff067887 */ /* 0x000fe40008800000 */
[----:B------:R-:W-:Y:S01]  /*4120*/  USEL UR18, UR5, URZ, UP1 ;  /* 0x000000ff05127287 */ /* 0x000fe20008800000 */
[----:B------:R-:W-:Y:S11]  /*4130*/  ELECT P1, URZ, PT ;  /* 0x0000000000ff782f */ /* 0x000ff60003820000 */
[----:B------:R-:W-:Y:S02]  /*4140*/  @!UPT UIADD3 URZ, UPT, UPT, URZ, URZ, URZ ;  /* 0x000000fffffff290 */ /* 0x000fe4000fffe0ff */
[C---:B-----5:R-:W-:Y:S01]  /*4150*/  @P1 R2UR.BROADCAST UR4, R5.reuse ;  /* 0x00000000050412ca */ /* 0x060fe200008e0000 */
[----:B------:R-:W-:Y:S01]  /*4160*/  @UP0 ULEA UR5, UR18, UR21, 0x3 ;  /* 0x0000001512050291 */ /* 0x000fe2000f8e18ff */
[----:B------:R-:W-:Y:S01]  /*4170*/  LOP3.LUT R0, R0, UR6, RZ, 0x3c, !PT ;  /* 0x0000000600007c12 */ /* 0x000fe2000f8e3cff */
[----:B------:R-:W-:Y:S02]  /*4180*/  UIADD3 UR8, UPT, UPT, UR10, 0x80, URZ ;  /* 0x000000800a087890 */ /* 0x000fe4000fffe0ff */
[----:B------:R-:W-:Y:S01]  /*4190*/  UIADD3 UR6, UPT, UPT, UR14, 0x80, URZ ;  /* 0x000000800e067890 */ /* 0x000fe2000fffe0ff */
[----:B-1----:R-:W-:Y:S01]  /*41a0*/  @P0 SHF.L.U32 R4, R0, 0x1f, RZ ;  /* 0x0000001f00040819 */ /* 0x002fe200000006ff */
[----:B------:R-:W-:Y:S02]  /*41b0*/  UIADD3 UR12, UPT, UPT, UR10, 0x100, URZ ;  /* 0x000001000a0c7890 */ /* 0x000fe4000fffe0ff */
[----:B------:R-:W-:Y:S01]  /*41c0*/  UIADD3 UR19, UPT, UPT, UR19, -0x1, URZ ;  /* 0xffffffff13137890 */ /* 0x000fe2000fffe0ff */
[----:B------:R3:W4:Y:S01]  /*41d0*/  @P0 SYNCS.PHASECHK.TRANS64.TRYWAIT P2, [UR5], R4 ;  /* 0x00000004ff0005a7 */ /* 0x0007220008041105 */
[----:B------:R-:W-:Y:S11]  /*41e0*/  ELECT P0, URZ, PT ;  /* 0x0000000000ff782f */ /* 0x000ff60003800000 */
[----:B------:R-:W-:Y:S02]  /*41f0*/  @!UPT UIADD3 URZ, UPT, UPT, URZ, URZ, URZ ;  /* 0x000000fffffff290 */ /* 0x000fe4000fffe0ff */
[C---:B------:R-:W-:Y:S02]  /*4200*/  @P0 R2UR.BROADCAST UR16, R5.reuse ;  /* 0x00000000051002ca */ /* 0x040fe400008e0000 */
[----:B------:R-:W-:Y:S01]  /*4210*/  ELECT P0, URZ, PT ;  /* 0x0000000000ff782f */ /* 0x000fe20003800000 */
[----:B------:R-:W-:Y:S01]  /*4220*/  UMOV UR11, 0x40004040 ;  /* 0x40004040000b7882 */ /* 0x000fe20000000000 */
[----:B------:R-:W-:Y:S01]  /*4230*/  UMOV UR15, 0x40004040 ;  /* 0x40004040000f7882 */ /* 0x000fe20000000000 */
[----:B------:R-:W-:Y:S01]  /*4240*/  UMOV UR9, 0x40004040 ;  /* 0x4000404000097882 */ /* 0x000fe20000000000 */
[----:B------:R1:W-:Y:S01]  /*4250*/  UTCHMMA.2CTA gdesc[UR14], gdesc[UR10], tmem[UR4], tmem[UR34], idesc[UR35], UP2 ;  /* 0x00ff220a0e0075ea */ /* 0x0003e20009200004 */
[----:B------:R-:W-:Y:S01]  /*4260*/  UPLOP3.LUT UP2, UPT, UPT, UPT, UPT, 0x80, 0x8 ;  /* 0x000000000008789c */ /* 0x000fe20003f4f070 */
[----:B------:R-:W-:Y:S01]  /*4270*/  UMOV UR7, 0x40004040 ;  /* 0x4000404000077882 */ /* 0x000fe20000000000 */
[----:B------:R-:W-:Y:S01]  /*4280*/  UMOV UR13, 0x40004040 ;  /* 0x40004040000d7882 */ /* 0x000fe20000000000 */
[----:B------:R-:W-:Y:S03]  /*4290*/  UMOV UR5, 0x40004040 ;  /* 0x4000404000057882 */ /* 0x000fe60000000000 */
[----:B------:R2:W-:Y:S01]  /*42a0*/  UTCHMMA.2CTA gdesc[UR6], gdesc[UR8], tmem[UR16], tmem[UR32], idesc[UR33], UPT ;  /* 0x00ff2008060075ea */ /* 0x0005e2000ba00010 */
[----:B-1----:R-:W-:Y:S01]  /*42b0*/  UIADD3 UR4, UPT, UPT, UR14, 0x100, URZ ;  /* 0x000001000e047890 */ /* 0x002fe2000fffe0ff */
[C---:B------:R-:W-:Y:S02]  /*42c0*/  @P0 R2UR.BROADCAST UR15, R5.reuse ;  /* 0x00000000050f02ca */ /* 0x040fe400008e0000 */
[----:B------:R-:W-:Y:S01]  /*42d0*/  ELECT P0, URZ, PT ;  /* 0x0000000000ff782f */ /* 0x000fe20003800000 */
[----:B------:R-:W-:Y:S02]  /*42e0*/  UIADD3 UR10, UPT, UPT, UR10, 0x180, URZ ;  /* 0x000001800a0a7890 */ /* 0x000fe4000fffe0ff */
[----:B--2---:R-:W-:Y:S10]  /*42f0*/  UIADD3 UR6, UPT, UPT, UR14, 0x180, URZ ;  /* 0x000001800e067890 */ /* 0x004ff4000fffe0ff */
[----:B------:R-:W-:Y:S01]  /*4300*/  @P0 R2UR.BROADCAST UR9, R5 ;  /* 0x00000000050902ca */ /* 0x000fe200008e0000 */
[----:B------:R-:W-:Y:S01]  /*4310*/  UIADD3 UR8, UPT, UPT, UR17, 0x40, URZ ;  /* 0x0000004011087890 */ /* 0x000fe2000fffe0ff */
[----:B------:R1:W-:Y:S11]  /*4320*/  UTCHMMA.2CTA gdesc[UR4], gdesc[UR12], tmem[UR15], tmem[UR30], idesc[UR31], UPT ;  /* 0x00ff1e0c040075ea */ /* 0x0003f6000ba0000f */
[----:B------:R3:W-:Y:S01]  /*4330*/  UTCHMMA.2CTA gdesc[UR6], gdesc[UR10], tmem[UR9], tmem[UR28], idesc[UR29], UPT ;  /* 0x00ff1c0a060075ea */ /* 0x0007e2000ba00009 */
[----:B------:R3:W-:Y:S01]  /*4340*/  UTCBAR.2CTA.MULTICAST [UR8], URZ, UR22 ;  /* 0x000000ff080073e9 */ /* 0x0007e20008200816 */
[----:B-1----:R-:W-:Y:S01]  /*4350*/  UMOV UR4, UR18 ;  /* 0x0000001200047c82 */ /* 0x002fe20008000000 */
[----:B------:R-:W-:Y:S05]  /*4360*/  BRA.U UP3, `(.L_x_72) ;  /* 0xfffffffd03307547 */ /* 0x000fea000b83ffff */
.L_x_69:
[----:B------:R-:W-:-:S09]  /*4370*/  UIADD3 UR4, UPT, UPT, UR26, 0xe0, URZ ;  /* 0x000000e01a047890 */ /* 0x000fd2000fffe0ff */
[----:B------:R2:W-:Y:S01]  /*4380*/  UTCBAR.2CTA.MULTICAST [UR4], URZ, UR37 ;  /* 0x000000ff040073e9 */ /* 0x0005e20008200825 */
[----:B------:R-:W-:Y:S02]  /*4390*/  NOP ;  /* 0x0000000000007918 */ /* 0x000fe40000000000 */
.L_x_68:
[----:B--2---:R-:W-:Y:S01]  /*43a0*/  UIADD3 UR4, UPT, UPT, UR25, 0x1, URZ ;  /* 0x0000000119047890 */ /* 0x004fe2000fffe0ff */
[----:B------:R-:W-:-:S03]  /*43b0*/  LOP3.LUT R2, R2, 0x1, RZ, 0x3c, !PT ;  /* 0x0000000102027812 */ /* 0x000fc600078e3cff */
[----:B------:R-:W-:-:S04]  /*43c0*/  UISETP.NE.AND UP0, UPT, UR4, 0x2, UPT ;  /* 0x000000020400788c */ /* 0x000fc8000bf05270 */
[----:B------:R-:W-:Y:S02]  /*43d0*/  USEL UR5, URZ, 0x1, UP0 ;  /* 0x00000001ff057887 */ /* 0x000fe40008000000 */
[----:B------:R-:W-:-:S04]  /*43e0*/  USEL UR25, UR4, URZ, UP0 ;  /* 0x000000ff04197287 */ /* 0x000fc80008000000 */
[----:B------:R-:W-:Y:S01]  /*43f0*/  LOP3.LUT R8, R8, UR5, RZ, 0x3c, !PT ;  /* 0x0000000508087c12 */ /* 0x000fe2000f8e3cff */
[----:B------:R-:W-:Y:S07]  /*4400*/  @P3 BRA `(.L_x_73) ;  /* 0xfffffff800903947 */ /* 0x000fee000383ffff */
[----:B---3--:R-:W2:Y:S01]  /*4410*/  S2UR UR8, SR_CgaCtaId ;  /* 0x00000000000879c3 */ /* 0x008ea20000008800 */
[----:B------:R-:W-:Y:S01]  /*4420*/  ELECT P0, URZ, PT ;  /* 0x0000000000ff782f */ /* 0x000fe20003800000 */
[----:B------:R-:W-:Y:S01]  /*4430*/  HFMA2 R0, -RZ, RZ, 0, 5.9604644775390625e-08 ;  /* 0x00000001ff007431 */ /* 0x000fe200000001ff */
[----:B------:R-:W-:-:S05]  /*4440*/  UMOV UR4, 0x40 ;  /* 0x0000004000047882 */ /* 0x000fca0000000000 */
[----:B------:R-:W-:Y:S01]  /*4450*/  UVIRTCOUNT.DEALLOC.SMPOOL 0x80 ;  /* 0x000000800000784c */ /* 0x000fe20000000000 */
[----:B------:R-:W-:Y:S02]  /*4460*/  UISETP.NE.AND UP0, UPT, UR41, URZ, UPT ;  /* 0x000000ff2900728c */ /* 0x000fe4000bf05270 */
[----:B--2---:R-:W-:-:S09]  /*4470*/  ULEA UR8, UR8, UR4, 0x18 ;  /* 0x0000000408087291 */ /* 0x004fd2000f8ec0ff */
[----:B------:R2:W-:Y:S01]  /*4480*/  @P0 STS.U8 [UR8+0x1c], R0 ;  /* 0x00001c00ff000988 */ /* 0x0005e20008000008 */
[----:B------:R-:W-:Y:S05]  /*4490*/  BRA.U UP0, `(.L_x_74) ;  /* 0x0000000100587547 */ /* 0x000fea000b800000 */
[----:B------:R-:W-:Y:S01]  /*44a0*/  UIADD3 UR5, UPT, UPT, UR21, 0xf0, URZ ;  /* 0x000000f015057890 */ /* 0x000fe2000fffe0ff */
[----:B-1----:R-:W-:-:S03]  /*44b0*/  SHF.L.U32 R5, R8, 0x1f, RZ ;  /* 0x0000001f08057819 */ /* 0x002fc600000006ff */
[----:B------:R-:W-:-:S09]  /*44c0*/  ULEA UR4, UR25, UR5, 0x3 ;  /* 0x0000000519047291 */ /* 0x000fd2000f8e18ff */
[----:B------:R-:W1:Y:S02]  /*44d0*/  SYNCS.PHASECHK.TRANS64.TRYWAIT P0, [UR4], R5 ;  /* 0x00000005ff0075a7 */ /* 0x000e640008001104 */
[----:B-1----:R-:W-:Y:S05]  /*44e0*/  @!P0 BRA `(.L_x_75) ;  /* 0x0000006800788947 */ /* 0x002fea0003800000 */
.L_x_176:
[----:B------:R-:W-:-:S04]  /*44f0*/  UIADD3 UR4, UPT, UPT, UR25, 0x1, URZ ;  /* 0x0000000119047890 */ /* 0x000fc8000fffe0ff */
[----:B------:R-:W-:-:S04]  /*4500*/  UISETP.NE.AND UP1, UPT, UR4, 0x2, UPT ;  /* 0x000000020400788c */ /* 0x000fc8000bf25270 */
[----:B------:R-:W-:Y:S02]  /*4510*/  USEL UR6, URZ, 0x1, UP1 ;  /* 0x00000001ff067887 */ /* 0x000fe40008800000 */
[----:B------:R-:W-:-:S04]  /*4520*/  USEL UR4, UR4, URZ, UP1 ;  /* 0x000000ff04047287 */ /* 0x000fc80008800000 */
[----:B------:R-:W-:Y:S01]  /*4530*/  ULEA UR4, UR4, UR5, 0x3 ;  /* 0x0000000504047291 */ /* 0x000fe2000f8e18ff */
[----:B-1----:R-:W-:-:S04]  /*4540*/  LOP3.LUT R5, R8, UR6, RZ, 0x3c, !PT ;  /* 0x0000000608057c12 */ /* 0x002fc8000f8e3cff */
[----:B------:R-:W-:Y:S01]  /*4550*/  SHF.L.U32 R5, R5, 0x1f, RZ ;  /* 0x0000001f05057819 */ /* 0x000fe200000006ff */
[----:B--2---:R-:W-:-:S04]  /*4560*/  IMAD.U32 R0, RZ, RZ, UR4 ;  /* 0x00000004ff007e24 */ /* 0x004fc8000f8e00ff */
[----:B------:R1:W2:Y:S03]  /*4570*/  SYNCS.PHASECHK.TRANS64.TRYWAIT P0, [R0+URZ], R5 ;  /* 0x00000005000075a7 */ /* 0x0002a600080011ff */
[----:B--2---:R-:W-:Y:S05]  /*4580*/  @!P0 NANOSLEEP.SYNCS 0x989680 ;  /* 0x009896800000895d */ /* 0x004fea0003900000 */
[----:B------:R-:W2:Y:S02]  /*4590*/  @!P0 SYNCS.PHASECHK.TRANS64 P0, [R0+URZ], R5 ;  /* 0x00000005000085a7 */ /* 0x000ea400080010ff */
[----:B--2---:R-:W-:Y:S05]  /*45a0*/  @P0 BRA `(.L_x_76) ;  /* 0x0000000000200947 */ /* 0x004fea0003800000 */
.L_x_77:
[----:B--2---:R2:W3:Y:S02]  /*45b0*/  SYNCS.PHASECHK.TRANS64.TRYWAIT P0, [R0+URZ], R5 ;  /* 0x00000005000075a7 */ /* 0x0044e400080011ff */
[----:B---3--:R-:W-:Y:S05]  /*45c0*/  @!P0 NANOSLEEP.SYNCS 0x989680 ;  /* 0x009896800000895d */ /* 0x008fea0003900000 */
[----:B------:R-:W3:Y:S02]  /*45d0*/  @!P0 SYNCS.PHASECHK.TRANS64 P0, [R0+URZ], R5 ;  /* 0x00000005000085a7 */ /* 0x000ee400080010ff */
[----:B---3--:R-:W-:Y:S05]  /*45e0*/  @!P0 BRA `(.L_x_77) ;  /* 0xfffffffc00f08947 */ /* 0x008fea000383ffff */
[----:B------:R-:W-:Y:S05]  /*45f0*/  BRA `(.L_x_76) ;  /* 0x00000000000c7947 */ /* 0x000fea0003800000 */
.L_x_74:
[----:B------:R-:W-:-:S04]  /*4600*/  UIADD3 UR4, UPT, UPT, UR21, 0x100, URZ ;  /* 0x0000010015047890 */ /* 0x000fc8000fffe0ff */
[----:B------:R-:W-:-:S09]  /*4610*/  UPRMT UR4, UR40, 0x654, UR4 ;  /* 0x0000065428047896 */ /* 0x000fd20008000004 */
[----:B------:R-:W-:Y:S03]  /*4620*/  SYNCS.ARRIVE.TRANS64.RED.A1T0 RZ, [UR4], RZ ;  /* 0x000000ffffff79a7 */ /* 0x000fe60008100404 */
.L_x_76:
[----:B-12---:R-:W-:Y:S01]  /*4630*/  SHF.L.U32 R5, RZ, 0x1f, RZ ;  /* 0x0000001fff057819 */ /* 0x006fe200000006ff */
[----:B------:R-:W-:Y:S01]  /*4640*/  UIADD3 UR4, UPT, UPT, UR21, 0x100, URZ ;  /* 0x0000010015047890 */ /* 0x000fe2000fffe0ff */
[----:B------:R-:W-:Y:S02]  /*4650*/  PLOP3.LUT P0, PT, PT, PT, UP0, 0x80, 0x8 ;  /* 0x000000000008781c */ /* 0x000fe40003f0f008 */
[----:B------:R-:W1:Y:S02]  /*4660*/  SYNCS.PHASECHK.TRANS64.TRYWAIT P1, [UR21+0x100], R5 ;  /* 0x00010005ff0075a7 */ /* 0x000e640008021115 */
[----:B-1----:R-:W-:Y:S09]  /*4670*/  @!P1 BRA `(.L_x_78) ;  /* 0x00000068002c9947 */ /* 0x002ff20003800000 */
.L_x_178:
[----:B------:R-:W-:Y:S01]  /*4680*/  @!UP0 UPRMT UR4, UR40, 0x654, UR4 ;  /* 0x0000065428048896 */ /* 0x000fe20008000004 */
[----:B------:R-:W-:Y:S01]  /*4690*/  LOP3.LUT R2, R3, 0xffff, RZ, 0xc0, !PT ;  /* 0x0000ffff03027812 */ /* 0x000fe200078ec0ff */
[----:B------:R-:W-:Y:S02]  /*46a0*/  IMAD.MOV.U32 R3, RZ, RZ, 0xffff ;  /* 0x0000ffffff037424 */ /* 0x000fe400078e00ff */
[----:B-1----:R-:W-:Y:S01]  /*46b0*/  IMAD.MOV.U32 R5, RZ, RZ, 0x1 ;  /* 0x00000001ff057424 */ /* 0x002fe200078e00ff */
[----:B------:R-:W-:-:S04]  /*46c0*/  SHF.R.U32.HI R2, RZ, 0x5, R2 ;  /* 0x00000005ff027819 */ /* 0x000fc80000011602 */
[----:B------:R-:W-:Y:S01]  /*46d0*/  @!P0 SYNCS.ARRIVE.TRANS64.RED.A1T0 RZ, [UR4], RZ ;  /* 0x000000ffffff89a7 */ /* 0x000fe20008100404 */
[----:B------:R-:W-:Y:S01]  /*46e0*/  NOP ;  /* 0x0000000000007918 */ /* 0x000fe20000000000 */
[----:B------:R-:W1:Y:S01]  /*46f0*/  LDS R0, [UR8+0x14] ;  /* 0x00001408ff007984 */ /* 0x000e620008000800 */
[-C--:B------:R-:W-:Y:S02]  /*4700*/  SHF.L.U32 R3, R3, R2.reuse, RZ ;  /* 0x0000000203037219 */ /* 0x080fe400000006ff */
[----:B------:R-:W-:Y:S02]  /*4710*/  SHF.L.U32 R5, R5, R2, RZ ;  /* 0x0000000205057219 */ /* 0x000fe400000006ff */
[----:B-1----:R-:W-:-:S04]  /*4720*/  LOP3.LUT R0, R0, R3, RZ, 0xc0, !PT ;  /* 0x0000000300007212 */ /* 0x002fc800078ec0ff */
[----:B------:R-:W-:-:S13]  /*4730*/  ISETP.NE.AND P0, PT, R0, R3, PT ;  /* 0x000000030000720c */ /* 0x000fda0003f05270 */
[----:B------:R-:W-:Y:S05]  /*4740*/  @P0 BRA `(.L_x_79) ;  /* 0x00000000005c0947 */ /* 0x000fea0003800000 */
[----:B------:R-:W1:Y:S02]  /*4750*/  LDS R0, [UR8+0x18] ;  /* 0x00001808ff007984 */ /* 0x000e640008000800 */
[----:B-1----:R-:W-:-:S04]  /*4760*/  LOP3.LUT R0, R0, R5, RZ, 0xc0, !PT ;  /* 0x0000000500007212 */ /* 0x002fc800078ec0ff */
[----:B------:R-:W-:-:S13]  /*4770*/  ISETP.NE.AND P0, PT, R0, R5, PT ;  /* 0x000000050000720c */ /* 0x000fda0003f05270 */
[----:B------:R-:W-:Y:S05]  /*4780*/  @P0 BRA `(.L_x_80) ;  /* 0x0000000000400947 */ /* 0x000fea0003800000 */
[----:B------:R-:W-:Y:S01]  /*4790*/  R2UR UR4, R3 ;  /* 0x00000000030472ca */ /* 0x000fe200000e0000 */
[----:B------:R-:W1:Y:S01]  /*47a0*/  S2R R2, SR_LANEID ;  /* 0x0000000000027919 */ /* 0x000e620000000000 */
[----:B------:R-:W-:-:S04]  /*47b0*/  LOP3.LUT R5, RZ, R5, RZ, 0x33, !PT ;  /* 0x00000005ff057212 */ /* 0x000fc800078e33ff */
[----:B------:R-:W2:Y:S07]  /*47c0*/  REDUX UR6, R5 ;  /* 0x00000000050673c4 */ /* 0x000eae0000000000 */
[----:B------:R-:W-:-:S03]  /*47d0*/  ULOP3.LUT UR5, URZ, UR4, URZ, 0x33, !UPT ;  /* 0x00000004ff057292 */ /* 0x000fc6000f8e33ff */
[----:B------:R-:W-:Y:S02]  /*47e0*/  VOTEU.ANY UR4, UPT, PT ;  /* 0x0000000000047886 */ /* 0x000fe400038e0100 */
[----:B------:R-:W-:Y:S01]  /*47f0*/  UFLO.U32 UR4, UR4 ;  /* 0x00000004000472bd */ /* 0x000fe200080e0000 */
[----:B------:R-:W-:-:S04]  /*4800*/  IMAD.U32 R0, RZ, RZ, UR5 ;  /* 0x00000005ff007e24 */ /* 0x000fc8000f8e00ff */
[----:B------:R-:W3:Y:S02]  /*4810*/  REDUX UR7, R0 ;  /* 0x00000000000773c4 */ /* 0x000ee40000000000 */
[----:B------:R1:W-:Y:S02]  /*4820*/  UTCATOMSWS.AND URZ, UR5 ;  /* 0x0000000500ff79e3 */ /* 0x0003e40008000000 */
[----:B-1----:R-:W-:Y:S01]  /*4830*/  ISETP.EQ.U32.AND P0, PT, R2, UR4, PT ;  /* 0x0000000402007c0c */ /* 0x002fe2000bf02070 */
[----:B--2---:R-:W-:Y:S02]  /*4840*/  IMAD.U32 R2, RZ, RZ, UR6 ;  /* 0x00000006ff027e24 */ /* 0x004fe4000f8e00ff */
[----:B---3--:R-:W-:-:S10]  /*4850*/  IMAD.U32 R3, RZ, RZ, UR7 ;  /* 0x00000007ff037e24 */ /* 0x008fd4000f8e00ff */
[----:B------:R1:W-:Y:S04]  /*4860*/  @P0 ATOMS.AND RZ, [UR8+0x14], R3 ;  /* 0x00001403ffff098c */ /* 0x0003e8000a800008 */
[----:B------:R1:W-:Y:S01]  /*4870*/  @P0 ATOMS.AND RZ, [UR8+0x18], R2 ;  /* 0x00001802ffff098c */ /* 0x0003e2000a800008 */
[----:B------:R-:W-:Y:S05]  /*4880*/  BRA `(.L_x_81) ;  /* 0x0000000000147947 */ /* 0x000fea0003800000 */
.L_x_80:
[----:B------:R-:W-:Y:S02]  /*4890*/  MOV R2, 0x48b0 ;  /* 0x000048b000027802 */ /* 0x000fe40000000f00 */
[----:B----45:R-:W-:Y:S05]  /*48a0*/  CALL.REL.NOINC `($__internal_0_$__cuda_sm10x_tcgen05_guardrail_trap_col_being_dealloced_not_returned_by_alloc) ;  /* 0x0000006c00107944 */ /* 0x030fea0003c00000 */
[----:B------:R-:W-:Y:S05]  /*48b0*/  BRA `(.L_x_81) ;  /* 0x0000000000087947 */ /* 0x000fea0003800000 */
.L_x_79:
[----:B------:R-:W-:Y:S02]  /*48c0*/  MOV R2, 0x48e0 ;  /* 0x000048e000027802 */ /* 0x000fe40000000f00 */
[----:B----45:R-:W-:Y:S05]  /*48d0*/  CALL.REL.NOINC `($__internal_2_$__cuda_sm10x_tcgen05_guardrail_trap_unallocated_columns_being_dealloced) ;  /* 0x0000006c001c7944 */ /* 0x030fea0003c00000 */
.L_x_81:
[----:B------:R-:W-:Y:S01]  /*48e0*/  NOP ;  /* 0x0000000000007918 */ /* 0x000fe20000000000 */
[----:B------:R-:W-:Y:S05]  /*48f0*/  EXIT ;  /* 0x000000000000794d */ /* 0x000fea0003800000 */
.L_x_53:
[----:B------:R-:W2:Y:S01]  /*4900*/  LDCU UR5, c[0x0][0x384] ;  /* 0x00007080ff0577ac */ /* 0x000ea20008000800 */
[----:B------:R-:W-:Y:S02]  /*4910*/  UISETP.NE.OR UP0, UPT, UR18, 0x3, !UP3 ;  /* 0x000000031200788c */ /* 0x000fe4000df05670 */
[----:B--2---:R-:W-:-:S07]  /*4920*/  UIADD3 UR5, UPT, UPT, UR5, 0x7f, URZ ;  /* 0x0000007f05057890 */ /* 0x004fce000fffe0ff */
[----:B------:R-:W-:Y:S05]  /*4930*/  BRA.U UP0, `(.L_x_82) ;  /* 0x0000001500807547 */ /* 0x000fea000b800000 */
[----:B------:R-:W-:Y:S01]  /*4940*/  USHF.R.S32.HI UR4, URZ, 0x1f, UR5 ;  /* 0x0000001fff047899 */ /* 0x000fe20008011405 */
[----:B------:R-:W2:Y:S01]  /*4950*/  S2UR UR12, SR_CgaCtaId ;  /* 0x00000000000c79c3 */ /* 0x000ea20000008800 */
[----:B------:R-:W3:Y:S01]  /*4960*/  LDCU UR49, c[0x0][0x370] ;  /* 0x00006e00ff3177ac */ /* 0x000ee20008000800 */
[----:B------:R-:W-:Y:S02]  /*4970*/  HFMA2 R10, -RZ, RZ, 0, 5.9604644775390625e-08 ;  /* 0x00000001ff0a7431 */ /* 0x000fe400000001ff */
[----:B------:R-:W-:Y:S01]  /*4980*/  IMAD.MOV.U32 R8, RZ, RZ, RZ ;  /* 0x000000ffff087224 */ /* 0x000fe200078e00ff */
[----:B------:R-:W-:Y:S01]  /*4990*/  ULEA.HI UR4, UR4, UR5, URZ, 0x7 ;  /* 0x0000000504047291 */ /* 0x000fe2000f8f38ff */
[----:B------:R-:W3:Y:S02]  /*49a0*/  LDCU.128 UR44, c[0x0][0xb10] ;  /* 0x00016200ff2c77ac */ /* 0x000ee40008000c00 */
[----:B------:R-:W4:Y:S01]  /*49b0*/  LDC.64 R14, c[0x0][0x348] ;  /* 0x0000d200ff0e7b82 */ /* 0x000f220000000a00 */
[----:B------:R-:W-:Y:S01]  /*49c0*/  USHF.R.S32.HI UR40, URZ, 0x7, UR4 ;  /* 0x00000007ff287899 */ /* 0x000fe20008011404 */
[----:B------:R-:W1:Y:S05]  /*49d0*/  LDCU UR48, c[0x0][0x374] ;  /* 0x00006e80ff3077ac */ /* 0x000e6a0008000800 */
[----:B------:R-:W-:Y:S01]  /*49e0*/  IMAD.U32 R2, RZ, RZ, UR40 ;  /* 0x00000028ff027e24 */ /* 0x000fe2000f8e00ff */
[----:B------:R-:W2:Y:S04]  /*49f0*/  LDCU.64 UR4, c[0x0][0x888] ;  /* 0x00011100ff0477ac */ /* 0x000ea80008000a00 */
[----:B------:R-:W-:Y:S01]  /*4a00*/  IABS R0, R2 ;  /* 0x0000000200007213 */ /* 0x000fe20000000000 */
[----:B------:R-:W1:Y:S03]  /*4a10*/  LDCU.64 UR42, c[0x0][0x890] ;  /* 0x00011200ff2a77ac */ /* 0x000e660008000a00 */
[----:B------:R-:W-:Y:S01]  /*4a20*/  R2UR UR38, R0 ;  /* 0x00000000002672ca */ /* 0x000fe200000e0000 */
[----:B------:R-:W4:Y:S01]  /*4a30*/  LDCU UR30, c[0x0][0xb0c] ;  /* 0x00016180ff1e77ac */ /* 0x000f220008000800 */
[----:B------:R-:W4:Y:S01]  /*4a40*/  LDCU UR62, c[0x0][0xb20] ;  /* 0x00016400ff3e77ac */ /* 0x000f220008000800 */
[----:B------:R-:W4:Y:S10]  /*4a50*/  LDCU UR41, c[0x0][0x388] ;  /* 0x00007100ff2977ac */ /* 0x000f340008000800 */
[----:B------:R-:W4:Y:S01]  /*4a60*/  I2F.RP R3, UR38 ;  /* 0x0000002600037d06 */ /* 0x000f220008209400 */
[----:B--2---:R-:W-:Y:S01]  /*4a70*/  UISETP.NE.U32.AND UP0, UPT, UR4, URZ, UPT ;  /* 0x000000ff0400728c */ /* 0x004fe2000bf05070 */
[----:B------:R-:W2:Y:S03]  /*4a80*/  LDCU UR4, c[0x0][0xb30] ;  /* 0x00016600ff0477ac */ /* 0x000ea60008000800 */
[----:B------:R-:W-:Y:S01]  /*4a90*/  UISETP.NE.AND.EX UP0, UPT, UR5, URZ, UPT, UP0 ;  /* 0x000000ff0500728c */ /* 0x000fe2000bf05300 */
[----:B------:R-:W-:Y:S01]  /*4aa0*/  UMOV UR31, 0x400 ;  /* 0x00000400001f7882 */ /* 0x000fe20000000000 */
[----:B---3--:R-:W-:-:S02]  /*4ab0*/  UIMAD.WIDE.U32 UR8, UR49, UR44, URZ ;  /* 0x0000002c310872a5 */ /* 0x008fc4000f8e00ff */
[----:B-1----:R-:W-:Y:S01]  /*4ac0*/  UIMAD.WIDE.U32 UR10, UR48, UR47, URZ ;  /* 0x0000002f300a72a5 */ /* 0x002fe2000f8e00ff */
[----:B------:R-:W-:Y:S01]  /*4ad0*/  UMOV UR6, URZ ;  /* 0x000000ff00067c82 */ /* 0x000fe20008000000 */
[----:B----4-:R-:W1:Y:S01]  /*4ae0*/  MUFU.RCP R0, R3 ;  /* 0x0000000300007308 */ /* 0x010e620000001000 */
[----:B------:R-:W-:Y:S02]  /*4af0*/  ULEA UR31, UR12, UR31, 0x18 ;  /* 0x0000001f0c1f7291 */ /* 0x000fe4000f8ec0ff */
[----:B------:R-:W-:Y:S02]  /*4b00*/  UP2UR UR60, UPR, URZ, 0x1 ;  /* 0x00000001ff3c7883 */ /* 0x000fe40008000000 */
[----:B------:R-:W-:Y:S02]  /*4b10*/  UISETP.NE.AND UP0, UPT, UR39, 0x1, UPT ;  /* 0x000000012700788c */ /* 0x000fe4000bf05270 */
[----:B------:R-:W-:Y:S02]  /*4b20*/  UISETP.NE.U32.AND UP0, UPT, UR42, URZ, UPT ;  /* 0x000000ff2a00728c */ /* 0x000fe4000bf05070 */
[----:B------:R-:W-:-:S02]  /*4b30*/  UIADD3 UR56, UPT, UPT, UR31, 0x98, URZ ;  /* 0x000000981f387890 */ /* 0x000fc4000fffe0ff */
[----:B------:R-:W-:Y:S02]  /*4b40*/  UIADD3 UR54, UPT, UPT, UR31, 0xd8, URZ ;  /* 0x000000d81f367890 */ /* 0x000fe4000fffe0ff */
[----:B------:R-:W-:Y:S02]  /*4b50*/  UIADD3 UR33, UPT, UPT, UR31, 0x80, URZ ;  /* 0x000000801f217890 */ /* 0x000fe4000fffe0ff */
[----:B------:R-:W-:Y:S01]  /*4b60*/  UIADD3 UR25, UPT, UPT, UR31, 0x88, URZ ;  /* 0x000000881f197890 */ /* 0x000fe2000fffe0ff */
[----:B-1----:R-:W-:Y:S01]  /*4b70*/  VIADD R0, R0, 0xffffffe ;  /* 0x0ffffffe00007836 */ /* 0x002fe20000000000 */
[----:B------:R-:W-:Y:S02]  /*4b80*/  UIADD3 UR17, UPT, UPT, UR31, 0x90, URZ ;  /* 0x000000901f117890 */ /* 0x000fe4000fffe0ff */
[----:B------:R-:W-:Y:S01]  /*4b90*/  UISETP.GE.AND UP3, UPT, UR39, 0x1, UPT ;  /* 0x000000012700788c */ /* 0x000fe2000bf66270 */
[----:B------:R-:W-:Y:S02]  /*4ba0*/  UMOV UR53, UR9 ;  /* 0x0000000900357c82 */ /* 0x000fe40008000000 */
[----:B------:R-:W1:Y:S01]  /*4bb0*/  F2I.FTZ.U32.TRUNC.NTZ R0, R0 ;  /* 0x0000000000007305 */ /* 0x000e62000021f000 */
[----:B------:R-:W-:Y:S01]  /*4bc0*/  UMOV UR52, UR11 ;  /* 0x0000000b00347c82 */ /* 0x000fe20008000000 */
[----:B------:R-:W-:-:S02]  /*4bd0*/  UISETP.NE.AND UP3, UPT, UR30, 0x1, UPT ;  /* 0x000000011e00788c */ /* 0x000fc4000bf65270 */
[----:B------:R-:W-:Y:S02]  /*4be0*/  UISETP.NE.AND.EX UP5, UPT, UR43, URZ, UPT, UP0 ;  /* 0x000000ff2b00728c */ /* 0x000fe4000bfa5300 */
[----:B------:R-:W-:Y:S01]  /*4bf0*/  UPLOP3.LUT UP2, UPT, UPT, UPT, UPT, 0x40, 0x4 ;  /* 0x000000000004789c */ /* 0x000fe20003f4e870 */
[----:B------:R-:W3:Y:S01]  /*4c00*/  LDCU.64 UR22, c[0x0][0xb28] ;  /* 0x00016500ff1677ac */ /* 0x000ee20008000a00 */
[----:B------:R-:W-:Y:S02]  /*4c10*/  UPRMT UR56, UR12, 0x654, UR56 ;  /* 0x000006540c387896 */ /* 0x000fe40008000038 */
[----:B------:R-:W-:Y:S01]  /*4c20*/  UPRMT UR54, URZ, 0x654, UR54 ;  /* 0x00000654ff367896 */ /* 0x000fe20008000036 */
[----:B-1----:R-:W-:Y:S01]  /*4c30*/  R2UR UR7, R0 ;  /* 0x00000000000772ca */ /* 0x002fe200000e0000 */
[----:B------:R-:W-:Y:S01]  /*4c40*/  UPRMT UR59, UR12, 0x654, UR33 ;  /* 0x000006540c3b7896 */ /* 0x000fe20008000021 */
[----:B------:R-:W-:Y:S01]  /*4c50*/  IABS R0, R2 ;  /* 0x0000000200007213 */ /* 0x000fe20000000000 */
[----:B------:R-:W-:Y:S01]  /*4c60*/  UPRMT UR58, UR12, 0x654, UR25 ;  /* 0x000006540c3a7896 */ /* 0x000fe20008000019 */
[----:B------:R-:W-:Y:S01]  /*4c70*/  MOV R2, 0x2000 ;  /* 0x0000200000027802 */ /* 0x000fe20000000f00 */
[----:B------:R-:W-:-:S02]  /*4c80*/  UPRMT UR57, UR12, 0x654, UR17 ;  /* 0x000006540c397896 */ /* 0x000fc40008000011 */
[----:B------:R-:W-:Y:S01]  /*4c90*/  IMAD.MOV R0, RZ, RZ, -R0 ;  /* 0x000000ffff007224 */ /* 0x000fe200078e0a00 */
[----:B------:R-:W-:Y:S02]  /*4ca0*/  USHF.R.U32.HI UR53, URZ, UR45, UR53 ;  /* 0x0000002dff357299 */ /* 0x000fe40008011635 */
[----:B------:R-:W-:Y:S02]  /*4cb0*/  USHF.R.U32.HI UR52, URZ, UR62, UR52 ;  /* 0x0000003eff347299 */ /* 0x000fe40008011634 */
[----:B------:R-:W-:Y:S01]  /*4cc0*/  R2UR UR55, R0 ;  /* 0x00000000003772ca */ /* 0x000fe200000e0000 */
[----:B------:R-:W-:Y:S02]  /*4cd0*/  UIADD3 UR5, UPT, UPT, URZ, -UR7, URZ ;  /* 0x80000007ff057290 */ /* 0x000fe4000fffe0ff */
[----:B------:R-:W-:Y:S02]  /*4ce0*/  UISETP.NE.AND UP3, UPT, UR46, 0x1, UPT ;  /* 0x000000012e00788c */ /* 0x000fe4000bf65270 */
[----:B------:R-:W-:-:S02]  /*4cf0*/  UIMAD UR5, UR5, UR38, URZ ;  /* 0x00000026050572a4 */ /* 0x000fc4000f8e02ff */
[----:B--2---:R-:W-:Y:S02]  /*4d00*/  UISETP.NE.AND UP4, UPT, UR4, 0x1, UPT ;  /* 0x000000010400788c */ /* 0x004fe4000bf85270 */
[----:B------:R-:W-:Y:S02]  /*4d10*/  UIMAD.WIDE.U32 UR6, UR7, UR5, UR6 ;  /* 0x00000005070672a5 */ /* 0x000fe4000f8e0006 */
[----:B------:R-:W-:Y:S02]  /*4d20*/  UISETP.NE.AND UP0, UPT, UR41, URZ, UPT ;  /* 0x000000ff2900728c */ /* 0x000fe4000bf05270 */
[----:B------:R-:W-:-:S03]  /*4d30*/  UISETP.NE.AND UP6, UPT, UR40, URZ, UPT ;  /* 0x000000ff2800728c */ /* 0x000fc6000bfc5270 */
[----:B---3--:R-:W-:-:S08]  /*4d40*/  UMOV UR51, UR7 ;  /* 0x0000000700337c82 */ /* 0x008fd00008000000 */
.L_x_93:
[----:B------:R-:W-:Y:S04]  /*4d50*/  SHF.L.U32 R3, R8, 0x1f, RZ ;  /* 0x0000001f08037819 */ /* 0x000fe800000006ff */
[----:B-1----:R-:W1:Y:S02]  /*4d60*/  SYNCS.PHASECHK.TRANS64.TRYWAIT P0, [UR31+0xd0], R3 ;  /* 0x0000d003ff0075a7 */ /* 0x002e64000800111f */
[----:B-1----:R-:W-:Y:S05]  /*4d70*/  @!P0 BRA `(.L_x_83) ;  /* 0x0000006000848947 */ /* 0x002fea0003800000 */
.L_x_180:
[----:B------:R-:W2:Y:S01]  /*4d80*/  LDS.128 R4, [UR31+0x110] ;  /* 0x0001101fff047984 */ /* 0x000ea20008000c00 */
[----:B------:R-:W-:Y:S01]  /*4d90*/  UISETP.GE.AND UP0, UPT, UR39, 0x1, UPT ;  /* 0x000000012700788c */ /* 0x000fe2000bf06270 */
[----:B------:R-:W-:Y:S01]  /*4da0*/  @!PT LDS RZ, [RZ] ;  /* 0x00000000fffff984 */ /* 0x000fe20000000800 */
[----:B------:R-:W-:Y:S01]  /*4db0*/  @!PT LDS RZ, [RZ] ;  /* 0x00000000fffff984 */ /* 0x000fe20000000800 */
[----:B------:R-:W-:Y:S01]  /*4dc0*/  @!PT LDS RZ, [RZ] ;  /* 0x00000000fffff984 */ /* 0x000fe20000000800 */
[----:B------:R-:W-:Y:S01]  /*4dd0*/  @!PT LDS RZ, [RZ] ;  /* 0x00000000fffff984 */ /* 0x000fe20000000800 */
[----:B------:R3:W-:Y:S06]  /*4de0*/  MEMBAR.ALL.CTA ;  /* 0x0000000000007992 */ /* 0x0007ec0000008000 */
[----:B---3--:R-:W3:Y:S02]  /*4df0*/  FENCE.VIEW.ASYNC.S ;  /* 0x00000000000073c6 */ /* 0x008ee40000000000 */
[----:B---3--:R-:W-:Y:S01]  /*4e00*/  SYNCS.ARRIVE.TRANS64.RED.A1T0 RZ, [UR54], RZ ;  /* 0x000000ffffff79a7 */ /* 0x008fe20008100436 */
[----:B--2---:R-:W-:Y:S11]  /*4e10*/  LOP3.LUT P0, RZ, R6, 0x1, RZ, 0xc0, !PT ;  /* 0x0000000106ff7812 */ /* 0x004ff6000780c0ff */
[----:B------:R-:W-:Y:S02]  /*4e20*/  @!UPT UIADD3 URZ, UPT, UPT, URZ, URZ, URZ ;  /* 0x000000fffffff290 */ /* 0x000fe4000fffe0ff */
[----:B------:R-:W-:Y:S01]  /*4e30*/  VOTEU.ANY UP3, P0 ;  /* 0x0000000000ff7886 */ /* 0x000fe20000060100 */
[----:B------:R-:W-:Y:S11]  /*4e40*/  PLOP3.LUT P0, PT, PT, PT, UP3, 0x80, 0x8 ;  /* 0x000000000008781c */ /* 0x000ff60003f0f038 */
[----:B------:R-:W-:Y:S02]  /*4e50*/  @!UPT UIADD3 URZ, UPT, UPT, URZ, URZ, URZ ;  /* 0x000000fffffff290 */ /* 0x000fe4000fffe0ff */
[----:B-1----:R-:W-:Y:S02]  /*4e60*/  @P0 MOV R3, R4 ;  /* 0x0000000400030202 */ /* 0x002fe40000000f00 */
[----:B------:R-:W-:Y:S02]  /*4e70*/  @P0 LOP3.LUT R0, R5, 0xffff, RZ, 0xc0, !PT ;  /* 0x0000ffff05000812 */ /* 0x000fe400078ec0ff */
[----:B------:R-:W-:Y:S02]  /*4e80*/  @P0 R2UR UR5, R3 ;  /* 0x00000000030502ca */ /* 0x000fe400000e0000 */
[----:B------:R-:W-:Y:S11]  /*4e90*/  @P0 R2UR UR4, R0 ;  /* 0x00000000000402ca */ /* 0x000ff600000e0000 */
[----:B------:R-:W-:Y:S02]  /*4ea0*/  @UP3 UMOV UR15, UR5 ;  /* 0x00000005000f3c82 */ /* 0x000fe40008000000 */
[----:B------:R-:W-:Y:S01]  /*4eb0*/  @UP3 UMOV UR14, UR4 ;  /* 0x00000004000e3c82 */ /* 0x000fe20008000000 */
[----:B------:R-:W-:Y:S05]  /*4ec0*/  BRA.U !UP0, `(.L_x_84) ;  /* 0x0000000108c07547 */ /* 0x000fea000b800000 */
[----:B------:R-:W-:Y:S02]  /*4ed0*/  UIMAD.WIDE.U32 UR8, UR14, UR47, URZ ;  /* 0x0000002f0e0872a5 */ /* 0x000fe4000f8e00ff */
[----:B------:R-:W-:Y:S02]  /*4ee0*/  UP2UR UR16, UPR, URZ, 0x4 ;  /* 0x00000004ff107883 */ /* 0x000fe40008000000 */
[----:B------:R-:W-:Y:S02]  /*4ef0*/  UISETP.NE.AND UP2, UPT, UR46, 0x1, UPT ;  /* 0x000000012e00788c */ /* 0x000fe4000bf45270 */
[----:B------:R-:W-:Y:S02]  /*4f00*/  UIMAD.WIDE.U32 UR10, UR15, UR44, URZ ;  /* 0x0000002c0f0a72a5 */ /* 0x000fe4000f8e00ff */
[----:B------:R-:W-:Y:S02]  /*4f10*/  USEL UR4, UR48, UR52, !UP2 ;  /* 0x0000003430047287 */ /* 0x000fe4000d000000 */
[----:B------:R-:W-:Y:S02]  /*4f20*/  UISETP.NE.AND UP0, UPT, UR30, 0x1, UPT ;  /* 0x000000011e00788c */ /* 0x000fe4000bf05270 */
[----:B------:R-:W-:Y:S02]  /*4f30*/  UP2UR UR21, UPR, URZ, 0x2 ;  /* 0x00000002ff157883 */ /* 0x000fe40008000000 */
[----:B------:R-:W-:Y:S02]  /*4f40*/  UISETP.NE.AND UP1, UPT, UR39, 0x1, UPT ;  /* 0x000000012700788c */ /* 0x000fe4000bf25270 */
[----:B------:R-:W-:Y:S02]  /*4f50*/  UIMAD.WIDE.U32 UR12, UR4, UR22, URZ ;  /* 0x00000016040c72a5 */ /* 0x000fe4000f8e00ff */
[----:B------:R-:W-:Y:S01]  /*4f60*/  USEL UR7, UR49, UR53, !UP0 ;  /* 0x0000003531077287 */ /* 0x000fe2000c000000 */
[----:B------:R-:W-:Y:S02]  /*4f70*/  UMOV UR5, UR9 ;  /* 0x0000000900057c82 */ /* 0x000fe40008000000 */
[----:B------:R-:W-:Y:S02]  /*4f80*/  USHF.R.U32.HI UR6, URZ, UR62, UR5 ;  /* 0x0000003eff067299 */ /* 0x000fe40008011605 */
[----:B------:R-:W-:Y:S02]  /*4f90*/  UIMAD.WIDE.U32 UR18, UR7, UR22, URZ ;  /* 0x00000016071272a5 */ /* 0x000fe4000f8e00ff */
[----:B------:R-:W-:Y:S02]  /*4fa0*/  USEL UR6, UR14, UR6, !UP2 ;  /* 0x000000060e067287 */ /* 0x000fe4000d000000 */
[----:B------:R-:W-:Y:S01]  /*4fb0*/  UISETP.NE.AND UP2, UPT, UR16, URZ, UPT ;  /* 0x000000ff1000728c */ /* 0x000fe2000bf45270 */
[----:B------:R-:W-:Y:S01]  /*4fc0*/  UMOV UR5, UR11 ;  /* 0x0000000b00057c82 */ /* 0x000fe20008000000 */
[----:B------:R-:W-:Y:S02]  /*4fd0*/  UIMAD.WIDE.U32 UR10, UR6, UR22, URZ ;  /* 0x00000016060a72a5 */ /* 0x000fe4000f8e00ff */
[----:B------:R-:W-:Y:S03]  /*4fe0*/  USHF.R.U32.HI UR8, URZ, UR45, UR5 ;  /* 0x0000002dff087299 */ /* 0x000fe60008011605 */
[----:B------:R-:W-:Y:S02]  /*4ff0*/  UMOV UR5, UR13 ;  /* 0x0000000d00057c82 */ /* 0x000fe40008000000 */
[----:B------:R-:W-:Y:S03]  /*5000*/  @UP1 USHF.R.U32.HI UR4, URZ, UR23, UR5 ;  /* 0x00000017ff041299 */ /* 0x000fe60008011605 */
[----:B------:R-:W-:Y:S01]  /*5010*/  UMOV UR5, UR19 ;  /* 0x0000001300057c82 */ /* 0x000fe20008000000 */
[----:B------:R-:W-:Y:S02]  /*5020*/  UIMAD UR4, UR39, UR4, URZ ;  /* 0x00000004270472a4 */ /* 0x000fe4000f8e02ff */
[----:B------:R-:W-:Y:S02]  /*5030*/  @UP1 USHF.R.U32.HI UR7, URZ, UR23, UR5 ;  /* 0x00000017ff071299 */ /* 0x000fe40008011605 */
[----:B------:R-:W-:Y:S02]  /*5040*/  USEL UR5, UR15, UR8, !UP0 ;  /* 0x000000080f057287 */ /* 0x000fe4000c000000 */
[----:B------:R-:W-:Y:S02]  /*5050*/  UIMAD UR8, UR39, UR7, URZ ;  /* 0x00000007270872a4 */ /* 0x000fe4000f8e02ff */
[----:B------:R-:W-:Y:S03]  /*5060*/  UISETP.GE.AND UP0, UPT, UR6, UR4, UPT ;  /* 0x000000040600728c */ /* 0x000fe6000bf06270 */
[----:B------:R-:W-:Y:S01]  /*5070*/  UMOV UR4, UR11 ;  /* 0x0000000b00047c82 */ /* 0x000fe20008000000 */
[----:B------:R-:W-:Y:S02]  /*5080*/  UISETP.GE.OR UP0, UPT, UR5, UR8, UP0 ;  /* 0x000000080500728c */ /* 0x000fe40008706670 */
[----:B------:R-:W-:Y:S02]  /*5090*/  USHF.R.U32.HI UR4, URZ, UR23, UR4 ;  /* 0x00000017ff047299 */ /* 0x000fe40008011604 */
[----:B------:R-:W-:Y:S02]  /*50a0*/  UIMAD.WIDE.U32 UR8, UR5, UR22, URZ ;  /* 0x00000016050872a5 */ /* 0x000fe4000f8e00ff */
[----:B------:R-:W-:Y:S04]  /*50b0*/  USEL UR10, UR6, UR4, !UP1 ;  /* 0x00000004060a7287 */ /* 0x000fe8000c800000 */
[----:B------:R-:W-:Y:S01]  /*50c0*/  UIADD3 UR11, UPT, UPT, -UR10, URZ, URZ ;  /* 0x000000ff0a0b7290 */ /* 0x000fe2000fffe1ff */
[----:B------:R-:W-:Y:S02]  /*50d0*/  @!UP0 UMOV UR4, UR9 ;  /* 0x0000000900048c82 */ /* 0x000fe40008000000 */
[----:B------:R-:W-:Y:S02]  /*50e0*/  @!UP0 USHF.R.U32.HI UR4, URZ, UR23, UR4 ;  /* 0x00000017ff048299 */ /* 0x000fe40008011604 */
[----:B------:R-:W-:Y:S02]  /*50f0*/  UIMAD UR8, UR39, UR11, UR6 ;  /* 0x0000000b270872a4 */ /* 0x000fe4000f8e0206 */
[----:B------:R-:W-:Y:S02]  /*5100*/  @!UP0 USEL UR4, UR5, UR4, !UP1 ;  /* 0x0000000405048287 */ /* 0x000fe4000c800000 */
[----:B------:R-:W-:Y:S02]  /*5110*/  UISETP.NE.AND UP1, UPT, UR21, URZ, UPT ;  /* 0x000000ff1500728c */ /* 0x000fe4000bf25270 */
[----:B------:R-:W-:Y:S02]  /*5120*/  @!UP0 UIMAD UR8, UR7, UR8, UR4 ;  /* 0x00000008070882a4 */ /* 0x000fe4000f8e0204 */
[----:B------:R-:W-:Y:S02]  /*5130*/  @!UP0 UIADD3 UR9, UPT, UPT, UR10, -UR4, URZ ;  /* 0x800000040a098290 */ /* 0x000fe4000fffe0ff */
[----:B------:R-:W-:Y:S02]  /*5140*/  UIADD3 UR4, UPT, UPT, -UR5, URZ, URZ ;  /* 0x000000ff05047290 */ /* 0x000fe4000fffe1ff */
[----:B------:R-:W-:Y:S02]  /*5150*/  UIADD3 UR7, UPT, UPT, -UR6, URZ, URZ ;  /* 0x000000ff06077290 */ /* 0x000fe4000fffe1ff */
[----:B------:R-:W-:Y:S02]  /*5160*/  @!UP0 UIMAD UR6, UR9, UR39, UR5 ;  /* 0x00000027090682a4 */ /* 0x000fe4000f8e0205 */
[----:B------:R-:W-:Y:S02]  /*5170*/  UIMAD UR15, UR30, UR4, UR15 ;  /* 0x000000041e0f72a4 */ /* 0x000fe4000f8e020f */
[----:B------:R-:W-:Y:S01]  /*5180*/  UIMAD UR4, UR46, UR7, UR14 ;  /* 0x000000072e0472a4 */ /* 0x000fe2000f8e020e */
[----:B------:R-:W-:Y:S02]  /*5190*/  @!UP0 UMOV UR5, UR8 ;  /* 0x0000000800058c82 */ /* 0x000fe40008000000 */
[----:B------:R-:W-:Y:S02]  /*51a0*/  UIMAD UR15, UR5, UR30, UR15 ;  /* 0x0000001e050f72a4 */ /* 0x000fe4000f8e020f */
[----:B------:R-:W-:Y:S11]  /*51b0*/  UIMAD UR14, UR6, UR46, UR4 ;  /* 0x0000002e060e72a4 */ /* 0x000ff6000f8e0204 */
[----:B------:R-:W-:Y:S01]  /*51c0*/  @!UPT UIADD3 URZ, UPT, UPT, URZ, URZ, URZ ;  /* 0x000000fffffff290 */ /* 0x000fe2000fffe0ff */
.L_x_84:
[----:B------:R-:W1:Y:S01]  /*51d0*/  @!UP4 LDCU.128 UR8, c[0x0][0xb10] ;  /* 0x00016200ff08c7ac */ /* 0x000e620008000c00 */
[----:B------:R-:W-:Y:S04]  /*51e0*/  MOV R0, UR20 ;  /* 0x0000001400007c02 */ /* 0x000fe80008000f00 */
[----:B------:R-:W-:Y:S01]  /*51f0*/  IABS R0, R0 ;  /* 0x0000000000007213 */ /* 0x000fe20000000000 */
[----:B------:R-:W2:Y:S01]  /*5200*/  @!UP4 LDCU UR5, c[0x0][0xb0c] ;  /* 0x00016180ff05c7ac */ /* 0x000ea20008000800 */
[----:B------:R-:W3:Y:S01]  /*5210*/  @!UP4 LDCU UR4, c[0x0][0xb20] ;  /* 0x00016400ff04c7ac */ /* 0x000ee20008000800 */
[----:B-1----:R-:W-:Y:S04]  /*5220*/  UIMAD.WIDE.U32 UR6, UR15, UR8, URZ ;  /* 0x000000080f0672a5 */ /* 0x002fe8000f8e00ff */
[----:B------:R-:W-:Y:S02]  /*5230*/  @!UP4 USHF.R.U32.HI UR7, URZ, UR9, UR7 ;  /* 0x00000009ff07c299 */ /* 0x000fe40008011607 */
[----:B------:R-:W-:Y:S02]  /*5240*/  UIMAD.WIDE.U32 UR8, UR14, UR11, URZ ;  /* 0x0000000b0e0872a5 */ /* 0x000fe4000f8e00ff */
[----:B--2---:R-:W-:Y:S04]  /*5250*/  @!UP4 UISETP.NE.AND UP0, UPT, UR5, 0x1, UPT ;  /* 0x000000010500c88c */ /* 0x004fe8000bf05270 */
[----:B------:R-:W-:Y:S02]  /*5260*/  @!UP4 USEL UR7, UR15, UR7, !UP0 ;  /* 0x000000070f07c287 */ /* 0x000fe4000c000000 */
[----:B------:R-:W-:Y:S01]  /*5270*/  @!UP4 UISETP.NE.AND UP0, UPT, UR10, 0x1, UPT ;  /* 0x000000010a00c88c */ /* 0x000fe2000bf05270 */
[----:B------:R-:W-:Y:S02]  /*5280*/  @!UP4 UMOV UR6, UR9 ;  /* 0x000000090006cc82 */ /* 0x000fe40008000000 */
[----:B---3--:R-:W-:Y:S04]  /*5290*/  @!UP4 USHF.R.U32.HI UR6, URZ, UR4, UR6 ;  /* 0x00000004ff06c299 */ /* 0x008fe80008011606 */
[----:B------:R-:W-:Y:S04]  /*52a0*/  @!UP4 USEL UR6, UR14, UR6, !UP0 ;  /* 0x000000060e06c287 */ /* 0x000fe8000c000000 */
[----:B------:R-:W-:Y:S02]  /*52b0*/  @!UP4 UIADD3 UR4, UPT, UPT, -UR7, UR6, URZ ;  /* 0x000000060704c290 */ /* 0x000fe4000fffe1ff */
[----:B------:R-:W-:Y:S02]  /*52c0*/  @!UP4 UIADD3 UR6, UPT, UPT, UR7, -UR6, URZ ;  /* 0x800000060706c290 */ /* 0x000fe4000fffe0ff */
[----:B------:R-:W-:Y:S02]  /*52d0*/  @!UP4 UIMAD UR15, UR4, UR5, UR15 ;  /* 0x00000005040fc2a4 */ /* 0x000fe4000f8e020f */
[----:B------:R-:W-:Y:S01]  /*52e0*/  @!UP4 UIMAD UR14, UR6, UR10, UR14 ;  /* 0x0000000a060ec2a4 */ /* 0x000fe2000f8e020e */
[----:B------:R-:W-:Y:S11]  /*52f0*/  BRA.U UP2, `(.L_x_85) ;  /* 0x0000000102107547 */ /* 0x000ff6000b800000 */
[----:B------:R-:W-:Y:S04]  /*5300*/  MOV R3, UR61 ;  /* 0x0000003d00037c02 */ /* 0x000fe80008000f00 */
[----:B------:R-:W-:Y:S04]  /*5310*/  SHF.L.U32 R12, R3, 0x1f, RZ ;  /* 0x0000001f030c7819 */ /* 0x000fe800000006ff */
[----:B------:R-:W1:Y:S02]  /*5320*/  SYNCS.PHASECHK.TRANS64.TRYWAIT P1, [UR31+0xc8], R12 ;  /* 0x0000c80cff0075a7 */ /* 0x000e64000802111f */
[----:B-1----:R-:W-:Y:S05]  /*5330*/  @!P1 BRA `(.L_x_86) ;  /* 0x0000005c002c9947 */ /* 0x002fea0003800000 */
.L_x_85:
[----:B------:R-:W-:Y:S01]  /*5340*/  UISETP.NE.AND UP2, UPT, UR41, URZ, UPT ;  /* 0x000000ff2900728c */ /* 0x000fe2000bf45270 */
[----:B------:R-:W-:Y:S01]  /*5350*/  R2UR UR4, R0 ;  /* 0x00000000000472ca */ /* 0x000fe200000e0000 */
[----:B------:R-:W-:Y:S01]  /*5360*/  USHF.L.U32 UR35, UR24, 0x7, URZ ;  /* 0x0000000718237899 */ /* 0x000fe200080006ff */
[----:B------:R-:W-:Y:S05]  /*5370*/  IMAD.U32 R0, RZ, RZ, UR41 ;  /* 0x00000029ff007e24 */ /* 0x000fea000f8e00ff */
[----:B------:R-:W-:Y:S04]  /*5380*/  IABS R9, R0 ;  /* 0x0000000000097213 */ /* 0x000fe80000000000 */
[----:B------:R-:W2:Y:S02]  /*5390*/  I2F.RP R16, R9 ;  /* 0x0000000900107306 */ /* 0x000ea40000209400 */
[----:B------:R-:W-:Y:S07]  /*53a0*/  UIMAD.WIDE.U32 UR6, UR51, UR4, URZ ;  /* 0x00000004330672a5 */ /* 0x000fee000f8e00ff */
[----:B------:R-:W-:Y:S02]  /*53b0*/  UMOV UR36, UR7 ;  /* 0x0000000700247c82 */ /* 0x000fe40008000000 */
[----:B------:R-:W-:Y:S04]  /*53c0*/  UIMAD UR4, UR36, UR55, UR4 ;  /* 0x00000037240472a4 */ /* 0x000fe8000f8e0204 */
[----:B------:R-:W-:Y:S01]  /*53d0*/  UISETP.GT.U32.AND UP0, UPT, UR38, UR4, UPT ;  /* 0x000000042600728c */ /* 0x000fe2000bf04070 */
[----:B--2---:R-:W2:Y:S10]  /*53e0*/  MUFU.RCP R0, R16 ;  /* 0x0000001000007308 */ /* 0x004eb40000001000 */
[----:B------:R-:W-:Y:S02]  /*53f0*/  @!UP0 UIADD3 UR4, UPT, UPT, UR4, -UR38, URZ ;  /* 0x8000002604048290 */ /* 0x000fe4000fffe0ff */
[----:B------:R-:W-:Y:S02]  /*5400*/  @!UP0 UIADD3 UR36, UPT, UPT, UR36, 0x1, URZ ;  /* 0x0000000124248890 */ /* 0x000fe4000fffe0ff */
[----:B------:R-:W-:Y:S02]  /*5410*/  UISETP.GE.U32.AND UP0, UPT, UR4, UR38, UPT ;  /* 0x000000260400728c */ /* 0x000fe4000bf06070 */
[----:B------:R-:W-:Y:S01]  /*5420*/  ULOP3.LUT UR4, UR20, UR40, URZ, 0x3c, !UPT ;  /* 0x0000002814047292 */ /* 0x000fe2000f8e3cff */
[----:B--2---:R-:W-:Y:S04]  /*5430*/  VIADD R11, R0, 0xffffffe ;  /* 0x0ffffffe000b7836 */ /* 0x004fe80000000000 */
[----:B------:R-:W1:Y:S04]  /*5440*/  F2I.FTZ.U32.TRUNC.NTZ R13, R11 ;  /* 0x0000000b000d7305 */ /* 0x000e68000021f000 */
[----:B------:R-:W-:Y:S02]  /*5450*/  @UP0 UIADD3 UR36, UPT, UPT, UR36, 0x1, URZ ;  /* 0x0000000124240890 */ /* 0x000fe4000fffe0ff */
[----:B------:R-:W-:Y:S01]  /*5460*/  UISETP.GE.AND UP0, UPT, UR4, URZ, UPT ;  /* 0x000000ff0400728c */ /* 0x000fe2000bf06270 */
[--C-:B-1----:R-:W-:Y:S10]  /*5470*/  IMAD.MOV R12, RZ, RZ, -R13.reuse ;  /* 0x000000ffff0c7224 */ /* 0x102ff400078e0a0d */
[----:B------:R-:W-:Y:S02]  /*5480*/  @!UP0 UIADD3 UR36, UPT, UPT, -UR36, URZ, URZ ;  /* 0x000000ff24248290 */ /* 0x000fe4000fffe1ff */
[----:B------:R-:W-:Y:S01]  /*5490*/  @!UP6 ULOP3.LUT UR36, URZ, UR40, URZ, 0x33, !UPT ;  /* 0x00000028ff24e292 */ /* 0x000fe2000f8e33ff */
[----:B------:R-:W-:Y:S02]  /*54a0*/  IMAD R3, R12, R9, RZ ;  /* 0x000000090c037224 */ /* 0x000fe400078e02ff */
[----:B------:R-:W-:Y:S01]  /*54b0*/  IMAD.MOV.U32 R12, RZ, RZ, RZ ;  /* 0x000000ffff0c7224 */ /* 0x000fe200078e00ff */
[----:B------:R-:W-:Y:S02]  /*54c0*/  ULOP3.LUT UR4, UR36, UR41, URZ, 0x3c, !UPT ;  /* 0x0000002924047292 */ /* 0x000fe4000f8e3cff */
[----:B------:R-:W-:Y:S01]  /*54d0*/  MOV R0, UR36 ;  /* 0x0000002400007c02 */ /* 0x000fe20008000f00 */
[----:B------:R-:W-:Y:S01]  /*54e0*/  IMAD.HI.U32 R13, R13, R3, R12 ;  /* 0x000000030d0d7227 */ /* 0x000fe200078e000c */
[----:B------:R-:W-:Y:S02]  /*54f0*/  UISETP.GE.AND UP0, UPT, UR4, URZ, UPT ;  /* 0x000000ff0400728c */ /* 0x000fe4000bf06270 */
[----:B------:R-:W-:Y:S01]  /*5500*/  IABS R0, R0 ;  /* 0x0000000000007213 */ /* 0x000fe20000000000 */
[----:B------:R-:W-:Y:S04]  /*5510*/  UIADD3 UR4, UPT, UPT, -UR36, URZ, URZ ;  /* 0x000000ff24047290 */ /* 0x000fe8000fffe1ff */
[----:B------:R-:W-:Y:S01]  /*5520*/  IMAD.HI.U32 R13, R13, R0, RZ ;  /* 0x000000000d0d7227 */ /* 0x000fe200078e00ff */
[----:B------:R-:W-:Y:S03]  /*5530*/  UIMAD UR4, UR40, UR4, UR20 ;  /* 0x00000004280472a4 */ /* 0x000fe6000f8e0214 */
[----:B------:R-:W-:Y:S01]  /*5540*/  IMAD.MOV R3, RZ, RZ, -R13 ;  /* 0x000000ffff037224 */ /* 0x000fe200078e0a0d */
[----:B------:R-:W-:Y:S03]  /*5550*/  USHF.L.U32 UR34, UR4, 0x7, URZ ;  /* 0x0000000704227899 */ /* 0x000fe600080006ff */
[C---:B------:R-:W-:Y:S05]  /*5560*/  IMAD R0, R9.reuse, R3, R0 ;  /* 0x0000000309007224 */ /* 0x040fea00078e0200 */
[----:B------:R-:W-:Y:S11]  /*5570*/  ISETP.GT.U32.AND P1, PT, R9, R0, PT ;  /* 0x000000000900720c */ /* 0x000ff60003f24070 */
[----:B------:R-:W-:Y:S02]  /*5580*/  @!UPT UIADD3 URZ, UPT, UPT, URZ, URZ, URZ ;  /* 0x000000fffffff290 */ /* 0x000fe4000fffe0ff */
[-C--:B------:R-:W-:Y:S01]  /*5590*/  @!P1 IADD3 R0, PT, PT, R0, -R9.reuse, RZ ;  /* 0x8000000900009210 */ /* 0x080fe20007ffe0ff */
[----:B------:R-:W-:Y:S01]  /*55a0*/  @!P1 VIADD R13, R13, 0x1 ;  /* 0x000000010d0d9836 */ /* 0x000fe20000000000 */
[----:B------:R-:W-:Y:S02]  /*55b0*/  ISETP.NE.U32.AND P1, PT, RZ, UR42, PT ;  /* 0x0000002aff007c0c */ /* 0x000fe4000bf25070 */
[----:B------:R-:W-:Y:S02]  /*55c0*/  ISETP.GE.U32.AND P2, PT, R0, R9, PT ;  /* 0x000000090000720c */ /* 0x000fe40003f46070 */
[----:B------:R-:W-:Y:S02]  /*55d0*/  ISETP.NE.AND.EX P1, PT, RZ, UR43, PT, P1 ;  /* 0x0000002bff007c0c */ /* 0x000fe4000bf25310 */
[----:B------:R-:W-:Y:S09]  /*55e0*/  SHF.L.U32 R9, R10, 0x1f, RZ ;  /* 0x0000001f0a097819 */ /* 0x000ff200000006ff */
[----:B------:R-:W-:Y:S04]  /*55f0*/  @P2 IADD3 R13, PT, PT, R13, 0x1, RZ ;  /* 0x000000010d0d2810 */ /* 0x000fe80007ffe0ff */
[----:B------:R-:W-:Y:S11]  /*5600*/  R2UR UR37, R13 ;  /* 0x000000000d2572ca */ /* 0x000ff600000e0000 */
[----:B------:R-:W-:Y:S02]  /*5610*/  @!UPT UIADD3 URZ, UPT, UPT, URZ, URZ, URZ ;  /* 0x000000fffffff290 */ /* 0x000fe4000fffe0ff */
[----:B------:R-:W-:Y:S02]  /*5620*/  @!UP0 UIADD3 UR37, UPT, UPT, -UR37, URZ, URZ ;  /* 0x000000ff25258290 */ /* 0x000fe4000fffe1ff */
[----:B------:R-:W-:Y:S04]  /*5630*/  @!UP2 ULOP3.LUT UR37, URZ, UR41, URZ, 0x33, !UPT ;  /* 0x00000029ff25a292 */ /* 0x000fe8000f8e33ff */
[----:B------:R-:W-:Y:S04]  /*5640*/  UIADD3 UR5, UPT, UPT, -UR37, URZ, URZ ;  /* 0x000000ff25057290 */ /* 0x000fe8000fffe1ff */
[----:B------:R-:W-:Y:S01]  /*5650*/  UIMAD UR36, UR41, UR5, UR36 ;  /* 0x00000005292472a4 */ /* 0x000fe2000f8e0224 */
[----:B------:R-:W-:Y:S11]  /*5660*/  BRA.U !UP5, `(.L_x_87) ;  /* 0x000000010d387547 */ /* 0x000ff6000b800000 */
[----:B------:R-:W-:Y:S01]  /*5670*/  UISETP.NE.AND UP1, UPT, UR60, URZ, UPT ;  /* 0x000000ff3c00728c */ /* 0x000fe2000bf25270 */
[----:B------:R-:W-:Y:S01]  /*5680*/  HFMA2 R0, -RZ, RZ, 0, 5.9604644775390625e-08 ;  /* 0x00000001ff007431 */ /* 0x000fe200000001ff */
[----:B------:R-:W1:Y:S01]  /*5690*/  LDCU.64 UR8, c[0x0][0x358] ;  /* 0x00006b00ff0877ac */ /* 0x000e620008000a00 */
[----:B------:R-:W-:Y:S03]  /*56a0*/  IMAD.MOV.U32 R87, RZ, RZ, 0x1 ;  /* 0x00000001ff577424 */ /* 0x000fe600078e00ff */
[----:B------:R-:W-:Y:S05]  /*56b0*/  PLOP3.LUT P2, PT, PT, PT, UP1, 0x80, 0x8 ;  /* 0x000000000008781c */ /* 0x000fea0003f4f018 */
[----:B------:R-:W2:Y:S01]  /*56c0*/  @UP1 LDCU.64 UR4, c[0x0][0x888] ;  /* 0x00011100ff0417ac */ /* 0x000ea20008000a00 */
[----:B------:R-:W-:Y:S07]  /*56d0*/  @UP1 UIMAD UR6, UR50, UR42, URZ ;  /* 0x0000002a320612a4 */ /* 0x000fee000f8e02ff */
[----:B------:R-:W-:Y:S01]  /*56e0*/  @!P2 PRMT R87, R0, 0x7610, R87 ;  /* 0x000076100057a816 */ /* 0x000fe20000000057 */
[----:B--2---:R-:W-:Y:S06]  /*56f0*/  @UP1 UIMAD.WIDE UR4, UR6, 0x4, UR4 ;  /* 0x00000004060418a5 */ /* 0x004fec000f8e0204 */
[----:B------:R-:W-:Y:S01]  /*5700*/  IMAD.U32 R12, RZ, RZ, UR4 ;  /* 0x00000004ff0c7e24 */ /* 0x000fe2000f8e00ff */
[----:B------:R-:W-:Y:S04]  /*5710*/  MOV R13, UR5 ;  /* 0x00000005000d7c02 */ /* 0x000fe80008000f00 */
[----:B------:R-:W2:Y:S01]  /*5720*/  @!UP1 LDCU UR4, c[0x0][0x880] ;  /* 0x00011000ff0497ac */ /* 0x000ea20008000800 */
[----:B-1---5:R1:W5:Y:S02]  /*5730*/  @P2 LDG.E R41, desc[UR8][R12.64] ;  /* 0x000000080c292981 */ /* 0x022364000c1e1900 */
[----:B-12---:R-:W-:Y:S07]  /*5740*/  @!P2 IMAD.U32 R41, RZ, RZ, UR4 ;  /* 0x00000004ff29ae24 */ /* 0x006fee000f8e00ff */
.L_x_87:
[----:B-----5:R-:W-:Y:S01]  /*5750*/  @!P1 FSETP.EQ.AND P3, PT, R41, RZ, PT ;  /* 0x000000ff2900920b */ /* 0x020fe20003f62000 */
[----:B------:R-:W-:Y:S01]  /*5760*/  @!UPT UIADD3 URZ, UPT, UPT, URZ, URZ, URZ ;  /* 0x000000fffffff290 */ /* 0x000fe2000fffe0ff */
[----:B------:R-:W-:Y:S11]  /*5770*/  @!P1 BRA `(.L_x_88) ;  /* 0x0000000000149947 */ /* 0x000ff60003800000 */
[----:B------:R-:W-:Y:S02]  /*5780*/  LOP3.LUT P1, RZ, R87, 0xff, RZ, 0xc0, !PT ;  /* 0x000000ff57ff7812 */ /* 0x000fe4000782c0ff */
[----:B------:R-:W-:Y:S04]  /*5790*/  PLOP3.LUT P3, PT, PT, PT, UP1, 0x80, 0x8 ;  /* 0x000000000008781c */ /* 0x000fe80003f6f018 */
[----:B------:R-:W-:Y:S07]  /*57a0*/  PLOP3.LUT P3, PT, P3, PT, PT, 0x8, 0x80 ;  /* 0x000000000080781c */ /* 0x000fee0001f6e170 */
[----:B------:R-:W-:Y:S11]  /*57b0*/  @P1 FSETP.EQ.AND P3, PT, R41, RZ, PT ;  /* 0x000000ff2900120b */ /* 0x000ff60003f62000 */
[----:B------:R-:W-:Y:S02]  /*57c0*/  @!UPT UIADD3 URZ, UPT, UPT, URZ, URZ, URZ ;  /* 0x000000fffffff290 */ /* 0x000fe4000fffe0ff */
.L_x_88:
[----:B------:R-:W1:Y:S01]  /*57d0*/  SYNCS.PHASECHK.TRANS64.TRYWAIT P1, [UR31+0xa0], R9 ;  /* 0x0000a009ff0075a7 */ /* 0x000e62000802111f */
[----:B------:R-:W-:Y:S04]  /*57e0*/  ELECT P2, URZ, PT ;  /* 0x0000000000ff782f */ /* 0x000fe80003840000 */
[----:B------:R-:W-:Y:S01]  /*57f0*/  PLOP3.LUT P2, PT, P3, P2, PT, 0xf2, 0x2f ;  /* 0x00000000002f781c */ /* 0x000fe20001f45e72 */
[----:B------:R-:W-:Y:S01]  /*5800*/  @!UPT UIADD3 URZ, UPT, UPT, URZ, URZ, URZ ;  /* 0x000000fffffff290 */ /* 0x000fe2000fffe0ff */
[----:B-1----:R-:W-:Y:S11]  /*5810*/  @!P1 BRA `(.L_x_89) ;  /* 0x00000058000c9947 */ /* 0x002ff60003800000 */
.L_x_183:
[----:B------:R-:W-:Y:S01]  /*5820*/  @!P2 IADD3 R3, P1, PT, R14, 0x580, RZ ;  /* 0x000005800e03a810 */ /* 0x000fe20007f3e0ff */
[----:B------:R-:W-:Y:S01]  /*5830*/  VOTEU.ALL UP0, P2 ;  /* 0x0000000000ff7886 */ /* 0x000fe20001000000 */
[----:B------:R-:W-:Y:S01]  /*5840*/  UMOV UR6, 0x0 ;  /* 0x0000000000067882 */ /* 0x000fe20000000000 */
[----:B------:R-:W-:Y:S01]  /*5850*/  UMOV UR7, 0x10000000 ;  /* 0x1000000000077882 */ /* 0x000fe20000000000 */
[----:B------:R-:W-:Y:S01]  /*5860*/  @!P2 R2UR UR5, R3 ;  /* 0x000000000305a2ca */ /* 0x000fe200000e0000 */
[----:B-1----:R-:W-:Y:S01]  /*5870*/  @!P2 IMAD.X R0, RZ, RZ, R15, P1 ;  /* 0x000000ffff00a224 */ /* 0x002fe200008e060f */
[----:B------:R-:W-:Y:S01]  /*5880*/  @!UP0 UIADD3 UR32, UPT, UPT, UR31, 0x200, URZ ;  /* 0x000002001f208890 */ /* 0x000fe2000fffe0ff */
[----:B------:R-:W-:Y:S03]  /*5890*/  VOTEU.ALL UP0, P2 ;  /* 0x0000000000ff7886 */ /* 0x000fe60001000000 */
[----:B------:R-:W-:Y:S01]  /*58a0*/  @!P2 R2UR UR4, R0 ;  /* 0x000000000004a2ca */ /* 0x000fe200000e0000 */
[----:B------:R-:W-:Y:S06]  /*58b0*/  @!P2 IMAD.MOV.U32 R0, RZ, RZ, 0x2000 ;  /* 0x00002000ff00a424 */ /* 0x000fec00078e00ff */
[----:B------:R-:W-:Y:S06]  /*58c0*/  IMAD.U32 R12, RZ, RZ, UR5 ;  /* 0x00000005ff0c7e24 */ /* 0x000fec000f8e00ff */
[----:B------:R-:W-:Y:S01]  /*58d0*/  IMAD.U32 R13, RZ, RZ, UR4 ;  /* 0x00000004ff0d7e24 */ /* 0x000fe2000f8e00ff */
[----:B------:R-:W-:Y:S04]  /*58e0*/  @!P2 R2UR UR4, R12 ;  /* 0x000000000c04a2ca */ /* 0x000fe800000e0000 */
[----:B------:R-:W-:Y:S11]  /*58f0*/  @!P2 R2UR UR5, R13 ;  /* 0x000000000d05a2ca */ /* 0x000ff600000e0000 */
[----:B------:R-:W-:Y:S02]  /*5900*/  @!UPT UIADD3 URZ, UPT, UPT, URZ, URZ, URZ ;  /* 0x000000fffffff290 */ /* 0x000fe4000fffe0ff */
[----:B------:R1:W-:Y:S01]  /*5910*/  @!UP0 UTMALDG.4D [UR32], [UR4], desc[UR6] ;  /* 0x00000620040085b4 */ /* 0x0003e20008019000 */
[----:B------:R1:W-:Y:S01]  /*5920*/  @!P2 SYNCS.ARRIVE.TRANS64.RED.A0TR RZ, [UR31+0x80], R0 ;  /* 0x00008000ffffa9a7 */ /* 0x0003e2000830041f */
[----:B------:R-:W-:Y:S01]  /*5930*/  SYNCS.ARRIVE.TRANS64.RED.A1T0 RZ, [UR59], RZ ;  /* 0x000000ffffff79a7 */ /* 0x000fe2000810043b */
[----:B------:R-:W2:Y:S02]  /*5940*/  SYNCS.PHASECHK.TRANS64.TRYWAIT P1, [UR31+0xa8], R9 ;  /* 0x0000a809ff0075a7 */ /* 0x000ea4000802111f */
[----:B-12---:R-:W-:Y:S05]  /*5950*/  @!P1 BRA `(.L_x_90) ;  /* 0x0000005400d49947 */ /* 0x006fea0003800000 */
.L_x_185:
[----:B------:R-:W-:Y:S01]  /*5960*/  @!P2 IADD3 R3, P1, PT, R14, 0x580, RZ ;  /* 0x000005800e03a810 */ /* 0x000fe20007f3e0ff */
[----:B------:R-:W-:Y:S01]  /*5970*/  VOTEU.ALL UP0, P2 ;  /* 0x0000000000ff7886 */ /* 0x000fe20001000000 */
[----:B------:R-:W-:Y:S01]  /*5980*/  UMOV UR6, 0x0 ;  /* 0x0000000000067882 */ /* 0x000fe20000000000 */
[----:B------:R-:W-:Y:S01]  /*5990*/  UMOV UR7, 0x10000000 ;  /* 0x1000000000077882 */ /* 0x000fe20000000000 */
[----:B------:R-:W-:Y:S01]  /*59a0*/  @!P2 R2UR UR5, R3 ;  /* 0x000000000305a2ca */ /* 0x000fe200000e0000 */
[----:B-1----:R-:W-:Y:S01]  /*59b0*/  @!P2 IMAD.X R0, RZ, RZ, R15, P1 ;  /* 0x000000ffff00a224 */ /* 0x002fe200008e060f */
[----:B------:R-:W-:Y:S02]  /*59c0*/  @!UP0 UIADD3 UR26, UPT, UPT, UR34, 0x20, URZ ;  /* 0x00000020221a8890 */ /* 0x000fe4000fffe0ff */
[----:B------:R-:W-:Y:S02]  /*59d0*/  @!UP0 UIADD3 UR24, UPT, UPT, UR31, 0x2200, URZ ;  /* 0x000022001f188890 */ /* 0x000fe4000fffe0ff */
[----:B------:R-:W-:Y:S01]  /*59e0*/  @!P2 R2UR UR4, R0 ;  /* 0x000000000004a2ca */ /* 0x000fe200000e0000 */
[----:B------:R-:W-:Y:S01]  /*59f0*/  VOTEU.ALL UP0, P2 ;  /* 0x0000000000ff7886 */ /* 0x000fe20001000000 */
[----:B------:R-:W-:Y:S01]  /*5a00*/  @!P2 IMAD.MOV.U32 R0, RZ, RZ, 0x2000 ;  /* 0x00002000ff00a424 */ /* 0x000fe200078e00ff */
[----:B------:R-:W-:Y:S01]  /*5a10*/  UMOV UR27, UR35 ;  /* 0x00000023001b7c82 */ /* 0x000fe20008000000 */
[----:B------:R-:W-:Y:S01]  /*5a20*/  UMOV UR28, UR36 ;  /* 0x00000024001c7c82 */ /* 0x000fe20008000000 */
[----:B------:R-:W-:Y:S02]  /*5a30*/  UMOV UR29, UR37 ;  /* 0x00000025001d7c82 */ /* 0x000fe40008000000 */
        /* <DEDUP_REMOVED lines=10> */
.L_x_187:
[----:B------:R-:W-:Y:S01]  /*5ae0*/  @!P2 IADD3 R3, P1, PT, R14, 0x580, RZ ;  /* 0x000005800e03a810 */ /* 0x000fe20007f3e0ff */
[----:B------:R-:W-:Y:S01]  /*5af0*/  VOTEU.ALL UP0, P2 ;  /* 0x0000000000ff7886 */ /* 0x000fe20001000000 */
[----:B------:R-:W-:Y:S01]  /*5b00*/  UMOV UR6, 0x0 ;  /* 0x0000000000067882 */ /* 0x000fe20000000000 */
[----:B------:R-:W-:Y:S01]  /*5b10*/  UMOV UR7, 0x10000000 ;  /* 0x1000000000077882 */ /* 0x000fe20000000000 */
[----:B------:R-:W-:Y:S01]  /*5b20*/  @!P2 R2UR UR5, R3 ;  /* 0x000000000305a2ca */ /* 0x000fe200000e0000 */
[----:B-1----:R-:W-:Y:S01]  /*5b30*/  @!P2 IMAD.X R0, RZ, RZ, R15, P1 ;  /* 0x000000ffff00a224 */ /* 0x002fe200008e060f */
[----:B------:R-:W-:Y:S01]  /*5b40*/  @!UP0 UIADD3 UR18, UPT, UPT, UR34, 0x40, URZ ;  /* 0x0000004022128890 */ /* 0x000fe2000fffe0ff */
[----:B------:R-:W-:Y:S01]  /*5b50*/  @P0 SHF.R.U32.HI R4, RZ, 0x10, R5 ;  /* 0x00000010ff040819 */ /* 0x000fe20000011605 */
[----:B------:R-:W-:Y:S02]  /*5b60*/  @!UP0 UIADD3 UR16, UPT, UPT, UR31, 0x4200, URZ ;  /* 0x000042001f108890 */ /* 0x000fe4000fffe0ff */
[----:B------:R-:W-:Y:S01]  /*5b70*/  @!P2 R2UR UR4, R0 ;  /* 0x000000000004a2ca */ /* 0x000fe200000e0000 */
[----:B------:R-:W-:Y:S01]  /*5b80*/  VOTEU.ALL UP0, P2 ;  /* 0x0000000000ff7886 */ /* 0x000fe20001000000 */
[----:B------:R-:W-:Y:S01]  /*5b90*/  @!P2 IMAD.MOV.U32 R0, RZ, RZ, 0x2000 ;  /* 0x00002000ff00a424 */ /* 0x000fe200078e00ff */
[----:B------:R-:W-:Y:S01]  /*5ba0*/  UMOV UR19, UR35 ;  /* 0x0000002300137c82 */ /* 0x000fe20008000000 */
[----:B------:R-:W-:Y:S01]  /*5bb0*/  UMOV UR20, UR36 ;  /* 0x0000002400147c82 */ /* 0x000fe20008000000 */
[----:B------:R-:W-:Y:S01]  /*5bc0*/  UMOV UR21, UR37 ;  /* 0x0000002500157c82 */ /* 0x000fe20008000000 */
[----:B------:R-:W-:Y:S01]  /*5bd0*/  @P0 R2UR UR50, R4 ;  /* 0x00000000043202ca */ /* 0x000fe200000e0000 */
        /* <DEDUP_REMOVED lines=10> */
.L_x_189:
[----:B------:R-:W-:Y:S01]  /*5c80*/  @!P2 IADD3 R3, P0, PT, R14, 0x580, RZ ;  /* 0x000005800e03a810 */ /* 0x000fe20007f1e0ff */
[----:B------:R-:W-:Y:S01]  /*5c90*/  VOTEU.ALL UP0, P2 ;  /* 0x0000000000ff7886 */ /* 0x000fe20001000000 */
[----:B------:R-:W-:Y:S01]  /*5ca0*/  UMOV UR6, 0x0 ;  /* 0x0000000000067882 */ /* 0x000fe20000000000 */
[----:B------:R-:W-:Y:S01]  /*5cb0*/  UMOV UR7, 0x10000000 ;  /* 0x1000000000077882 */ /* 0x000fe20000000000 */
[----:B------:R-:W-:Y:S01]  /*5cc0*/  @!P2 R2UR UR5, R3 ;  /* 0x000000000305a2ca */ /* 0x000fe200000e0000 */
[----:B-1----:R-:W-:Y:S01]  /*5cd0*/  @!P2 IMAD.X R0, RZ, RZ, R15, P0 ;  /* 0x000000ffff00a224 */ /* 0x002fe200000e060f */
[----:B------:R-:W-:Y:S01]  /*5ce0*/  @!UP0 UIADD3 UR10, UPT, UPT, UR34, 0x60, URZ ;  /* 0x00000060220a8890 */ /* 0x000fe2000fffe0ff */
[----:B------:R-:W-:Y:S01]  /*5cf0*/  R2UR UR18, R91 ;  /* 0x000000005b1272ca */ /* 0x000fe200000e0000 */
[----:B------:R-:W-:Y:S01]  /*5d00*/  @!UP0 UIADD3 UR8, UPT, UPT, UR31, 0x6200, URZ ;  /* 0x000062001f088890 */ /* 0x000fe2000fffe0ff */
[----:B------:R-:W-:Y:S01]  /*5d10*/  R2UR UR16, R92 ;  /* 0x000000005c1072ca */ /* 0x000fe200000e0000 */
[----:B------:R-:W-:Y:S01]  /*5d20*/  @!UP0 UIADD3 UR9, UPT, UPT, UR31, 0x98, URZ ;  /* 0x000000981f098890 */ /* 0x000fe2000fffe0ff */
[----:B------:R-:W-:Y:S01]  /*5d30*/  @!P2 R2UR UR4, R0 ;  /* 0x000000000004a2ca */ /* 0x000fe200000e0000 */
[----:B------:R-:W-:Y:S01]  /*5d40*/  VOTEU.ALL UP0, P2 ;  /* 0x0000000000ff7886 */ /* 0x000fe20001000000 */
[----:B------:R-:W-:Y:S01]  /*5d50*/  UMOV UR11, UR35 ;  /* 0x00000023000b7c82 */ /* 0x000fe20008000000 */
[----:B------:R-:W-:Y:S01]  /*5d60*/  UMOV UR12, UR36 ;  /* 0x00000024000c7c82 */ /* 0x000fe20008000000 */
[----:B------:R-:W-:Y:S01]  /*5d70*/  UMOV UR13, UR37 ;  /* 0x00000025000d7c82 */ /* 0x000fe20008000000 */
[----:B------:R-:W-:Y:S01]  /*5d80*/  LOP3.LUT R10, R10, 0x1, RZ, 0x3c, !PT ;  /* 0x000000010a0a7812 */ /* 0x000fe200078e3cff */
[----:B------:R-:W-:Y:S01]  /*5d90*/  IMAD.U32 R4, RZ, RZ, UR5 ;  /* 0x00000005ff047e24 */ /* 0x000fe2000f8e00ff */
[----:B------:R-:W-:Y:S01]  /*5da0*/  LOP3.LUT R8, R8, 0x1, RZ, 0x3c, !PT ;  /* 0x0000000108087812 */ /* 0x000fe200078e3cff */
[----:B------:R-:W-:Y:S02]  /*5db0*/  UPLOP3.LUT UP2, UPT, UPT, UPT, UPT, 0x80, 0x8 ;  /* 0x000000000008789c */ /* 0x000fe40003f4f070 */
[----:B------:R-:W-:Y:S02]  /*5dc0*/  UIADD3 UR20, UPT, UPT, UR14, UR18, URZ ;  /* 0x000000120e147290 */ /* 0x000fe4000fffe0ff */
[----:B------:R-:W-:Y:S01]  /*5dd0*/  UIADD3 UR24, UPT, UPT, UR15, UR16, URZ ;  /* 0x000000100f187290 */ /* 0x000fe2000fffe0ff */
[----:B------:R-:W-:Y:S01]  /*5de0*/  IMAD.U32 R5, RZ, RZ, UR4 ;  /* 0x00000004ff057e24 */ /* 0x000fe2000f8e00ff */
[----:B------:R-:W-:Y:S04]  /*5df0*/  @!P2 R2UR UR4, R4 ;  /* 0x000000000404a2ca */ /* 0x000fe800000e0000 */
[----:B------:R-:W-:Y:S11]  /*5e00*/  @!P2 R2UR UR5, R5 ;  /* 0x000000000505a2ca */ /* 0x000ff600000e0000 */
[----:B------:R-:W-:Y:S02]  /*5e10*/  @!UPT UIADD3 URZ, UPT, UPT, URZ, URZ, URZ ;  /* 0x000000fffffff290 */ /* 0x000fe4000fffe0ff */
[----:B------:R1:W-:Y:S01]  /*5e20*/  @!UP0 UTMALDG.4D [UR8], [UR4], desc[UR6] ;  /* 0x00000608040085b4 */ /* 0x0003e20008019000 */
[----:B------:R1:W-:Y:S01]  /*5e30*/  @!P2 SYNCS.ARRIVE.TRANS64.RED.A0TR RZ, [UR31+0x98], R2 ;  /* 0x00009802ffffa9a7 */ /* 0x0003e2000830041f */
[----:B------:R-:W-:Y:S01]  /*5e40*/  SYNCS.ARRIVE.TRANS64.RED.A1T0 RZ, [UR56], RZ ;  /* 0x000000ffffff79a7 */ /* 0x000fe20008100438 */
[----:B------:R-:W-:Y:S05]  /*5e50*/  BRA.U UP3, `(.L_x_93) ;  /* 0xffffffed03bc7547 */ /* 0x000fea000b83ffff */
[----:B------:R-:W-:-:S04]  /*5e60*/  SHF.L.U32 R3, R10, 0x1f, RZ ;  /* 0x0000001f0a037819 */ /* 0x000fc800000006ff */
[----:B------:R-:W2:Y:S02]  /*5e70*/  SYNCS.PHASECHK.TRANS64.TRYWAIT P0, [UR31+0xa0], R3 ;  /* 0x0000a003ff0075a7 */ /* 0x000ea4000800111f */
[----:B--2---:R-:W-:Y:S05]  /*5e80*/  @!P0 BRA `(.L_x_94) ;  /* 0x0000005000d08947 */ /* 0x004fea0003800000 */
.L_x_191:
[----:B------:R-:W3:Y:S02]  /*5e90*/  SYNCS.PHASECHK.TRANS64.TRYWAIT P0, [UR31+0xa8], R3 ;  /* 0x0000a803ff0075a7 */ /* 0x000ee4000800111f */
[----:B---3--:R-:W-:Y:S05]  /*5ea0*/  @!P0 BRA `(.L_x_95) ;  /* 0x0000005000e08947 */ /* 0x008fea0003800000 */
.L_x_193:
[----:B------:R-:W3:Y:S02]  /*5eb0*/  SYNCS.PHASECHK.TRANS64.TRYWAIT P0, [UR31+0xb0], R3 ;  /* 0x0000b003ff0075a7 */ /* 0x000ee4000800111f */
[----:B---3--:R-:W-:Y:S05]  /*5ec0*/  @!P0 BRA `(.L_x_96) ;  /* 0x0000005000f08947 */ /* 0x008fea0003800000 */
.L_x_195:
[----:B--2---:R-:W-:-:S07]  /*5ed0*/  MOV R0, UR31 ;  /* 0x0000001f00007c02 */ /* 0x004fce0008000f00 */
.L_x_97:
[----:B--2---:R-:W-:-:S04]  /*5ee0*/  SHF.L.U32 R3, R10, 0x1f, RZ ;  /* 0x0000001f0a037819 */ /* 0x004fc800000006ff */
[----:B------:R2:W3:Y:S03]  /*5ef0*/  SYNCS.PHASECHK.TRANS64.TRYWAIT P0, [R0+URZ+0xb8], R3 ;  /* 0x0000b803000075a7 */ /* 0x0004e600080011ff */
[----:B---3--:R-:W-:Y:S05]  /*5f00*/  @!P0 NANOSLEEP.SYNCS 0x989680 ;  /* 0x009896800000895d */ /* 0x008fea0003900000 */
[----:B------:R-:W3:Y:S02]  /*5f10*/  @!P0 SYNCS.PHASECHK.TRANS64 P0, [R0+URZ+0xb8], R3 ;  /* 0x0000b803000085a7 */ /* 0x000ee400080010ff */
[----:B-1-3--:R-:W-:Y:S05]  /*5f20*/  @P0 EXIT ;  /* 0x000000000000094d */ /* 0x00afea0003800000 */
[----:B------:R-:W-:Y:S05]  /*5f30*/  BRA `(.L_x_97) ;  /* 0xfffffffc00e87947 */ /* 0x000fea000383ffff */
.L_x_82:
[----:B------:R-:W-:-:S06]  /*5f40*/  UISETP.GE.AND UP0, UPT, UR18, 0x4, UPT ;  /* 0x000000041200788c */ /* 0x000fcc000bf06270 */
[----:B------:R-:W-:-:S13]  /*5f50*/  PLOP3.LUT P0, PT, PT, PT, UP0, 0x80, 0x8 ;  /* 0x000000000008781c */ /* 0x000fda0003f0f008 */
[----:B-1----:R-:W-:Y:S05]  /*5f60*/  @!P0 EXIT ;  /* 0x000000000000894d */ /* 0x002fea0003800000 */
[----:B------:R-:W1:Y:S08]  /*5f70*/  S2UR UR4, SR_CgaCtaId ;  /* 0x00000000000479c3 */ /* 0x000e700000008800 */
[----:B------:R-:W-:Y:S01]  /*5f80*/  BAR.SYNC.DEFER_BLOCKING 0x6, 0xa0 ;  /* 0x0182800000007b1d */ /* 0x000fe20000010000 */
[C---:B------:R-:W-:Y:S01]  /*5f90*/  IMAD.SHL.U32 R0, R85.reuse, 0x20, RZ ;  /* 0x0000002055007824 */ /* 0x040fe200078e00ff */
[C---:B------:R-:W-:Y:S01]  /*5fa0*/  LOP3.LUT R86, R85.reuse, 0x60, RZ, 0xc0, !PT ;  /* 0x0000006055567812 */ /* 0x040fe200078ec0ff */
[C---:B------:R-:W-:Y:S01]  /*5fb0*/  IMAD.SHL.U32 R5, R85.reuse, 0x4, RZ ;  /* 0x0000000455057824 */ /* 0x040fe200078e00ff */
[----:B------:R-:W-:Y:S01]  /*5fc0*/  USHF.R.S32.HI UR53, URZ, 0x1f, UR5 ;  /* 0x0000001fff357899 */ /* 0x000fe20008011405 */
[----:B------:R-:W-:Y:S01]  /*5fd0*/  IMAD.U32 R37, R85, 0x10000, RZ ;  /* 0x0001000055257824 */ /* 0x000fe200078e00ff */
[----:B------:R-:W-:-:S02]  /*5fe0*/  UMOV UR49, 0x400 ;  /* 0x0000040000317882 */ /* 0x000fc40000000000 */
[----:B------:R-:W2:Y:S01]  /*5ff0*/  LDC.64 R78, c[0x0][0x8b0] ;  /* 0x00022c00ff4e7b82 */ /* 0x000ea20000000a00 */
[----:B------:R-:W3:Y:S01]  /*6000*/  LDCU.64 UR6, c[0x0][0x890] ;  /* 0x00011200ff0677ac */ /* 0x000ee20008000a00 */
[----:B------:R-:W-:Y:S01]  /*6010*/  LOP3.LUT R4, R0, 0xc0, RZ, 0xc0, !PT ;  /* 0x000000c000047812 */ /* 0x000fe200078ec0ff */
[----:B------:R-:W-:Y:S02]  /*6020*/  HFMA2 R81, -RZ, RZ, 0, 0 ;  /* 0x00000000ff517431 */ /* 0x000fe400000001ff */
[----:B------:R-:W-:Y:S01]  /*6030*/  IMAD.MOV.U32 R83, RZ, RZ, 0x1 ;  /* 0x00000001ff537424 */ /* 0x000fe200078e00ff */
[----:B------:R-:W-:Y:S01]  /*6040*/  ULEA.HI UR53, UR53, UR5, URZ, 0x7 ;  /* 0x0000000535357291 */ /* 0x000fe2000f8f38ff */
[----:B------:R-:W-:Y:S01]  /*6050*/  LOP3.LUT R5, R4, 0x18, R5, 0xf8, !PT ;  /* 0x0000001804057812 */ /* 0x000fe200078ef805 */
[----:B------:R-:W-:Y:S01]  /*6060*/  IMAD.MOV.U32 R36, RZ, RZ, RZ ;  /* 0x000000ffff247224 */ /* 0x000fe200078e00ff */
[----:B------:R-:W4:Y:S01]  /*6070*/  LDC.64 R76, c[0x0][0x8a8] ;  /* 0x00022a00ff4c7b82 */ /* 0x000f220000000a00 */
[----:B------:R-:W-:Y:S01]  /*6080*/  IMAD.MOV.U32 R82, RZ, RZ, RZ ;  /* 0x000000ffff527224 */ /* 0x000fe200078e00ff */
[----:B------:R-:W-:Y:S01]  /*6090*/  LOP3.LUT R5, R5, 0xf20, R0, 0xf8, !PT ;  /* 0x00000f2005057812 */ /* 0x000fe200078ef800 */
[----:B------:R-:W2:Y:S01]  /*60a0*/  LDCU UR62, c[0x0][0x370] ;  /* 0x00006e00ff3e77ac */ /* 0x000ea20008000800 */
[----:B------:R-:W-:Y:S01]  /*60b0*/  LOP3.LUT R37, R37, 0x600000, RZ, 0xc0, !PT ;  /* 0x0060000025257812 */ /* 0x000fe200078ec0ff */
[----:B------:R-:W2:Y:S01]  /*60c0*/  LDCU UR45, c[0x0][0xb0c] ;  /* 0x00016180ff2d77ac */ /* 0x000ea20008000800 */
[----:B-1----:R-:W-:Y:S01]  /*60d0*/  ULEA UR49, UR4, UR49, 0x18 ;  /* 0x0000003104317291 */ /* 0x002fe2000f8ec0ff */
[----:B---3--:R-:W-:Y:S01]  /*60e0*/  MOV R90, UR6 ;  /* 0x00000006005a7c02 */ /* 0x008fe20008000f00 */
[----:B------:R-:W-:Y:S01]  /*60f0*/  IMAD.U32 R89, RZ, RZ, UR7 ;  /* 0x00000007ff597e24 */ /* 0x000fe2000f8e00ff */
[----:B------:R-:W1:Y:S01]  /*6100*/  LDCU UR38, c[0x0][0xb30] ;  /* 0x00016600ff2677ac */ /* 0x000e620008000800 */
[----:B------:R-:W-:-:S05]  /*6110*/  UIADD3 UR4, UPT, UPT, UR49, 0x200, URZ ;  /* 0x0000020031047890 */ /* 0x000fca000fffe0ff */
[----:B------:R-:W3:Y:S01]  /*6120*/  LDS R2, [UR49+0x120] ;  /* 0x00012031ff027984 */ /* 0x000ee20008000800 */
[----:B------:R-:W1:Y:S01]  /*6130*/  LDCU.64 UR60, c[0x0][0x888] ;  /* 0x00011100ff3c77ac */ /* 0x000e620008000a00 */
[----:B------:R-:W-:Y:S01]  /*6140*/  MOV R80, UR4 ;  /* 0x0000000400507c02 */ /* 0x000fe20008000f00 */
[----:B------:R-:W1:Y:S03]  /*6150*/  LDCU.64 UR46, c[0x0][0xb28] ;  /* 0x00016500ff2e77ac */ /* 0x000e660008000a00 */
[----:B------:R-:W-:Y:S01]  /*6160*/  LEA R84, R5, R80, 0x1 ;  /* 0x0000005005547211 */ /* 0x000fe200078e08ff */
[----:B------:R-:W1:Y:S01]  /*6170*/  LDCU.128 UR56, c[0x0][0xb10] ;  /* 0x00016200ff3877ac */ /* 0x000e620008000c00 */
[----:B------:R-:W1:Y:S01]  /*6180*/  LDCU UR55, c[0x0][0x374] ;  /* 0x00006e80ff3777ac */ /* 0x000e620008000800 */
[----:B------:R-:W-:Y:S01]  /*6190*/  USHF.R.S32.HI UR53, URZ, 0x7, UR53 ;  /* 0x00000007ff357899 */ /* 0x000fe20008011435 */
[----:B------:R-:W-:Y:S01]  /*61a0*/  UMOV UR54, URZ ;  /* 0x000000ff00367c82 */ /* 0x000fe20008000000 */
[----:B------:R-:W-:Y:S01]  /*61b0*/  UMOV UR51, URZ ;  /* 0x000000ff00337c82 */ /* 0x000fe20008000000 */
[C---:B---3--:R-:W-:Y:S01]  /*61c0*/  VIADD R3, R2.reuse, 0x80 ;  /* 0x0000008002037836 */ /* 0x048fe20000000000 */
[----:B------:R-:W-:-:S04]  /*61d0*/  LOP3.LUT R2, R2, 0xffff, RZ, 0xc0, !PT ;  /* 0x0000ffff02027812 */ /* 0x000fc800078ec0ff */
[----:B------:R-:W-:-:S05]  /*61e0*/  LOP3.LUT R3, R3, 0xffff, RZ, 0xc0, !PT ;  /* 0x0000ffff03037812 */ /* 0x000fca00078ec0ff */
[----:B------:R3:W-:Y:S02]  /*61f0*/  STL.64 [R1], R2 ;  /* 0x0000000201007387 */ /* 0x0007e40000100a00 */
[C---:B---3--:R-:W-:Y:S02]  /*6200*/  LOP3.LUT R3, R85.reuse, 0x2, RZ, 0xc0, !PT ;  /* 0x0000000255037812 */ /* 0x048fe400078ec0ff */
[----:B------:R-:W-:-:S03]  /*6210*/  LOP3.LUT R85, R85, 0x4, RZ, 0xc0, !PT ;  /* 0x0000000455557812 */ /* 0x000fc600078ec0ff */
[--C-:B------:R-:W-:Y:S02]  /*6220*/  IMAD R96, R3, -0x10, R84.reuse ;  /* 0xfffffff003607824 */ /* 0x100fe400078e0254 */
[----:B-12-4-:R-:W-:-:S07]  /*6230*/  IMAD R94, R85, -0x10, R84 ;  /* 0xfffffff0555e7824 */ /* 0x016fce00078e0254 */
.L_x_141:
[----:B------:R-:W-:Y:S04]  /*6240*/  SHF.L.U32 R3, R81, 0x1f, RZ ;  /* 0x0000001f51037819 */ /* 0x000fe800000006ff */
[----:B-1----:R-:W1:Y:S02]  /*6250*/  SYNCS.PHASECHK.TRANS64.TRYWAIT P0, [UR49+0xd0], R3 ;  /* 0x0000d003ff0075a7 */ /* 0x002e640008001131 */
[----:B-123--:R-:W-:Y:S05]  /*6260*/  @!P0 BRA `(.L_x_98) ;  /* 0x0000005000208947 */ /* 0x00efea0003800000 */
.L_x_197:
[----:B------:R-:W2:Y:S01]  /*6270*/  LDS.128 R4, [UR49+0x110] ;  /* 0x00011031ff047984 */ /* 0x000ea20008000c00 */
[----:B------:R-:W-:Y:S01]  /*6280*/  LEA R2, R36, UR48, 0x2 ;  /* 0x0000003024027c11 */ /* 0x000fe2000f8e10ff */
[----:B------:R-:W-:Y:S02]  /*6290*/  UIADD3 UR4, UPT, UPT, UR49, 0xd8, URZ ;  /* 0x000000d831047890 */ /* 0x000fe4000fffe0ff */
[----:B------:R-:W-:Y:S02]  /*62a0*/  UISETP.GE.AND UP0, UPT, UR39, 0x1, UPT ;  /* 0x000000012700788c */ /* 0x000fe4000bf06270 */
[----:B------:R-:W-:Y:S01]  /*62b0*/  UPRMT UR4, URZ, 0x654, UR4 ;  /* 0x00000654ff047896 */ /* 0x000fe20008000004 */
[----:B------:R-:W-:Y:S01]  /*62c0*/  @!PT LDS RZ, [RZ] ;  /* 0x00000000fffff984 */ /* 0x000fe20000000800 */
[----:B------:R-:W-:Y:S01]  /*62d0*/  @!PT LDS RZ, [RZ] ;  /* 0x00000000fffff984 */ /* 0x000fe20000000800 */
[----:B------:R-:W-:Y:S01]  /*62e0*/  @!PT LDS RZ, [RZ] ;  /* 0x00000000fffff984 */ /* 0x000fe20000000800 */
[----:B------:R-:W-:Y:S01]  /*62f0*/  @!PT LDS RZ, [RZ] ;  /* 0x00000000fffff984 */ /* 0x000fe20000000800 */
[----:B------:R3:W-:Y:S06]  /*6300*/  MEMBAR.ALL.CTA ;  /* 0x0000000000007992 */ /* 0x0007ec0000008000 */
[----:B---3--:R-:W3:Y:S02]  /*6310*/  FENCE.VIEW.ASYNC.S ;  /* 0x00000000000073c6 */ /* 0x008ee40000000000 */
[----:B---3--:R-:W-:Y:S06]  /*6320*/  SYNCS.ARRIVE.TRANS64.RED.A1T0 RZ, [UR4], RZ ;  /* 0x000000ffffff79a7 */ /* 0x008fec0008100404 */
[----:B------:R-:W5:Y:S01]  /*6330*/  LDL R2, [R2] ;  /* 0x0000000002027983 */ /* 0x000f620000100800 */
[----:B--2---:R-:W-:Y:S11]  /*6340*/  LOP3.LUT P0, RZ, R6, 0x1, RZ, 0xc0, !PT ;  /* 0x0000000106ff7812 */ /* 0x004ff6000780c0ff */
[----:B------:R-:W-:Y:S02]  /*6350*/  @!UPT UIADD3 URZ, UPT, UPT, URZ, URZ, URZ ;  /* 0x000000fffffff290 */ /* 0x000fe4000fffe0ff */
[----:B------:R-:W-:Y:S01]  /*6360*/  VOTEU.ANY UP1, P0 ;  /* 0x0000000000ff7886 */ /* 0x000fe20000020100 */
[----:B------:R-:W-:Y:S01]  /*6370*/  PLOP3.LUT P0, PT, PT, PT, UP1, 0x80, 0x8 ;  /* 0x000000000008781c */ /* 0x000fe20003f0f018 */
[----:B------:R-:W-:Y:S11]  /*6380*/  UP2UR UR63, UPR, URZ, 0x2 ;  /* 0x00000002ff3f7883 */ /* 0x000ff60008000000 */
[----:B------:R-:W-:Y:S01]  /*6390*/  @!UPT UIADD3 URZ, UPT, UPT, URZ, URZ, URZ ;  /* 0x000000fffffff290 */ /* 0x000fe2000fffe0ff */
[----:B-1----:R-:W-:Y:S02]  /*63a0*/  @P0 MOV R3, R4 ;  /* 0x0000000400030202 */ /* 0x002fe40000000f00 */
[----:B------:R-:W-:Y:S02]  /*63b0*/  @P0 LOP3.LUT R0, R5, 0xffff, RZ, 0xc0, !PT ;  /* 0x0000ffff05000812 */ /* 0x000fe400078ec0ff */
[----:B------:R-:W-:Y:S01]  /*63c0*/  @P0 R2UR UR5, R3 ;  /* 0x00000000030502ca */ /* 0x000fe200000e0000 */
[----:B------:R-:W-:Y:S01]  /*63d0*/  IMAD.U32 R3, RZ, RZ, UR53 ;  /* 0x00000035ff037e24 */ /* 0x000fe2000f8e00ff */
[----:B------:R-:W-:Y:S04]  /*63e0*/  @P0 R2UR UR4, R0 ;  /* 0x00000000000402ca */ /* 0x000fe800000e0000 */
[----:B------:R-:W-:Y:S07]  /*63f0*/  IABS R0, R3 ;  /* 0x0000000300007213 */ /* 0x000fee0000000000 */
[----:B------:R-:W-:Y:S02]  /*6400*/  @UP1 UMOV UR37, UR5 ;  /* 0x0000000500251c82 */ /* 0x000fe40008000000 */
[----:B------:R-:W-:Y:S01]  /*6410*/  @UP1 UMOV UR36, UR4 ;  /* 0x0000000400241c82 */ /* 0x000fe20008000000 */
[----:B------:R-:W-:Y:S05]  /*6420*/  BRA.U !UP0, `(.L_x_99) ;  /* 0x0000000108cc7547 */ /* 0x000fea000b800000 */
[----:B------:R-:W1:Y:S01]  /*6430*/  LDCU UR9, c[0x0][0xb20] ;  /* 0x00016400ff0977ac */ /* 0x000e620008000800 */
[----:B------:R-:W-:Y:S02]  /*6440*/  UIMAD.WIDE.U32 UR4, UR55, UR59, URZ ;  /* 0x0000003b370472a5 */ /* 0x000fe4000f8e00ff */
[----:B------:R-:W-:Y:S02]  /*6450*/  UIMAD.WIDE.U32 UR6, UR62, UR56, URZ ;  /* 0x000000383e0672a5 */ /* 0x000fe4000f8e00ff */
[----:B------:R-:W-:Y:S02]  /*6460*/  UIMAD.WIDE.U32 UR10, UR36, UR59, URZ ;  /* 0x0000003b240a72a5 */ /* 0x000fe4000f8e00ff */
[----:B------:R-:W-:Y:S02]  /*6470*/  UISETP.NE.AND UP0, UPT, UR58, 0x1, UPT ;  /* 0x000000013a00788c */ /* 0x000fe4000bf05270 */
[----:B------:R-:W-:Y:S02]  /*6480*/  UISETP.NE.AND UP1, UPT, UR45, 0x1, UPT ;  /* 0x000000012d00788c */ /* 0x000fe4000bf25270 */
[----:B------:R-:W-:Y:S02]  /*6490*/  UISETP.NE.AND UP2, UPT, UR39, 0x1, UPT ;  /* 0x000000012700788c */ /* 0x000fe4000bf45270 */
[----:B------:R-:W-:Y:S01]  /*64a0*/  UIMAD.WIDE.U32 UR12, UR37, UR56, URZ ;  /* 0x00000038250c72a5 */ /* 0x000fe2000f8e00ff */
[----:B------:R-:W-:Y:S01]  /*64b0*/  UMOV UR4, UR5 ;  /* 0x0000000500047c82 */ /* 0x000fe20008000000 */
[----:B------:R-:W-:Y:S01]  /*64c0*/  UMOV UR6, UR11 ;  /* 0x0000000b00067c82 */ /* 0x000fe20008000000 */
[----:B-1----:R-:W-:Y:S03]  /*64d0*/  USHF.R.U32.HI UR8, URZ, UR9, UR4 ;  /* 0x00000009ff087299 */ /* 0x002fe60008011604 */
[----:B------:R-:W-:Y:S02]  /*64e0*/  UMOV UR4, UR7 ;  /* 0x0000000700047c82 */ /* 0x000fe40008000000 */
[----:B------:R-:W-:Y:S02]  /*64f0*/  USHF.R.U32.HI UR5, URZ, UR57, UR4 ;  /* 0x00000039ff057299 */ /* 0x000fe40008011604 */
[----:B------:R-:W-:Y:S02]  /*6500*/  USEL UR4, UR55, UR8, !UP0 ;  /* 0x0000000837047287 */ /* 0x000fe4000c000000 */
[----:B------:R-:W-:Y:S02]  /*6510*/  USHF.R.U32.HI UR8, URZ, UR9, UR6 ;  /* 0x00000009ff087299 */ /* 0x000fe40008011606 */
[----:B------:R-:W-:Y:S02]  /*6520*/  UIMAD.WIDE.U32 UR6, UR4, UR46, URZ ;  /* 0x0000002e040672a5 */ /* 0x000fe4000f8e00ff */
[----:B------:R-:W-:Y:S02]  /*6530*/  USEL UR9, UR62, UR5, !UP1 ;  /* 0x000000053e097287 */ /* 0x000fe4000c800000 */
[----:B------:R-:W-:Y:S02]  /*6540*/  USEL UR8, UR36, UR8, !UP0 ;  /* 0x0000000824087287 */ /* 0x000fe4000c000000 */
[----:B------:R-:W-:Y:S01]  /*6550*/  UIMAD.WIDE.U32 UR10, UR9, UR46, URZ ;  /* 0x0000002e090a72a5 */ /* 0x000fe2000f8e00ff */
[----:B------:R-:W-:Y:S01]  /*6560*/  UMOV UR6, UR7 ;  /* 0x0000000700067c82 */ /* 0x000fe20008000000 */
[----:B------:R-:W-:Y:S01]  /*6570*/  UMOV UR5, UR13 ;  /* 0x0000000d00057c82 */ /* 0x000fe20008000000 */
[----:B------:R-:W-:Y:S02]  /*6580*/  @UP2 USHF.R.U32.HI UR4, URZ, UR47, UR6 ;  /* 0x0000002fff042299 */ /* 0x000fe40008011606 */
[----:B------:R-:W-:Y:S02]  /*6590*/  USHF.R.U32.HI UR5, URZ, UR57, UR5 ;  /* 0x00000039ff057299 */ /* 0x000fe40008011605 */
[----:B------:R-:W-:Y:S02]  /*65a0*/  UIMAD UR4, UR39, UR4, URZ ;  /* 0x00000004270472a4 */ /* 0x000fe4000f8e02ff */
[----:B------:R-:W-:Y:S02]  /*65b0*/  USEL UR5, UR37, UR5, !UP1 ;  /* 0x0000000525057287 */ /* 0x000fe4000c800000 */
[----:B------:R-:W-:Y:S01]  /*65c0*/  UISETP.GE.AND UP0, UPT, UR8, UR4, UPT ;  /* 0x000000040800728c */ /* 0x000fe2000bf06270 */
[----:B------:R-:W-:Y:S01]  /*65d0*/  UMOV UR6, UR11 ;  /* 0x0000000b00067c82 */ /* 0x000fe20008000000 */
[----:B------:R-:W-:Y:S02]  /*65e0*/  UIMAD.WIDE.U32 UR10, UR8, UR46, URZ ;  /* 0x0000002e080a72a5 */ /* 0x000fe4000f8e00ff */
[----:B------:R-:W-:Y:S04]  /*65f0*/  @UP2 USHF.R.U32.HI UR9, URZ, UR47, UR6 ;  /* 0x0000002fff092299 */ /* 0x000fe80008011606 */
[----:B------:R-:W-:Y:S01]  /*6600*/  UIMAD UR6, UR39, UR9, URZ ;  /* 0x00000009270672a4 */ /* 0x000fe2000f8e02ff */
[----:B------:R-:W-:Y:S03]  /*6610*/  UMOV UR4, UR11 ;  /* 0x0000000b00047c82 */ /* 0x000fe60008000000 */
[----:B------:R-:W-:Y:S02]  /*6620*/  UISETP.GE.OR UP0, UPT, UR5, UR6, UP0 ;  /* 0x000000060500728c */ /* 0x000fe40008706670 */
[----:B------:R-:W-:Y:S02]  /*6630*/  USHF.R.U32.HI UR4, URZ, UR47, UR4 ;  /* 0x0000002fff047299 */ /* 0x000fe40008011604 */
[----:B------:R-:W-:Y:S02]  /*6640*/  UIMAD.WIDE.U32 UR6, UR5, UR46, URZ ;  /* 0x0000002e050672a5 */ /* 0x000fe4000f8e00ff */
[----:B------:R-:W-:Y:S02]  /*6650*/  USEL UR11, UR8, UR4, !UP2 ;  /* 0x00000004080b7287 */ /* 0x000fe4000d000000 */
[----:B------:R-:W-:Y:S02]  /*6660*/  UIADD3 UR6, UPT, UPT, -UR5, URZ, URZ ;  /* 0x000000ff05067290 */ /* 0x000fe4000fffe1ff */
[----:B------:R-:W-:Y:S02]  /*6670*/  UIADD3 UR10, UPT, UPT, -UR11, URZ, URZ ;  /* 0x000000ff0b0a7290 */ /* 0x000fe4000fffe1ff */
[----:B------:R-:W-:Y:S02]  /*6680*/  UIMAD UR6, UR45, UR6, UR37 ;  /* 0x000000062d0672a4 */ /* 0x000fe4000f8e0225 */
[----:B------:R-:W-:Y:S01]  /*6690*/  UIMAD UR10, UR39, UR10, UR8 ;  /* 0x0000000a270a72a4 */ /* 0x000fe2000f8e0208 */
[----:B------:R-:W-:Y:S01]  /*66a0*/  @!UP0 UMOV UR4, UR7 ;  /* 0x0000000700048c82 */ /* 0x000fe20008000000 */
[----:B------:R-:W-:Y:S02]  /*66b0*/  UIADD3 UR7, UPT, UPT, -UR8, URZ, URZ ;  /* 0x000000ff08077290 */ /* 0x000fe4000fffe1ff */
[----:B------:R-:W-:Y:S04]  /*66c0*/  @!UP0 USHF.R.U32.HI UR4, URZ, UR47, UR4 ;  /* 0x0000002fff048299 */ /* 0x000fe80008011604 */
[----:B------:R-:W-:Y:S04]  /*66d0*/  @!UP0 USEL UR4, UR5, UR4, !UP2 ;  /* 0x0000000405048287 */ /* 0x000fe8000d000000 */
[----:B------:R-:W-:Y:S02]  /*66e0*/  @!UP0 UIMAD UR9, UR9, UR10, UR4 ;  /* 0x0000000a090982a4 */ /* 0x000fe4000f8e0204 */
[----:B------:R-:W-:Y:S02]  /*66f0*/  @!UP0 UIADD3 UR10, UPT, UPT, UR11, -UR4, URZ ;  /* 0x800000040b0a8290 */ /* 0x000fe4000fffe0ff */
[----:B------:R-:W-:Y:S02]  /*6700*/  UIMAD UR4, UR58, UR7, UR36 ;  /* 0x000000073a0472a4 */ /* 0x000fe4000f8e0224 */
[----:B------:R-:W-:Y:S03]  /*6710*/  @!UP0 UIMAD UR8, UR10, UR39, UR5 ;  /* 0x000000270a0882a4 */ /* 0x000fe6000f8e0205 */
[----:B------:R-:W-:Y:S02]  /*6720*/  @!UP0 UMOV UR5, UR9 ;  /* 0x0000000900058c82 */ /* 0x000fe40008000000 */
[----:B------:R-:W-:Y:S02]  /*6730*/  UIMAD UR37, UR5, UR45, UR6 ;  /* 0x0000002d052572a4 */ /* 0x000fe4000f8e0206 */
[----:B------:R-:W-:Y:S11]  /*6740*/  UIMAD UR36, UR8, UR58, UR4 ;  /* 0x0000003a082472a4 */ /* 0x000ff6000f8e0204 */
[----:B------:R-:W-:Y:S01]  /*6750*/  @!UPT UIADD3 URZ, UPT, UPT, URZ, URZ, URZ ;  /* 0x000000fffffff290 */ /* 0x000fe2000fffe0ff */
.L_x_99:
[----:B------:R-:W1:Y:S01]  /*6760*/  LDCU UR11, c[0x0][0x388] ;  /* 0x00007100ff0b77ac */ /* 0x000e620008000800 */
[----:B------:R-:W-:Y:S01]  /*6770*/  R2UR UR6, R0 ;  /* 0x00000000000672ca */ /* 0x000fe200000e0000 */
[----:B------:R-:W-:Y:S01]  /*6780*/  BSSY.RECONVERGENT B6, `(.L_x_100) ;  /* 0x0000076000067945 */ /* 0x000fe20003800200 */
[----:B------:R-:W-:Y:S01]  /*6790*/  IABS R3, R3 ;  /* 0x0000000300037213 */ /* 0x000fe20000000000 */
[----:B------:R-:W-:Y:S01]  /*67a0*/  USHF.L.U32 UR42, UR24, 0x7, URZ ;  /* 0x00000007182a7899 */ /* 0x000fe200080006ff */
[----:B------:R-:W-:Y:S02]  /*67b0*/  @P0 SHF.R.U32.HI R4, RZ, 0x10, R5 ;  /* 0x00000010ff040819 */ /* 0x000fe40000011605 */
[----:B------:R-:W-:Y:S01]  /*67c0*/  R2UR UR16, R95 ;  /* 0x000000005f1072ca */ /* 0x000fe200000e0000 */
[----:B------:R-:W-:Y:S01]  /*67d0*/  IMAD.MOV R3, RZ, RZ, -R3 ;  /* 0x000000ffff037224 */ /* 0x000fe200078e0a03 */
[----:B------:R-:W-:Y:S02]  /*67e0*/  @P0 R2UR UR16, R4 ;  /* 0x00000000041002ca */ /* 0x000fe400000e0000 */
[----:B------:R-:W-:Y:S02]  /*67f0*/  LOP3.LUT P0, RZ, R80, 0x1b0, RZ, 0xc0, !PT ;  /* 0x000001b050ff7812 */ /* 0x000fe4000780c0ff */
[----:B------:R-:W-:Y:S01]  /*6800*/  R2UR UR9, R3 ;  /* 0x00000000030972ca */ /* 0x000fe200000e0000 */
[----:B------:R-:W2:Y:S08]  /*6810*/  I2F.RP R9, UR6 ;  /* 0x0000000600097d06 */ /* 0x000eb00008209400 */
[----:B------:R-:W-:Y:S02]  /*6820*/  IMAD.U32 R95, RZ, RZ, UR16 ;  /* 0x00000010ff5f7e24 */ /* 0x000fe4000f8e00ff */
[----:B--2---:R-:W2:Y:S02]  /*6830*/  MUFU.RCP R0, R9 ;  /* 0x0000000900007308 */ /* 0x004ea40000001000 */
[----:B--2---:R-:W-:Y:S08]  /*6840*/  VIADD R8, R0, 0xffffffe ;  /* 0x0ffffffe00087836 */ /* 0x004ff00000000000 */
[----:B------:R-:W2:Y:S02]  /*6850*/  F2I.FTZ.U32.TRUNC.NTZ R0, R8 ;  /* 0x0000000800007305 */ /* 0x000ea4000021f000 */
[----:B--2---:R-:W-:Y:S01]  /*6860*/  R2UR UR5, R0 ;  /* 0x00000000000572ca */ /* 0x004fe200000e0000 */
[----:B------:R-:W-:Y:S05]  /*6870*/  IMAD.U32 R0, RZ, RZ, UR20 ;  /* 0x00000014ff007e24 */ /* 0x000fea000f8e00ff */
[----:B------:R-:W-:Y:S04]  /*6880*/  IABS R0, R0 ;  /* 0x0000000000007213 */ /* 0x000fe80000000000 */
[----:B------:R-:W-:Y:S01]  /*6890*/  R2UR UR8, R0 ;  /* 0x00000000000872ca */ /* 0x000fe200000e0000 */
[----:B-1----:R-:W-:Y:S02]  /*68a0*/  IMAD.U32 R0, RZ, RZ, UR11 ;  /* 0x0000000bff007e24 */ /* 0x002fe4000f8e00ff */
[----:B------:R-:W-:Y:S03]  /*68b0*/  UIADD3 UR4, UPT, UPT, URZ, -UR5, URZ ;  /* 0x80000005ff047290 */ /* 0x000fe6000fffe0ff */
[----:B------:R-:W-:Y:S01]  /*68c0*/  IABS R9, R0 ;  /* 0x0000000000097213 */ /* 0x000fe20000000000 */
[----:B------:R-:W-:Y:S03]  /*68d0*/  UIMAD UR7, UR4, UR6, URZ ;  /* 0x00000006040772a4 */ /* 0x000fe6000f8e02ff */
[----:B------:R-:W-:Y:S01]  /*68e0*/  UMOV UR4, URZ ;  /* 0x000000ff00047c82 */ /* 0x000fe20008000000 */
[----:B------:R-:W1:Y:S01]  /*68f0*/  I2F.RP R0, R9 ;  /* 0x0000000900007306 */ /* 0x000e620000209400 */
[----:B------:R-:W-:Y:S07]  /*6900*/  UIMAD.WIDE.U32 UR4, UR5, UR7, UR4 ;  /* 0x00000007050472a5 */ /* 0x000fee000f8e0004 */
[----:B------:R-:W-:Y:S02]  /*6910*/  UMOV UR4, UR5 ;  /* 0x0000000500047c82 */ /* 0x000fe40008000000 */
[----:B------:R-:W-:Y:S01]  /*6920*/  UIMAD.WIDE.U32 UR4, UR4, UR8, URZ ;  /* 0x00000008040472a5 */ /* 0x000fe2000f8e00ff */
[----:B-1----:R-:W1:Y:S06]  /*6930*/  MUFU.RCP R0, R0 ;  /* 0x0000000000007308 */ /* 0x002e6c0000001000 */
[----:B------:R-:W-:Y:S02]  /*6940*/  UMOV UR43, UR5 ;  /* 0x00000005002b7c82 */ /* 0x000fe40008000000 */
[----:B------:R-:W-:Y:S04]  /*6950*/  UIMAD UR4, UR43, UR9, UR8 ;  /* 0x000000092b0472a4 */ /* 0x000fe8000f8e0208 */
[----:B------:R-:W-:Y:S01]  /*6960*/  UISETP.GT.U32.AND UP0, UPT, UR6, UR4, UPT ;  /* 0x000000040600728c */ /* 0x000fe2000bf04070 */
[----:B-1----:R-:W-:Y:S10]  /*6970*/  VIADD R10, R0, 0xffffffe ;  /* 0x0ffffffe000a7836 */ /* 0x002ff40000000000 */
[----:B------:R-:W-:Y:S02]  /*6980*/  @!UP0 UIADD3 UR4, UPT, UPT, UR4, -UR6, URZ ;  /* 0x8000000604048290 */ /* 0x000fe4000fffe0ff */
[----:B------:R-:W-:Y:S01]  /*6990*/  @!UP0 UIADD3 UR43, UPT, UPT, UR43, 0x1, URZ ;  /* 0x000000012b2b8890 */ /* 0x000fe2000fffe0ff */
[----:B------:R-:W1:Y:S01]  /*69a0*/  F2I.FTZ.U32.TRUNC.NTZ R11, R10 ;  /* 0x0000000a000b7305 */ /* 0x000e62000021f000 */
[----:B------:R-:W-:Y:S02]  /*69b0*/  UISETP.GE.U32.AND UP2, UPT, UR4, UR6, UPT ;  /* 0x000000060400728c */ /* 0x000fe4000bf46070 */
[----:B------:R-:W-:Y:S02]  /*69c0*/  ULOP3.LUT UR4, UR20, UR53, URZ, 0x3c, !UPT ;  /* 0x0000003514047292 */ /* 0x000fe4000f8e3cff */
[----:B------:R-:W-:Y:S02]  /*69d0*/  UISETP.NE.AND UP0, UPT, UR53, URZ, UPT ;  /* 0x000000ff3500728c */ /* 0x000fe4000bf05270 */
[----:B------:R-:W-:Y:S05]  /*69e0*/  UISETP.GE.AND UP1, UPT, UR4, URZ, UPT ;  /* 0x000000ff0400728c */ /* 0x000fea000bf26270 */
[----:B------:R-:W-:Y:S01]  /*69f0*/  @UP2 UIADD3 UR43, UPT, UPT, UR43, 0x1, URZ ;  /* 0x000000012b2b2890 */ /* 0x000fe2000fffe0ff */
[--C-:B-1----:R-:W-:Y:S02]  /*6a00*/  IMAD.MOV R8, RZ, RZ, -R11.reuse ;  /* 0x000000ffff087224 */ /* 0x102fe400078e0a0b */
[----:B------:R-:W-:Y:S03]  /*6a10*/  IMAD.MOV.U32 R10, RZ, RZ, RZ ;  /* 0x000000ffff0a7224 */ /* 0x000fe600078e00ff */
[----:B------:R-:W-:Y:S01]  /*6a20*/  @!UP1 UIADD3 UR43, UPT, UPT, -UR43, URZ, URZ ;  /* 0x000000ff2b2b9290 */ /* 0x000fe2000fffe1ff */
[----:B------:R-:W-:Y:S01]  /*6a30*/  IMAD R3, R8, R9, RZ ;  /* 0x0000000908037224 */ /* 0x000fe200078e02ff */
[----:B------:R-:W-:Y:S02]  /*6a40*/  UISETP.NE.AND UP1, UPT, UR38, 0x1, UPT ;  /* 0x000000012600788c */ /* 0x000fe4000bf25270 */
[----:B------:R-:W-:Y:S01]  /*6a50*/  @!UP0 ULOP3.LUT UR43, URZ, UR53, URZ, 0x33, !UPT ;  /* 0x00000035ff2b8292 */ /* 0x000fe2000f8e33ff */
[----:B------:R-:W-:Y:S05]  /*6a60*/  IMAD.HI.U32 R11, R11, R3, R10 ;  /* 0x000000030b0b7227 */ /* 0x000fea00078e000a */
[----:B------:R-:W-:Y:S03]  /*6a70*/  MOV R0, UR43 ;  /* 0x0000002b00007c02 */ /* 0x000fe60008000f00 */
[----:B------:R-:W1:Y:S01]  /*6a80*/  @!UP1 LDCU.128 UR12, c[0x0][0xb10] ;  /* 0x00016200ff0c97ac */ /* 0x000e620008000c00 */
[----:B------:R-:W-:Y:S05]  /*6a90*/  IABS R0, R0 ;  /* 0x0000000000007213 */ /* 0x000fea0000000000 */
[----:B------:R-:W-:Y:S01]  /*6aa0*/  IMAD.HI.U32 R11, R11, R0, RZ ;  /* 0x000000000b0b7227 */ /* 0x000fe200078e00ff */
[----:B------:R-:W2:Y:S03]  /*6ab0*/  @!UP1 LDCU UR10, c[0x0][0xb20] ;  /* 0x00016400ff0a97ac */ /* 0x000ea60008000800 */
[----:B------:R-:W-:Y:S01]  /*6ac0*/  IMAD.MOV R3, RZ, RZ, -R11 ;  /* 0x000000ffff037224 */ /* 0x000fe200078e0a0b */
[----:B------:R-:W3:Y:S03]  /*6ad0*/  @!UP1 LDCU UR5, c[0x0][0xb0c] ;  /* 0x00016180ff0597ac */ /* 0x000ee60008000800 */
[C---:B------:R-:W-:Y:S01]  /*6ae0*/  IMAD R0, R9.reuse, R3, R0 ;  /* 0x0000000309007224 */ /* 0x040fe200078e0200 */
[----:B-1----:R-:W-:Y:S04]  /*6af0*/  UIMAD.WIDE.U32 UR6, UR36, UR15, URZ ;  /* 0x0000000f240672a5 */ /* 0x002fe8000f8e00ff */
[----:B------:R-:W-:Y:S01]  /*6b00*/  ISETP.GT.U32.AND P1, PT, R9, R0, PT ;  /* 0x000000000900720c */ /* 0x000fe20003f24070 */
[----:B------:R-:W-:Y:S02]  /*6b10*/  UIMAD.WIDE.U32 UR8, UR37, UR12, URZ ;  /* 0x0000000c250872a5 */ /* 0x000fe4000f8e00ff */
[----:B------:R-:W-:Y:S02]  /*6b20*/  @!UP1 UISETP.NE.AND UP0, UPT, UR14, 0x1, UPT ;  /* 0x000000010e00988c */ /* 0x000fe4000bf05270 */
[----:B------:R-:W-:Y:S01]  /*6b30*/  ULOP3.LUT UR8, UR43, UR11, URZ, 0x3c, !UPT ;  /* 0x0000000b2b087292 */ /* 0x000fe2000f8e3cff */
[----:B------:R-:W-:Y:S02]  /*6b40*/  @!UP1 UMOV UR6, UR7 ;  /* 0x0000000700069c82 */ /* 0x000fe40008000000 */
[----:B------:R-:W-:Y:S01]  /*6b50*/  @!UP1 UMOV UR4, UR9 ;  /* 0x0000000900049c82 */ /* 0x000fe20008000000 */
[----:B--2---:R-:W-:Y:S02]  /*6b60*/  @!UP1 USHF.R.U32.HI UR6, URZ, UR10, UR6 ;  /* 0x0000000aff069299 */ /* 0x004fe40008011606 */
[----:B---3--:R-:W-:Y:S02]  /*6b70*/  @!UP1 UISETP.NE.AND UP2, UPT, UR5, 0x1, UPT ;  /* 0x000000010500988c */ /* 0x008fe4000bf45270 */
[----:B------:R-:W-:Y:S01]  /*6b80*/  @!UP1 USHF.R.U32.HI UR4, URZ, UR13, UR4 ;  /* 0x0000000dff049299 */ /* 0x000fe20008011604 */
[----:B------:R-:W-:Y:S01]  /*6b90*/  @!P1 IMAD.IADD R0, R0, 0x1, -R9 ;  /* 0x0000000100009824 */ /* 0x000fe200078e0a09 */
[----:B------:R-:W-:Y:S01]  /*6ba0*/  @!UP1 USEL UR6, UR36, UR6, !UP0 ;  /* 0x0000000624069287 */ /* 0x000fe2000c000000 */
[----:B------:R-:W-:Y:S01]  /*6bb0*/  @!P1 IADD3 R11, PT, PT, R11, 0x1, RZ ;  /* 0x000000010b0b9810 */ /* 0x000fe20007ffe0ff */
[----:B------:R-:W-:Y:S02]  /*6bc0*/  @!UP1 USEL UR7, UR37, UR4, !UP2 ;  /* 0x0000000425079287 */ /* 0x000fe4000d000000 */
[----:B------:R-:W-:Y:S01]  /*6bd0*/  UISETP.GE.AND UP0, UPT, UR8, URZ, UPT ;  /* 0x000000ff0800728c */ /* 0x000fe2000bf06270 */
[----:B------:R-:W-:Y:S01]  /*6be0*/  ISETP.GE.U32.AND P2, PT, R0, R9, PT ;  /* 0x000000090000720c */ /* 0x000fe20003f46070 */
[----:B------:R-:W-:Y:S02]  /*6bf0*/  UISETP.NE.AND UP2, UPT, UR11, URZ, UPT ;  /* 0x000000ff0b00728c */ /* 0x000fe4000bf45270 */
[----:B------:R-:W-:Y:S02]  /*6c00*/  @!UP1 UIADD3 UR4, UPT, UPT, -UR7, UR6, URZ ;  /* 0x0000000607049290 */ /* 0x000fe4000fffe1ff */
[----:B------:R-:W-:Y:S02]  /*6c10*/  @!UP1 UIADD3 UR6, UPT, UPT, UR7, -UR6, URZ ;  /* 0x8000000607069290 */ /* 0x000fe4000fffe0ff */
[----:B------:R-:W-:Y:S02]  /*6c20*/  @!UP1 UIMAD UR37, UR4, UR5, UR37 ;  /* 0x00000005042592a4 */ /* 0x000fe4000f8e0225 */
[----:B------:R-:W-:Y:S02]  /*6c30*/  UIADD3 UR4, UPT, UPT, -UR43, URZ, URZ ;  /* 0x000000ff2b047290 */ /* 0x000fe4000fffe1ff */
[----:B------:R-:W-:Y:S02]  /*6c40*/  @!UP1 UIMAD UR36, UR6, UR14, UR36 ;  /* 0x0000000e062492a4 */ /* 0x000fe4000f8e0224 */
[----:B------:R-:W-:Y:S01]  /*6c50*/  UIMAD UR5, UR53, UR4, UR20 ;  /* 0x00000004350572a4 */ /* 0x000fe2000f8e0214 */
[----:B------:R-:W-:Y:S03]  /*6c60*/  @P2 VIADD R11, R11, 0x1 ;  /* 0x000000010b0b2836 */ /* 0x000fe60000000000 */
[----:B------:R-:W-:Y:S02]  /*6c70*/  USHF.L.U32 UR52, UR5, 0x7, URZ ;  /* 0x0000000705347899 */ /* 0x000fe400080006ff */
[----:B------:R-:W-:Y:S11]  /*6c80*/  R2UR UR44, R11 ;  /* 0x000000000b2c72ca */ /* 0x000ff600000e0000 */
[----:B------:R-:W-:Y:S02]  /*6c90*/  @!UPT UIADD3 URZ, UPT, UPT, URZ, URZ, URZ ;  /* 0x000000fffffff290 */ /* 0x000fe4000fffe0ff */
[----:B------:R-:W-:Y:S02]  /*6ca0*/  @!UP0 UIADD3 UR44, UPT, UPT, -UR44, URZ, URZ ;  /* 0x000000ff2c2c8290 */ /* 0x000fe4000fffe1ff */
[----:B------:R-:W-:Y:S04]  /*6cb0*/  @!UP2 ULOP3.LUT UR44, URZ, UR11, URZ, 0x33, !UPT ;  /* 0x0000000bff2ca292 */ /* 0x000fe8000f8e33ff */
[----:B------:R-:W-:Y:S04]  /*6cc0*/  UIADD3 UR4, UPT, UPT, -UR44, URZ, URZ ;  /* 0x000000ff2c047290 */ /* 0x000fe8000fffe1ff */
[----:B------:R-:W-:Y:S01]  /*6cd0*/  UIMAD UR43, UR11, UR4, UR43 ;  /* 0x000000040b2b72a4 */ /* 0x000fe2000f8e022b */
[----:B------:R-:W-:Y:S11]  /*6ce0*/  @!P0 BRA `(.L_x_101) ;  /* 0x00000000007c8947 */ /* 0x000ff60003800000 */
[----:B------:R-:W1:Y:S01]  /*6cf0*/  LDCU.64 UR8, c[0x4][0x80] ;  /* 0x01001000ff0877ac */ /* 0x000e620008000a00 */
[----:B------:R-:W-:Y:S01]  /*6d00*/  MOV R16, 0x0 ;  /* 0x0000000000107802 */ /* 0x000fe20000000f00 */
[----:B------:R-:W-:Y:S02]  /*6d10*/  HFMA2 R12, -RZ, RZ, 0, 5.9604644775390625e-08 ;  /* 0x00000001ff0c7431 */ /* 0x000fe400000001ff */
[----:B------:R-:W-:Y:S01]  /*6d20*/  IMAD.MOV.U32 R8, RZ, RZ, 0x70 ;  /* 0x00000070ff087424 */ /* 0x000fe200078e00ff */
[----:B------:R2:W3:Y:S01]  /*6d30*/  LDC.64 R14, c[0x4][R16] ;  /* 0x01000000100e7b82 */ /* 0x0004e20000000a00 */
[----:B------:R-:W4:Y:S01]  /*6d40*/  LDCU.64 UR6, c[0x4][0x88] ;  /* 0x01001100ff0677ac */ /* 0x000f220008000a00 */
[----:B------:R-:W-:Y:S01]  /*6d50*/  IMAD.MOV.U32 R13, RZ, RZ, RZ ;  /* 0x000000ffff0d7224 */ /* 0x000fe200078e00ff */
[----:B------:R-:W2:Y:S01]  /*6d60*/  LDCU.64 UR4, c[0x4][0x8] ;  /* 0x01000100ff0477ac */ /* 0x000ea20008000a00 */
[----:B-1----:R-:W-:Y:S01]  /*6d70*/  MOV R5, UR9 ;  /* 0x0000000900057c02 */ /* 0x002fe20008000f00 */
[----:B------:R-:W-:Y:S01]  /*6d80*/  IMAD.U32 R4, RZ, RZ, UR8 ;  /* 0x00000008ff047e24 */ /* 0x000fe2000f8e00ff */
[----:B----4-:R-:W-:Y:S01]  /*6d90*/  MOV R7, UR7 ;  /* 0x0000000700077c02 */ /* 0x010fe20008000f00 */
[----:B------:R-:W-:Y:S01]  /*6da0*/  IMAD.U32 R6, RZ, RZ, UR6 ;  /* 0x00000006ff067e24 */ /* 0x000fe2000f8e00ff */
[----:B--2---:R-:W-:Y:S01]  /*6db0*/  MOV R11, UR5 ;  /* 0x00000005000b7c02 */ /* 0x004fe20008000f00 */
[----:B------:R-:W-:Y:S02]  /*6dc0*/  IMAD.U32 R10, RZ, RZ, UR4 ;  /* 0x00000004ff0a7e24 */ /* 0x000fe4000f8e00ff */
[----:B------:R-:W-:Y:S07]  /*6dd0*/  LEPC R20, `(.L_x_102) ;  /* 0x000000001014794e */ /* 0x000fee0000000000 */
[----:B---3-5:R-:W-:Y:S05]  /*6de0*/  CALL.ABS.NOINC R14 ;  /* 0x000000000e007343 */ /* 0x028fea0003c00000 */
.L_x_102:
[----:B------:R-:W1:Y:S01]  /*6df0*/  LDCU.64 UR8, c[0x4][0x80] ;  /* 0x01001000ff0877ac */ /* 0x000e620008000a00 */
[----:B------:R-:W2:Y:S01]  /*6e00*/  LDC.64 R16, c[0x4][R16] ;  /* 0x0100000010107b82 */ /* 0x000ea20000000a00 */
[----:B------:R-:W-:Y:S02]  /*6e10*/  HFMA2 R12, -RZ, RZ, 0, 5.9604644775390625e-08 ;  /* 0x00000001ff0c7431 */ /* 0x000fe400000001ff */
[----:B------:R-:W-:Y:S02]  /*6e20*/  IMAD.MOV.U32 R8, RZ, RZ, 0x70 ;  /* 0x00000070ff087424 */ /* 0x000fe400078e00ff */
[----:B------:R-:W-:Y:S01]  /*6e30*/  IMAD.MOV.U32 R13, RZ, RZ, RZ ;  /* 0x000000ffff0d7224 */ /* 0x000fe200078e00ff */
[----:B------:R-:W3:Y:S01]  /*6e40*/  LDCU.64 UR6, c[0x4][0x88] ;  /* 0x01001100ff0677ac */ /* 0x000ee20008000a00 */
[----:B------:R-:W4:Y:S01]  /*6e50*/  LDCU.64 UR4, c[0x4][0x8] ;  /* 0x01000100ff0477ac */ /* 0x000f220008000a00 */
[----:B-1----:R-:W-:Y:S02]  /*6e60*/  MOV R4, UR8 ;  /* 0x0000000800047c02 */ /* 0x002fe40008000f00 */
[----:B------:R-:W-:Y:S02]  /*6e70*/  MOV R5, UR9 ;  /* 0x0000000900057c02 */ /* 0x000fe40008000f00 */
[----:B---3--:R-:W-:Y:S01]  /*6e80*/  MOV R7, UR7 ;  /* 0x0000000700077c02 */ /* 0x008fe20008000f00 */
[----:B------:R-:W-:Y:S01]  /*6e90*/  IMAD.U32 R6, RZ, RZ, UR6 ;  /* 0x00000006ff067e24 */ /* 0x000fe2000f8e00ff */
[----:B----4-:R-:W-:Y:S01]  /*6ea0*/  MOV R11, UR5 ;  /* 0x00000005000b7c02 */ /* 0x010fe20008000f00 */
[----:B------:R-:W-:Y:S02]  /*6eb0*/  IMAD.U32 R10, RZ, RZ, UR4 ;  /* 0x00000004ff0a7e24 */ /* 0x000fe4000f8e00ff */
[----:B------:R-:W-:Y:S07]  /*6ec0*/  LEPC R20, `(.L_x_101) ;  /* 0x000000001014794e */ /* 0x000fee0000000000 */
[----:B--2---:R-:W-:Y:S05]  /*6ed0*/  CALL.ABS.NOINC R16 ;  /* 0x0000000010007343 */ /* 0x004fea0003c00000 */
.L_x_101:
[----:B------:R-:W-:Y:S05]  /*6ee0*/  BSYNC.RECONVERGENT B6 ;  /* 0x0000000000067941 */ /* 0x000fea0003800200 */
.L_x_100:
[----:B------:R-:W-:Y:S02]  /*6ef0*/  R2UR UR6, R93 ;  /* 0x000000005d0672ca */ /* 0x000fe400000e0000 */
[----:B------:R-:W-:Y:S02]  /*6f00*/  R2UR UR5, R90 ;  /* 0x000000005a0572ca */ /* 0x000fe400000e0000 */
[----:B------:R-:W-:Y:S02]  /*6f10*/  R2UR UR4, R89 ;  /* 0x00000000590472ca */ /* 0x000fe400000e0000 */
[----:B------:R-:W-:Y:S02]  /*6f20*/  ISETP.NE.U32.AND P4, PT, R78, RZ, PT ;  /* 0x000000ff4e00720c */ /* 0x000fe40003f85070 */
[----:B------:R-:W-:Y:S02]  /*6f30*/  ISETP.NE.U32.AND P2, PT, RZ, UR60, PT ;  /* 0x0000003cff007c0c */ /* 0x000fe4000bf45070 */
[----:B------:R-:W-:Y:S02]  /*6f40*/  ISETP.NE.AND.EX P4, PT, R79, RZ, PT, P4 ;  /* 0x000000ff4f00720c */ /* 0x000fe40003f85340 */
[----:B------:R-:W-:Y:S01]  /*6f50*/  ISETP.NE.AND.EX P2, PT, RZ, UR61, PT, P2 ;  /* 0x0000003dff007c0c */ /* 0x000fe2000bf45320 */
[----:B------:R-:W-:Y:S02]  /*6f60*/  UISETP.NE.AND UP2, UPT, UR6, URZ, UPT ;  /* 0x000000ff0600728c */ /* 0x000fe4000bf45270 */
[----:B------:R-:W-:Y:S04]  /*6f70*/  UISETP.NE.U32.AND UP0, UPT, UR5, URZ, UPT ;  /* 0x000000ff0500728c */ /* 0x000fe8000bf05070 */
[----:B------:R-:W-:Y:S01]  /*6f80*/  UISETP.NE.AND.EX UP1, UPT, UR4, URZ, UPT, UP0 ;  /* 0x000000ff0400728c */ /* 0x000fe2000bf25300 */
[----:B------:R-:W-:Y:S01]  /*6f90*/  PLOP3.LUT P1, PT, PT, PT, UP2, 0x80, 0x8 ;  /* 0x000000000008781c */ /* 0x000fe20003f2f028 */
[----:B------:R-:W-:Y:S03]  /*6fa0*/  UPLOP3.LUT UP0, UPT, UPT, UPT, UPT, 0x40, 0x4 ;  /* 0x000000000004789c */ /* 0x000fe60003f0e870 */
[----:B------:R-:W-:Y:S06]  /*6fb0*/  @UP2 UPLOP3.LUT UP0, UPT, UPT, UPT, UP1, 0x80, 0x8 ;  /* 0x000000000008289c */ /* 0x000fec0003f0f010 */
[----:B------:R-:W-:Y:S01]  /*6fc0*/  PLOP3.LUT P0, PT, PT, PT, UP0, 0x80, 0x8 ;  /* 0x000000000008781c */ /* 0x000fe20003f0f008 */
[----:B------:R-:W-:Y:S01]  /*6fd0*/  @!UPT UIADD3 URZ, UPT, UPT, URZ, URZ, URZ ;  /* 0x000000fffffff290 */ /* 0x000fe2000fffe0ff */
[----:B------:R-:W-:Y:S11]  /*6fe0*/  BRA.U !UP1, `(.L_x_103) ;  /* 0x0000000109407547 */ /* 0x000ff6000b800000 */
[----:B------:R-:W-:Y:S01]  /*6ff0*/  UISETP.NE.U32.AND UP0, UPT, UR60, URZ, UPT ;  /* 0x000000ff3c00728c */ /* 0x000fe2000bf05070 */
[----:B------:R-:W-:Y:S01]  /*7000*/  R2UR UR6, R90 ;  /* 0x000000005a0672ca */ /* 0x000fe200000e0000 */
[----:B------:R-:W1:Y:S01]  /*7010*/  LDCU.64 UR8, c[0x0][0x358] ;  /* 0x00006b00ff0877ac */ /* 0x000e620008000a00 */
[----:B------:R-:W-:Y:S02]  /*7020*/  HFMA2 R87, -RZ, RZ, 0, 5.9604644775390625e-08 ;  /* 0x00000001ff577431 */ /* 0x000fe400000001ff */
[----:B------:R-:W-:Y:S01]  /*7030*/  IMAD.MOV.U32 R0, RZ, RZ, 0x1 ;  /* 0x00000001ff007424 */ /* 0x000fe200078e00ff */
[----:B------:R-:W-:Y:S06]  /*7040*/  UISETP.NE.AND.EX UP0, UPT, UR61, URZ, UPT, UP0 ;  /* 0x000000ff3d00728c */ /* 0x000fec000bf05300 */
[----:B------:R-:W-:Y:S05]  /*7050*/  PLOP3.LUT P3, PT, PT, PT, UP0, 0x80, 0x8 ;  /* 0x000000000008781c */ /* 0x000fea0003f6f008 */
[----:B------:R-:W2:Y:S01]  /*7060*/  @UP0 LDCU.64 UR4, c[0x0][0x888] ;  /* 0x00011100ff0407ac */ /* 0x000ea20008000a00 */
[----:B------:R-:W-:Y:S07]  /*7070*/  @UP0 UIMAD UR6, UR50, UR6, URZ ;  /* 0x00000006320602a4 */ /* 0x000fee000f8e02ff */
[----:B------:R-:W-:Y:S01]  /*7080*/  @!P3 PRMT R87, R0, 0x7610, R87 ;  /* 0x000076100057b816 */ /* 0x000fe20000000057 */
[----:B--2---:R-:W-:Y:S06]  /*7090*/  @UP0 UIMAD.WIDE UR4, UR6, 0x4, UR4 ;  /* 0x00000004060408a5 */ /* 0x004fec000f8e0204 */
[----:B------:R-:W-:Y:S02]  /*70a0*/  IMAD.U32 R4, RZ, RZ, UR4 ;  /* 0x00000004ff047e24 */ /* 0x000fe4000f8e00ff */
[----:B------:R-:W-:Y:S03]  /*70b0*/  IMAD.U32 R5, RZ, RZ, UR5 ;  /* 0x00000005ff057e24 */ /* 0x000fe6000f8e00ff */
[----:B------:R-:W2:Y:S02]  /*70c0*/  @!UP0 LDCU UR4, c[0x0][0x880] ;  /* 0x00011000ff0487ac */ /* 0x000ea40008000800 */
[----:B-1---5:R1:W5:Y:S02]  /*70d0*/  @P3 LDG.E R41, desc[UR8][R4.64] ;  /* 0x0000000804293981 */ /* 0x022364000c1e1900 */
[----:B-12---:R-:W-:Y:S02]  /*70e0*/  @!P3 MOV R41, UR4 ;  /* 0x000000040029bc02 */ /* 0x006fe40008000f00 */
.L_x_103:
[----:B------:R-:W-:Y:S05]  /*70f0*/  @!P4 BRA `(.L_x_104) ;  /* 0x000000000024c947 */ /* 0x000fea0003800000 */
[----:B------:R-:W-:Y:S01]  /*7100*/  ISETP.NE.U32.AND P3, PT, R76, RZ, PT ;  /* 0x000000ff4c00720c */ /* 0x000fe20003f65070 */
[----:B------:R-:W1:Y:S03]  /*7110*/  LDCU.64 UR4, c[0x0][0x358] ;  /* 0x00006b00ff0477ac */ /* 0x000e660008000a00 */
[----:B------:R-:W-:Y:S11]  /*7120*/  ISETP.NE.AND.EX P3, PT, R77, RZ, PT, P3 ;  /* 0x000000ff4d00720c */ /* 0x000ff60003f65330 */
[----:B------:R-:W-:Y:S02]  /*7130*/  @!UPT UIADD3 URZ, UPT, UPT, URZ, URZ, URZ ;  /* 0x000000fffffff290 */ /* 0x000fe4000fffe0ff */
[----:B------:R-:W2:Y:S01]  /*7140*/  @P3 LDC.64 R4, c[0x0][0x8a8] ;  /* 0x00022a00ff043b82 */ /* 0x000ea20000000a00 */
[----:B------:R-:W-:Y:S04]  /*7150*/  @P3 IMAD R0, R78, UR50, RZ ;  /* 0x000000324e003c24 */ /* 0x000fe8000f8e02ff */
[----:B--2---:R-:W-:Y:S05]  /*7160*/  @P3 IMAD.WIDE R4, R0, 0x4, R4 ;  /* 0x0000000400043825 */ /* 0x004fea00078e0204 */
[----:B-1---5:R1:W5:Y:S02]  /*7170*/  @P3 LDG.E R38, desc[UR4][R4.64] ;  /* 0x0000000404263981 */ /* 0x022364000c1e1900 */
[----:B-1----:R-:W2:Y:S02]  /*7180*/  @!P3 LDC R38, c[0x0][0x8a0] ;  /* 0x00022800ff26bb82 */ /* 0x002ea40000000800 */
.L_x_104:
[----:B-----5:R-:W-:Y:S01]  /*7190*/  FSETP.NEU.AND P3, PT, R41, RZ, PT ;  /* 0x000000ff2900720b */ /* 0x020fe20003f6d000 */
[----:B------:R-:W-:Y:S01]  /*71a0*/  BSSY B1, `(.L_x_105) ;  /* 0x0000039000017945 */ /* 0x000fe20003800000 */
[----:B------:R-:W-:Y:S01]  /*71b0*/  SEL R4, RZ, 0xffffffff, P2 ;  /* 0xffffffffff047807 */ /* 0x000fe20001000000 */
[----:B------:R-:W-:Y:S01]  /*71c0*/  IMAD.MOV.U32 R46, RZ, RZ, 0x1 ;  /* 0x00000001ff2e7424 */ /* 0x000fe200078e00ff */
[----:B------:R-:W-:Y:S01]  /*71d0*/  @P1 LOP3.LUT P2, RZ, R87, 0xff, RZ, 0xc0, !PT ;  /* 0x000000ff57ff1812 */ /* 0x000fe2000784c0ff */
[----:B------:R-:W-:Y:S01]  /*71e0*/  IMAD.IADD R39, R37, 0x1, R2 ;  /* 0x0000000125277824 */ /* 0x000fe200078e0202 */
[----:B------:R-:W-:Y:S01]  /*71f0*/  @P1 SEL R3, RZ, 0xffffffff, P3 ;  /* 0xffffffffff031807 */ /* 0x000fe20001800000 */
[----:B------:R-:W-:Y:S01]  /*7200*/  IMAD R100, R85, -0x10, R96 ;  /* 0xfffffff055647824 */ /* 0x000fe200078e0260 */
[----:B------:R-:W-:Y:S01]  /*7210*/  LOP3.LUT R83, R83, 0x1, RZ, 0x3c, !PT ;  /* 0x0000000153537812 */ /* 0x000fe200078e3cff */
[----:B------:R-:W-:Y:S01]  /*7220*/  IMAD.MOV.U32 R47, RZ, RZ, RZ ;  /* 0x000000ffff2f7224 */ /* 0x000fe200078e00ff */
[----:B------:R-:W-:Y:S02]  /*7230*/  @P0 SEL R3, R4, R3, !P2 ;  /* 0x0000000304030207 */ /* 0x000fe40005000000 */
[----:B------:R-:W-:Y:S02]  /*7240*/  CS2R R74, SRZ ;  /* 0x00000000004a7805 */ /* 0x000fe4000001ff00 */
[----:B------:R-:W-:Y:S02]  /*7250*/  LEA R99, R36, UR49, 0x3 ;  /* 0x0000003124637c11 */ /* 0x000fe4000f8e18ff */
[----:B------:R-:W-:Y:S02]  /*7260*/  CS2R R72, SRZ ;  /* 0x0000000000487805 */ /* 0x000fe4000001ff00 */
[----:B------:R-:W-:Y:S02]  /*7270*/  @P1 LOP3.LUT R3, R3, 0x1, RZ, 0xc0, !PT ;  /* 0x0000000103031812 */ /* 0x000fe400078ec0ff */
[----:B------:R-:W-:Y:S02]  /*7280*/  CS2R R66, SRZ ;  /* 0x0000000000427805 */ /* 0x000fe4000001ff00 */
[----:B------:R-:W-:Y:S02]  /*7290*/  SHF.L.U32 R0, R82, 0x1f, RZ ;  /* 0x0000001f52007819 */ /* 0x000fe400000006ff */
[----:B------:R-:W-:Y:S02]  /*72a0*/  CS2R R64, SRZ ;  /* 0x0000000000407805 */ /* 0x000fe4000001ff00 */
[----:B------:R-:W-:Y:S02]  /*72b0*/  ISETP.NE.U32.OR P5, PT, R3, 0x1, !P1 ;  /* 0x000000010300780c */ /* 0x000fe40004fa5470 */
[----:B------:R-:W-:Y:S02]  /*72c0*/  CS2R R58, SRZ ;  /* 0x00000000003a7805 */ /* 0x000fe4000001ff00 */
[----:B------:R-:W-:Y:S02]  /*72d0*/  PLOP3.LUT P2, PT, PT, PT, UP1, 0x80, 0x8 ;  /* 0x000000000008781c */ /* 0x000fe40003f4f018 */
[----:B------:R-:W-:Y:S02]  /*72e0*/  CS2R R56, SRZ ;  /* 0x0000000000387805 */ /* 0x000fe4000001ff00 */
[----:B------:R-:W-:Y:S02]  /*72f0*/  LOP3.LUT P4, R97, R87, 0xff, RZ, 0xc0, !PT ;  /* 0x000000ff57617812 */ /* 0x000fe4000788c0ff */
[----:B------:R-:W-:Y:S02]  /*7300*/  CS2R R50, SRZ ;  /* 0x0000000000327805 */ /* 0x000fe4000001ff00 */
[----:B------:R-:W-:Y:S02]  /*7310*/  SEL R3, RZ, 0xffffffff, P3 ;  /* 0xffffffffff037807 */ /* 0x000fe40001800000 */
[----:B------:R-:W-:Y:S02]  /*7320*/  CS2R R48, SRZ ;  /* 0x0000000000307805 */ /* 0x000fe4000001ff00 */
[----:B------:R-:W-:Y:S02]  /*7330*/  P2R R98, PR, RZ, 0x20 ;  /* 0x00000020ff627803 */ /* 0x000fe40000000000 */
[----:B------:R-:W-:Y:S02]  /*7340*/  @P5 SHF.L.U32 R5, R83, 0x1f, RZ ;  /* 0x0000001f53055819 */ /* 0x000fe400000006ff */
[----:B------:R-:W-:Y:S02]  /*7350*/  @P2 SEL R3, R4, R3, !P4 ;  /* 0x0000000304032207 */ /* 0x000fe40006000000 */
[----:B------:R-:W1:Y:S02]  /*7360*/  @P5 SYNCS.PHASECHK.TRANS64.TRYWAIT P1, [UR49+0x80], R5 ;  /* 0x00008005ff0055a7 */ /* 0x000e640008021131 */
[----:B------:R-:W-:Y:S04]  /*7370*/  LOP3.LUT R3, R3, 0x1, RZ, 0xc0, !PT ;  /* 0x0000000103037812 */ /* 0x000fe800078ec0ff */
[----:B------:R-:W-:Y:S04]  /*7380*/  ISETP.NE.U32.AND P2, PT, R3, 0x1, PT ;  /* 0x000000010300780c */ /* 0x000fe80003f45070 */
[----:B------:R-:W-:Y:S01]  /*7390*/  P2R R60, PR, RZ, 0x4 ;  /* 0x00000004ff3c7803 */ /* 0x000fe20000000000 */
[----:B------:R3:W4:Y:S01]  /*73a0*/  SYNCS.PHASECHK.TRANS64.TRYWAIT P0, [R99+URZ+0xe0], R0 ;  /* 0x0000e000630075a7 */ /* 0x00072200080011ff */
[----:B-1----:R-:W-:Y:S01]  /*73b0*/  @P5 SEL R46, RZ, 0x1, !P1 ;  /* 0x00000001ff2e5807 */ /* 0x002fe20004800000 */
[----:B---3--:R-:W-:Y:S06]  /*73c0*/  @!P5 BRA `(.L_x_106) ;  /* 0x000000000058d947 */ /* 0x008fec0003800000 */
[----:B------:R-:W-:Y:S01]  /*73d0*/  IMAD.MOV.U32 R75, RZ, RZ, RZ ;  /* 0x000000ffff4b7224 */ /* 0x000fe200078e00ff */
[----:B------:R-:W-:Y:S01]  /*73e0*/  ISETP.NE.AND P1, PT, R46, RZ, PT ;  /* 0x000000ff2e00720c */ /* 0x000fe20003f25270 */
[----:B------:R-:W-:Y:S01]  /*73f0*/  BSSY B0, `(.L_x_107) ;  /* 0x000000c000007945 */ /* 0x000fe20003800000 */
[----:B------:R-:W-:Y:S02]  /*7400*/  CS2R R50, SRZ ;  /* 0x0000000000327805 */ /* 0x000fe4000001ff00 */
[----:B------:R-:W-:Y:S02]  /*7410*/  CS2R R48, SRZ ;  /* 0x0000000000307805 */ /* 0x000fe4000001ff00 */
[----:B------:R-:W-:Y:S02]  /*7420*/  CS2R R58, SRZ ;  /* 0x00000000003a7805 */ /* 0x000fe4000001ff00 */
[----:B------:R-:W-:Y:S02]  /*7430*/  CS2R R56, SRZ ;  /* 0x0000000000387805 */ /* 0x000fe4000001ff00 */
[----:B------:R-:W-:Y:S02]  /*7440*/  CS2R R66, SRZ ;  /* 0x0000000000427805 */ /* 0x000fe4000001ff00 */
[----:B------:R-:W-:Y:S02]  /*7450*/  CS2R R64, SRZ ;  /* 0x0000000000407805 */ /* 0x000fe4000001ff00 */
[----:B------:R-:W-:Y:S01]  /*7460*/  CS2R R72, SRZ ;  /* 0x0000000000487805 */ /* 0x000fe2000001ff00 */
[----:B------:R-:W-:Y:S06]  /*7470*/  @P1 BRA `(.L_x_108) ;  /* 0x00000000000c1947 */ /* 0x000fec0003800000 */
[----:B------:R-:W-:Y:S04]  /*7480*/  SHF.L.U32 R3, R83, 0x1f, RZ ;  /* 0x0000001f53037819 */ /* 0x000fe800000006ff */
[----:B------:R-:W1:Y:S02]  /*7490*/  SYNCS.PHASECHK.TRANS64.TRYWAIT P1, [UR49+0x80], R3 ;  /* 0x00008003ff0075a7 */ /* 0x000e640008021131 */
[----:B-1----:R-:W-:Y:S05]  /*74a0*/  @!P1 BRA `(.L_x_109) ;  /* 0x0000003c00a89947 */ /* 0x002fea0003800000 */
.L_x_108:
[----:B------:R-:W-:Y:S05]  /*74b0*/  BSYNC B0 ;  /* 0x0000000000007941 */ /* 0x000fea0003800000 */
.L_x_107:
[----:B------:R-:W-:Y:S01]  /*74c0*/  ISETP.NE.AND P1, PT, R60, RZ, PT ;  /* 0x000000ff3c00720c */ /* 0x000fe20003f25270 */
[----:B------:R-:W-:Y:S11]  /*74d0*/  HFMA2 R47, -RZ, RZ, 0, 5.9604644775390625e-08 ;  /* 0x00000001ff2f7431 */ /* 0x000ff600000001ff */
[----:B------:R-:W-:Y:S01]  /*74e0*/  @!UPT UIADD3 URZ, UPT, UPT, URZ, URZ, URZ ;  /* 0x000000fffffff290 */ /* 0x000fe2000fffe0ff */
[----:B------:R3:W1:Y:S04]  /*74f0*/  @P1 LDS.128 R48, [R84] ;  /* 0x0000000054301984 */ /* 0x0006680000000c00 */
[----:B------:R3:W1:Y:S04]  /*7500*/  @P1 LDS.128 R56, [R96+0x10] ;  /* 0x0000100060381984 */ /* 0x0006680000000c00 */
[----:B------:R3:W1:Y:S04]  /*7510*/  @P1 LDS.128 R64, [R94+0x20] ;  /* 0x000020005e401984 */ /* 0x0006680000000c00 */
[----:B------:R3:W1:Y:S02]  /*7520*/  @P1 LDS.128 R72, [R100+0x30] ;  /* 0x0000300064481984 */ /* 0x0006640000000c00 */
.L_x_106:
[----:B------:R-:W-:Y:S05]  /*7530*/  BSYNC B1 ;  /* 0x0000000000017941 */ /* 0x000fea0003800000 */
.L_x_105:
[----:B-1----:R-:W-:Y:S04]  /*7540*/  SHF.R.U32.HI R3, RZ, 0x15, R39 ;  /* 0x00000015ff037819 */ /* 0x002fe80000011627 */
[----:B------:R-:W-:Y:S01]  /*7550*/  LOP3.LUT P1, RZ, R3, 0x3, R88, 0x48, !PT ;  /* 0x0000000303ff7812 */ /* 0x000fe20007824858 */
[----:B------:R-:W-:Y:S01]  /*7560*/  @!UPT UIADD3 URZ, UPT, UPT, URZ, URZ, URZ ;  /* 0x000000fffffff290 */ /* 0x000fe2000fffe0ff */
[----:B----4-:R-:W-:Y:S11]  /*7570*/  @P0 BRA `(.L_x_110) ;  /* 0x0000000000080947 */ /* 0x010ff60003800000 */
[----:B------:R-:W1:Y:S02]  /*7580*/  SYNCS.PHASECHK.TRANS64.TRYWAIT P0, [R99+URZ+0xe0], R0 ;  /* 0x0000e000630075a7 */ /* 0x000e6400080011ff */
[----:B-1----:R-:W-:Y:S05]  /*7590*/  @!P0 BRA `(.L_x_111) ;  /* 0x0000003c00848947 */ /* 0x002fea0003800000 */
.L_x_110:
[----:B------:R-:W-:Y:S05]  /*75a0*/  @!P1 BRA `(.L_x_112) ;  /* 0x0000000000409947 */ /* 0x000fea0003800000 */
[----:B------:R-:W4:Y:S01]  /*75b0*/  LDCU.64 UR8, c[0x4][0x70] ;  /* 0x01000e00ff0877ac */ /* 0x000f220008000a00 */
[----:B------:R-:W-:Y:S01]  /*75c0*/  MOV R3, 0x0 ;  /* 0x0000000000037802 */ /* 0x000fe20000000f00 */
[----:B------:R-:W-:Y:S02]  /*75d0*/  HFMA2 R12, -RZ, RZ, 0, 5.9604644775390625e-08 ;  /* 0x00000001ff0c7431 */ /* 0x000fe400000001ff */
[----:B------:R-:W-:Y:S02]  /*75e0*/  IMAD.MOV.U32 R8, RZ, RZ, 0x192 ;  /* 0x00000192ff087424 */ /* 0x000fe400078e00ff */
[----:B------:R-:W-:Y:S01]  /*75f0*/  IMAD.MOV.U32 R13, RZ, RZ, RZ ;  /* 0x000000ffff0d7224 */ /* 0x000fe200078e00ff */
[----:B------:R-:W5:Y:S01]  /*7600*/  LDCU.64 UR6, c[0x4][0x78] ;  /* 0x01000f00ff0677ac */ /* 0x000f620008000a00 */
[----:B------:R-:W1:Y:S01]  /*7610*/  LDC.64 R2, c[0x4][R3] ;  /* 0x0100000003027b82 */ /* 0x000e620000000a00 */
[----:B------:R-:W2:Y:S01]  /*7620*/  LDCU.64 UR4, c[0x4][0x10] ;  /* 0x01000200ff0477ac */ /* 0x000ea20008000a00 */
[----:B----4-:R-:W-:Y:S01]  /*7630*/  MOV R5, UR9 ;  /* 0x0000000900057c02 */ /* 0x010fe20008000f00 */
[----:B------:R-:W-:Y:S01]  /*7640*/  IMAD.U32 R4, RZ, RZ, UR8 ;  /* 0x00000008ff047e24 */ /* 0x000fe2000f8e00ff */
[----:B-----5:R-:W-:Y:S01]  /*7650*/  MOV R7, UR7 ;  /* 0x0000000700077c02 */ /* 0x020fe20008000f00 */
[----:B------:R-:W-:Y:S01]  /*7660*/  IMAD.U32 R6, RZ, RZ, UR6 ;  /* 0x00000006ff067e24 */ /* 0x000fe2000f8e00ff */
[----:B--2---:R-:W-:Y:S01]  /*7670*/  MOV R11, UR5 ;  /* 0x00000005000b7c02 */ /* 0x004fe20008000f00 */
[----:B------:R-:W-:Y:S02]  /*7680*/  IMAD.U32 R10, RZ, RZ, UR4 ;  /* 0x00000004ff0a7e24 */ /* 0x000fe4000f8e00ff */
[----:B------:R-:W-:Y:S07]  /*7690*/  LEPC R20, `(.L_x_112) ;  /* 0x000000001014794e */ /* 0x000fee0000000000 */
[----:B-1-3--:R-:W-:Y:S05]  /*76a0*/  CALL.ABS.NOINC R2 ;  /* 0x0000000002007343 */ /* 0x00afea0003c00000 */
.L_x_112:
[----:B------:R-:W-:Y:S05]  /*76b0*/  WARPSYNC.ALL ;  /* 0x0000000000007948 */ /* 0x000fea0003800000 */
[----:B------:R-:W-:Y:S01]  /*76c0*/  R2UR UR4, R39 ;  /* 0x00000000270472ca */ /* 0x000fe200000e0000 */
[--C-:B------:R-:W-:Y:S01]  /*76d0*/  HADD2.F32 R40, -RZ, R48.reuse.H0_H0 ;  /* 0x20000030ff287230 */ /* 0x100fe20000004100 */
[----:B------:R-:W-:Y:S01]  /*76e0*/  ISETP.NE.AND P0, PT, R86, RZ, PT ;  /* 0x000000ff5600720c */ /* 0x000fe20003f05270 */
[----:B------:R-:W-:Y:S01]  /*76f0*/  HADD2.F32 R43, -RZ, R48.H1_H1 ;  /* 0x30000030ff2b7230 */ /* 0x000fe20000004100 */
[----:B------:R-:W-:Y:S01]  /*7700*/  BSSY.RECONVERGENT B0, `(.L_x_113) ;  /* 0x0000086000007945 */ /* 0x000fe20003800200 */
[----:B------:R-:W-:Y:S02]  /*7710*/  HADD2.F32 R42, -RZ, R49.H1_H1 ;  /* 0x30000031ff2a7230 */ /* 0x000fe40000004100 */
[----:B------:R-:W-:Y:S02]  /*7720*/  HADD2.F32 R45, -RZ, R51.H0_H0 ;  /* 0x20000033ff2d7230 */ /* 0x000fe40000004100 */
[----:B------:R-:W-:Y:S04]  /*7730*/  HADD2.F32 R44, -RZ, R75.H1_H1 ;  /* 0x3000004bff2c7230 */ /* 0x000fe80000004100 */
[----:B------:R-:W1:Y:S02]  /*7740*/  LDTM.x32 R4, tmem[UR4] ;  /* 0x00000004000479ee */ /* 0x000e6400082c0000 */
[C---:B-12---:R-:W-:Y:S01]  /*7750*/  FMUL R0, R38.reuse, R4 ;  /* 0x0000000426007220 */ /* 0x046fe20000400000 */
[C---:B------:R-:W-:Y:S01]  /*7760*/  FMUL R2, R38.reuse, R5 ;  /* 0x0000000526027220 */ /* 0x040fe20000400000 */
[C---:B------:R-:W-:Y:S01]  /*7770*/  FMUL R3, R38.reuse, R6 ;  /* 0x0000000626037220 */ /* 0x040fe20000400000 */
[C---:B------:R-:W-:Y:S01]  /*7780*/  FMUL R7, R38.reuse, R7 ;  /* 0x0000000726077220 */ /* 0x040fe20000400000 */
[C---:B------:R-:W-:Y:S01]  /*7790*/  FFMA R0, R41.reuse, R40, R0 ;  /* 0x0000002829007223 */ /* 0x040fe20000000000 */
[----:B------:R-:W-:Y:S02]  /*77a0*/  HADD2.F32 R40, -RZ, R49.H0_H0 ;  /* 0x20000031ff287230 */ /* 0x000fe40000004100 */
[C---:B------:R-:W-:Y:S01]  /*77b0*/  FFMA R2, R41.reuse, R43, R2 ;  /* 0x0000002b29027223 */ /* 0x040fe20000000002 */
[--C-:B------:R-:W-:Y:S02]  /*77c0*/  HADD2.F32 R43, -RZ, R50.reuse.H0_H0 ;  /* 0x20000032ff2b7230 */ /* 0x100fe40000004100 */
[C---:B------:R-:W-:Y:S01]  /*77d0*/  FMUL R4, R38.reuse, R8 ;  /* 0x0000000826047220 */ /* 0x040fe20000400000 */
[----:B------:R-:W-:Y:S01]  /*77e0*/  FMUL R5, R38, R9 ;  /* 0x0000000926057220 */ /* 0x000fe20000400000 */
[C---:B------:R-:W-:Y:S01]  /*77f0*/  FFMA R3, R41.reuse, R40, R3 ;  /* 0x0000002829037223 */ /* 0x040fe20000000003 */
[----:B------:R-:W-:Y:S01]  /*7800*/  HADD2.F32 R40, -RZ, R50.H1_H1 ;  /* 0x30000032ff287230 */ /* 0x000fe20000004100 */
[----:B------:R-:W-:Y:S01]  /*7810*/  F2FP.F16.F32.PACK_AB R52, R2, R0 ;  /* 0x000000000234723e */ /* 0x000fe200000000ff */
[C---:B------:R-:W-:Y:S01]  /*7820*/  FFMA R7, R41.reuse, R42, R7 ;  /* 0x0000002a29077223 */ /* 0x040fe20000000007 */
[C---:B------:R-:W-:Y:S01]  /*7830*/  FFMA R4, R41.reuse, R43, R4 ;  /* 0x0000002b29047223 */ /* 0x040fe20000000004 */
[C---:B------:R-:W-:Y:S01]  /*7840*/  FMUL R6, R38.reuse, R10 ;  /* 0x0000000a26067220 */ /* 0x040fe20000400000 */
[----:B------:R-:W-:Y:S02]  /*7850*/  HADD2.F32 R42, -RZ, R51.H1_H1 ;  /* 0x30000033ff2a7230 */ /* 0x000fe40000004100 */
[----:B------:R-:W-:Y:S01]  /*7860*/  FFMA R5, R41, R40, R5 ;  /* 0x0000002829057223 */ /* 0x000fe20000000005 */
[----:B------:R-:W-:Y:S01]  /*7870*/  F2FP.F16.F32.PACK_AB R53, R7, R3 ;  /* 0x000000030735723e */ /* 0x000fe200000000ff */
[----:B------:R-:W-:Y:S01]  /*7880*/  FFMA R6, R41, R45, R6 ;  /* 0x0000002d29067223 */ /* 0x000fe20000000006 */
[C---:B------:R-:W-:Y:S01]  /*7890*/  FMUL R11, R38.reuse, R11 ;  /* 0x0000000b260b7220 */ /* 0x040fe20000400000 */
[--C-:B------:R-:W-:Y:S01]  /*78a0*/  HADD2.F32 R40, -RZ, R56.reuse.H0_H0 ;  /* 0x20000038ff287230 */ /* 0x100fe20000004100 */
[----:B------:R-:W-:Y:S01]  /*78b0*/  F2FP.F16.F32.PACK_AB R54, R5, R4 ;  /* 0x000000040536723e */ /* 0x000fe200000000ff */
[C---:B------:R-:W-:Y:S01]  /*78c0*/  FMUL R8, R38.reuse, R12 ;  /* 0x0000000c26087220 */ /* 0x040fe20000400000 */
[C---:B------:R-:W-:Y:S01]  /*78d0*/  FFMA R11, R41.reuse, R42, R11 ;  /* 0x0000002a290b7223 */ /* 0x040fe2000000000b */
[----:B------:R-:W-:Y:S02]  /*78e0*/  HADD2.F32 R42, -RZ, R56.H1_H1 ;  /* 0x30000038ff2a7230 */ /* 0x000fe40000004100 */
[C---:B------:R-:W-:Y:S01]  /*78f0*/  FMUL R9, R38.reuse, R13 ;  /* 0x0000000d26097220 */ /* 0x040fe20000400000 */
[--C-:B------:R-:W-:Y:S02]  /*7900*/  HADD2.F32 R43, -RZ, R57.reuse.H0_H0 ;  /* 0x20000039ff2b7230 */ /* 0x100fe40000004100 */
[----:B------:R-:W-:Y:S01]  /*7910*/  FFMA R8, R41, R40, R8 ;  /* 0x0000002829087223 */ /* 0x000fe20000000008 */
[----:B------:R-:W-:Y:S01]  /*7920*/  F2FP.F16.F32.PACK_AB R55, R11, R6 ;  /* 0x000000060b37723e */ /* 0x000fe200000000ff */
[----:B------:R-:W-:Y:S01]  /*7930*/  FFMA R9, R41, R42, R9 ;  /* 0x0000002a29097223 */ /* 0x000fe20000000009 */
[C---:B------:R-:W-:Y:S01]  /*7940*/  FMUL R10, R38.reuse, R14 ;  /* 0x0000000e260a7220 */ /* 0x040fe20000400000 */
[----:B------:R-:W-:Y:S02]  /*7950*/  HADD2.F32 R40, -RZ, R57.H1_H1 ;  /* 0x30000039ff287230 */ /* 0x000fe40000004100 */
[C---:B------:R-:W-:Y:S01]  /*7960*/  FMUL R15, R38.reuse, R15 ;  /* 0x0000000f260f7220 */ /* 0x040fe20000400000 */
[----:B------:R1:W-:Y:S01]  /*7970*/  STS.128 [R84], R52 ;  /* 0x0000003454007388 */ /* 0x0003e20000000c00 */
[----:B------:R-:W-:Y:S01]  /*7980*/  F2FP.F16.F32.PACK_AB R68, R9, R8 ;  /* 0x000000080944723e */ /* 0x000fe200000000ff */
[C---:B------:R-:W-:Y:S01]  /*7990*/  FFMA R10, R41.reuse, R43, R10 ;  /* 0x0000002b290a7223 */ /* 0x040fe2000000000a */
[--C-:B------:R-:W-:Y:S02]  /*79a0*/  HADD2.F32 R43, -RZ, R58.reuse.H0_H0 ;  /* 0x2000003aff2b7230 */ /* 0x100fe40000004100 */
[----:B------:R-:W-:Y:S01]  /*79b0*/  FFMA R15, R41, R40, R15 ;  /* 0x00000028290f7223 */ /* 0x000fe2000000000f */
[C---:B------:R-:W-:Y:S01]  /*79c0*/  FMUL R12, R38.reuse, R16 ;  /* 0x00000010260c7220 */ /* 0x040fe20000400000 */
[----:B------:R-:W-:Y:S02]  /*79d0*/  HADD2.F32 R42, -RZ, R58.H1_H1 ;  /* 0x3000003aff2a7230 */ /* 0x000fe40000004100 */
[C---:B------:R-:W-:Y:S01]  /*79e0*/  FMUL R13, R38.reuse, R17 ;  /* 0x00000011260d7220 */ /* 0x040fe20000400000 */
[--C-:B------:R-:W-:Y:S01]  /*79f0*/  HADD2.F32 R45, -RZ, R59.reuse.H0_H0 ;  /* 0x2000003bff2d7230 */ /* 0x100fe20000004100 */
[----:B------:R-:W-:Y:S01]  /*7a00*/  F2FP.F16.F32.PACK_AB R69, R15, R10 ;  /* 0x0000000a0f45723e */ /* 0x000fe200000000ff */
[C---:B------:R-:W-:Y:S01]  /*7a10*/  FFMA R12, R41.reuse, R43, R12 ;  /* 0x0000002b290c7223 */ /* 0x040fe2000000000c */
[C---:B------:R-:W-:Y:S01]  /*7a20*/  FFMA R13, R41.reuse, R42, R13 ;  /* 0x0000002a290d7223 */ /* 0x040fe2000000000d */
[C---:B------:R-:W-:Y:S01]  /*7a30*/  FMUL R14, R38.reuse, R18 ;  /* 0x00000012260e7220 */ /* 0x040fe20000400000 */
[----:B------:R-:W-:Y:S02]  /*7a40*/  HADD2.F32 R40, -RZ, R59.H1_H1 ;  /* 0x3000003bff287230 */ /* 0x000fe40000004100 */
[C---:B------:R-:W-:Y:S01]  /*7a50*/  FMUL R19, R38.reuse, R19 ;  /* 0x0000001326137220 */ /* 0x040fe20000400000 */
[--C-:B------:R-:W-:Y:S02]  /*7a60*/  HADD2.F32 R43, -RZ, R64.reuse.H0_H0 ;  /* 0x20000040ff2b7230 */ /* 0x100fe40000004100 */
[C---:B------:R-:W-:Y:S01]  /*7a70*/  FFMA R14, R41.reuse, R45, R14 ;  /* 0x0000002d290e7223 */ /* 0x040fe2000000000e */
[C---:B------:R-:W-:Y:S01]  /*7a80*/  FMUL R16, R38.reuse, R20 ;  /* 0x0000001426107220 */ /* 0x040fe20000400000 */
[C---:B------:R-:W-:Y:S01]  /*7a90*/  FFMA R19, R41.reuse, R40, R19 ;  /* 0x0000002829137223 */ /* 0x040fe20000000013 */
[----:B------:R-:W-:Y:S02]  /*7aa0*/  HADD2.F32 R40, -RZ, R64.H1_H1 ;  /* 0x30000040ff287230 */ /* 0x000fe40000004100 */
[C---:B------:R-:W-:Y:S01]  /*7ab0*/  FMUL R17, R38.reuse, R21 ;  /* 0x0000001526117220 */ /* 0x040fe20000400000 */
[--C-:B------:R-:W-:Y:S02]  /*7ac0*/  HADD2.F32 R45, -RZ, R65.reuse.H0_H0 ;  /* 0x20000041ff2d7230 */ /* 0x100fe40000004100 */
[C---:B------:R-:W-:Y:S01]  /*7ad0*/  FMUL R18, R38.reuse, R22 ;  /* 0x0000001626127220 */ /* 0x040fe20000400000 */
[----:B------:R-:W-:Y:S02]  /*7ae0*/  HADD2.F32 R42, -RZ, R65.H1_H1 ;  /* 0x30000041ff2a7230 */ /* 0x000fe40000004100 */
[C---:B------:R-:W-:Y:S01]  /*7af0*/  FMUL R23, R38.reuse, R23 ;  /* 0x0000001726177220 */ /* 0x040fe20000400000 */
[C---:B------:R-:W-:Y:S01]  /*7b00*/  FFMA R16, R41.reuse, R43, R16 ;  /* 0x0000002b29107223 */ /* 0x040fe20000000010 */
[C---:B------:R-:W-:Y:S01]  /*7b10*/  FFMA R17, R41.reuse, R40, R17 ;  /* 0x0000002829117223 */ /* 0x040fe20000000011 */
[C---:B------:R-:W-:Y:S01]  /*7b20*/  FFMA R18, R41.reuse, R45, R18 ;  /* 0x0000002d29127223 */ /* 0x040fe20000000012 */
[C---:B------:R-:W-:Y:S01]  /*7b30*/  FFMA R23, R41.reuse, R42, R23 ;  /* 0x0000002a29177223 */ /* 0x040fe20000000017 */
[--C-:B------:R-:W-:Y:S02]  /*7b40*/  HADD2.F32 R40, -RZ, R66.reuse.H0_H0 ;  /* 0x20000042ff287230 */ /* 0x100fe40000004100 */
[C---:B------:R-:W-:Y:S01]  /*7b50*/  FMUL R20, R38.reuse, R24 ;  /* 0x0000001826147220 */ /* 0x040fe20000400000 */
[----:B------:R-:W-:Y:S02]  /*7b60*/  HADD2.F32 R42, -RZ, R66.H1_H1 ;  /* 0x30000042ff2a7230 */ /* 0x000fe40000004100 */
[C---:B------:R-:W-:Y:S01]  /*7b70*/  FMUL R21, R38.reuse, R25 ;  /* 0x0000001926157220 */ /* 0x040fe20000400000 */
[--C-:B------:R-:W-:Y:S02]  /*7b80*/  HADD2.F32 R43, -RZ, R67.reuse.H0_H0 ;  /* 0x20000043ff2b7230 */ /* 0x100fe40000004100 */
[C---:B------:R-:W-:Y:S01]  /*7b90*/  FMUL R22, R38.reuse, R26 ;  /* 0x0000001a26167220 */ /* 0x040fe20000400000 */
[C---:B------:R-:W-:Y:S01]  /*7ba0*/  FFMA R20, R41.reuse, R40, R20 ;  /* 0x0000002829147223 */ /* 0x040fe20000000014 */
[C---:B------:R-:W-:Y:S01]  /*7bb0*/  FFMA R21, R41.reuse, R42, R21 ;  /* 0x0000002a29157223 */ /* 0x040fe20000000015 */
[----:B------:R-:W-:Y:S02]  /*7bc0*/  HADD2.F32 R40, -RZ, R67.H1_H1 ;  /* 0x30000043ff287230 */ /* 0x000fe40000004100 */
[----:B------:R-:W-:Y:S01]  /*7bd0*/  FFMA R22, R41, R43, R22 ;  /* 0x0000002b29167223 */ /* 0x000fe20000000016 */
[C---:B------:R-:W-:Y:S01]  /*7be0*/  FMUL R27, R38.reuse, R27 ;  /* 0x0000001b261b7220 */ /* 0x040fe20000400000 */
[--C-:B------:R-:W-:Y:S02]  /*7bf0*/  HADD2.F32 R43, -RZ, R72.reuse.H0_H0 ;  /* 0x20000048ff2b7230 */ /* 0x100fe40000004100 */
[C---:B------:R-:W-:Y:S01]  /*7c00*/  FMUL R24, R38.reuse, R28 ;  /* 0x0000001c26187220 */ /* 0x040fe20000400000 */
[----:B------:R-:W-:Y:S02]  /*7c10*/  HADD2.F32 R42, -RZ, R72.H1_H1 ;  /* 0x30000048ff2a7230 */ /* 0x000fe40000004100 */
[C---:B------:R-:W-:Y:S01]  /*7c20*/  FMUL R25, R38.reuse, R29 ;  /* 0x0000001d26197220 */ /* 0x040fe20000400000 */
[--C-:B------:R-:W-:Y:S01]  /*7c30*/  HADD2.F32 R45, -RZ, R73.reuse.H0_H0 ;  /* 0x20000049ff2d7230 */ /* 0x100fe20000004100 */
[----:B------:R-:W-:Y:S01]  /*7c40*/  F2FP.F16.F32.PACK_AB R70, R13, R12 ;  /* 0x0000000c0d46723e */ /* 0x000fe200000000ff */
[C---:B------:R-:W-:Y:S01]  /*7c50*/  FMUL R26, R38.reuse, R30 ;  /* 0x0000001e261a7220 */ /* 0x040fe20000400000 */
[----:B------:R-:W-:Y:S01]  /*7c60*/  F2FP.F16.F32.PACK_AB R71, R19, R14 ;  /* 0x0000000e1347723e */ /* 0x000fe200000000ff */
[C---:B------:R-:W-:Y:S01]  /*7c70*/  FFMA R27, R41.reuse, R40, R27 ;  /* 0x00000028291b7223 */ /* 0x040fe2000000001b */
[C---:B------:R-:W-:Y:S01]  /*7c80*/  FFMA R24, R41.reuse, R43, R24 ;  /* 0x0000002b29187223 */ /* 0x040fe20000000018 */
[----:B------:R-:W-:Y:S02]  /*7c90*/  HADD2.F32 R40, -RZ, R73.H1_H1 ;  /* 0x30000049ff287230 */ /* 0x000fe40000004100 */
[C---:B------:R-:W-:Y:S01]  /*7ca0*/  FFMA R25, R41.reuse, R42, R25 ;  /* 0x0000002a29197223 */ /* 0x040fe20000000019 */
[----:B------:R1:W-:Y:S01]  /*7cb0*/  STS.128 [R96+0x10], R68 ;  /* 0x0000104460007388 */ /* 0x0003e20000000c00 */
[C---:B------:R-:W-:Y:S01]  /*7cc0*/  FMUL R31, R38.reuse, R31 ;  /* 0x0000001f261f7220 */ /* 0x040fe20000400000 */
[--C-:B------:R-:W-:Y:S02]  /*7cd0*/  HADD2.F32 R43, -RZ, R74.reuse.H0_H0 ;  /* 0x2000004aff2b7230 */ /* 0x100fe40000004100 */
[C---:B------:R-:W-:Y:S01]  /*7ce0*/  FFMA R26, R41.reuse, R45, R26 ;  /* 0x0000002d291a7223 */ /* 0x040fe2000000001a */
[C---:B------:R-:W-:Y:S01]  /*7cf0*/  FMUL R28, R38.reuse, R32 ;  /* 0x00000020261c7220 */ /* 0x040fe20000400000 */
[----:B------:R-:W-:Y:S02]  /*7d00*/  HADD2.F32 R42, -RZ, R74.H1_H1 ;  /* 0x3000004aff2a7230 */ /* 0x000fe40000004100 */
[C---:B------:R-:W-:Y:S01]  /*7d10*/  FMUL R29, R38.reuse, R33 ;  /* 0x00000021261d7220 */ /* 0x040fe20000400000 */
[----:B------:R-:W-:Y:S02]  /*7d20*/  HADD2.F32 R45, -RZ, R75.H0_H0 ;  /* 0x2000004bff2d7230 */ /* 0x000fe40000004100 */
[C---:B------:R-:W-:Y:S01]  /*7d30*/  FMUL R30, R38.reuse, R34 ;  /* 0x00000022261e7220 */ /* 0x040fe20000400000 */
[----:B------:R-:W-:Y:S01]  /*7d40*/  FFMA R31, R41, R40, R31 ;  /* 0x00000028291f7223 */ /* 0x000fe2000000001f */
[----:B------:R-:W-:Y:S01]  /*7d50*/  FMUL R35, R38, R35 ;  /* 0x0000002326237220 */ /* 0x000fe20000400000 */
[----:B------:R-:W-:Y:S01]  /*7d60*/  F2FP.F16.F32.PACK_AB R104, R17, R16 ;  /* 0x000000101168723e */ /* 0x000fe200000000ff */
[----:B------:R-:W-:Y:S01]  /*7d70*/  FFMA R28, R41, R43, R28 ;  /* 0x0000002b291c7223 */ /* 0x000fe2000000001c */
[----:B------:R-:W-:Y:S01]  /*7d80*/  F2FP.F16.F32.PACK_AB R105, R23, R18 ;  /* 0x000000121769723e */ /* 0x000fe200000000ff */
[----:B------:R-:W-:Y:S01]  /*7d90*/  FFMA R29, R41, R42, R29 ;  /* 0x0000002a291d7223 */ /* 0x000fe2000000001d */
[----:B------:R-:W-:Y:S01]  /*7da0*/  F2FP.F16.F32.PACK_AB R106, R21, R20 ;  /* 0x00000014156a723e */ /* 0x000fe200000000ff */
[----:B------:R-:W-:Y:S01]  /*7db0*/  FFMA R30, R41, R45, R30 ;  /* 0x0000002d291e7223 */ /* 0x000fe2000000001e */
[----:B------:R-:W-:Y:S01]  /*7dc0*/  F2FP.F16.F32.PACK_AB R107, R27, R22 ;  /* 0x000000161b6b723e */ /* 0x000fe200000000ff */
[----:B------:R-:W-:Y:S01]  /*7dd0*/  FFMA R35, R41, R44, R35 ;  /* 0x0000002c29237223 */ /* 0x000fe20000000023 */
[----:B------:R-:W-:Y:S02]  /*7de0*/  F2FP.F16.F32.PACK_AB R108, R25, R24 ;  /* 0x00000018196c723e */ /* 0x000fe400000000ff */
[----:B------:R-:W-:Y:S01]  /*7df0*/  F2FP.F16.F32.PACK_AB R109, R31, R26 ;  /* 0x0000001a1f6d723e */ /* 0x000fe200000000ff */
[----:B------:R1:W-:Y:S01]  /*7e00*/  STS.128 [R94+0x20], R104 ;  /* 0x000020685e007388 */ /* 0x0003e20000000c00 */
[----:B------:R-:W-:Y:S02]  /*7e10*/  F2FP.F16.F32.PACK_AB R110, R29, R28 ;  /* 0x0000001c1d6e723e */ /* 0x000fe400000000ff */
[----:B------:R-:W-:Y:S05]  /*7e20*/  F2FP.F16.F32.PACK_AB R111, R35, R30 ;  /* 0x0000001e236f723e */ /* 0x000fea00000000ff */
[----:B------:R1:W-:Y:S01]  /*7e30*/  STS.128 [R100+0x30], R108 ;  /* 0x0000306c64007388 */ /* 0x0003e20000000c00 */
[----:B------:R-:W-:Y:S01]  /*7e40*/  @!PT LDS RZ, [RZ] ;  /* 0x00000000fffff984 */ /* 0x000fe20000000800 */
[----:B------:R-:W-:Y:S01]  /*7e50*/  @!PT LDS RZ, [RZ] ;  /* 0x00000000fffff984 */ /* 0x000fe20000000800 */
[----:B------:R-:W-:Y:S01]  /*7e60*/  @!PT LDS RZ, [RZ] ;  /* 0x00000000fffff984 */ /* 0x000fe20000000800 */
[----:B------:R-:W-:Y:S01]  /*7e70*/  @!PT LDS RZ, [RZ] ;  /* 0x00000000fffff984 */ /* 0x000fe20000000800 */
[----:B------:R2:W-:Y:S07]  /*7e80*/  MEMBAR.ALL.CTA ;  /* 0x0000000000007992 */ /* 0x0005ee0000008000 */
[----:B--2---:R-:W2:Y:S02]  /*7e90*/  FENCE.VIEW.ASYNC.S ;  /* 0x00000000000073c6 */ /* 0x004ea40000000000 */
[----:B--2---:R-:W-:Y:S06]  /*7ea0*/  BAR.SYNC.DEFER_BLOCKING 0x1, 0x80 ;  /* 0x0042000000007b1d */ /* 0x004fec0000010000 */
[----:B------:R-:W-:Y:S05]  /*7eb0*/  @P0 BRA `(.L_x_114) ;  /* 0x0000000000280947 */ /* 0x000fea0003800000 */
[----:B------:R-:W2:Y:S01]  /*7ec0*/  LDCU.64 UR6, c[0x0][0x348] ;  /* 0x00006900ff0677ac */ /* 0x000ea20008000a00 */
[----:B------:R-:W-:Y:S01]  /*7ed0*/  UIADD3 UR4, UPT, UPT, UR49, 0x200, URZ ;  /* 0x0000020031047890 */ /* 0x000fe2000fffe0ff */
[----:B------:R-:W-:Y:S05]  /*7ee0*/  UMOV UR41, UR52 ;  /* 0x0000003400297c82 */ /* 0x000fea0008000000 */
[----:B------:R-:W-:Y:S04]  /*7ef0*/  MOV R80, UR4 ;  /* 0x0000000400507c02 */ /* 0x000fe80008000f00 */
[----:B------:R-:W-:Y:S01]  /*7f00*/  R2UR UR40, R80 ;  /* 0x00000000502872ca */ /* 0x000fe200000e0000 */
[----:B--2---:R-:W-:Y:S04]  /*7f10*/  UIADD3 UR4, UP0, UPT, UR6, 0x680, URZ ;  /* 0x0000068006047890 */ /* 0x004fe8000ff1e0ff */
[----:B------:R-:W-:Y:S09]  /*7f20*/  UIADD3.X UR5, UPT, UPT, URZ, UR7, URZ, UP0, !UPT ;  /* 0x00000007ff057290 */ /* 0x000ff200087fe4ff */
[----:B------:R2:W-:Y:S01]  /*7f30*/  UTMASTG.4D [UR40], [UR4] ;  /* 0x00000028040073b5 */ /* 0x0005e20008018000 */
[----:B------:R0:W-:Y:S01]  /*7f40*/  UTMACMDFLUSH ;  /* 0x00000000000079b7 */ /* 0x0001e20000000000 */
[----:B--2---:R-:W-:Y:S04]  /*7f50*/  DEPBAR.LE SB0, 0x1 ;  /* 0x000080400000791a */ /* 0x004fe80000000000 */
.L_x_114:
[----:B------:R-:W-:Y:S05]  /*7f60*/  BSYNC.RECONVERGENT B0 ;  /* 0x0000000000007941 */ /* 0x000fea0003800200 */
.L_x_113:
[----:B------:R-:W-:Y:S01]  /*7f70*/  BAR.SYNC.DEFER_BLOCKING 0x1, 0x80 ;  /* 0x0042000000007b1d */ /* 0x000fe20000010000 */
[----:B------:R-:W-:Y:S01]  /*7f80*/  ISETP.NE.AND P1, PT, R98, RZ, PT ;  /* 0x000000ff6200720c */ /* 0x000fe20003f25270 */
[----:B------:R-:W-:Y:S01]  /*7f90*/  UISETP.NE.AND UP0, UPT, UR54, URZ, UPT ;  /* 0x000000ff3600728c */ /* 0x000fe2000bf05270 */
[----:B------:R-:W-:Y:S11]  /*7fa0*/  LEA R3, R47, UR49, 0x3 ;  /* 0x000000312f037c11 */ /* 0x000ff6000f8e18ff */
[----:B------:R-:W-:Y:S01]  /*7fb0*/  @P1 SHF.L.U32 R4, R83, 0x1f, RZ ;  /* 0x0000001f53041819 */ /* 0x000fe200000006ff */
[----:B------:R-:W-:Y:S06]  /*7fc0*/  BRA.U !UP0, `(.L_x_115) ;  /* 0x0000000108247547 */ /* 0x000fec000b800000 */
[----:B------:R-:W2:Y:S01]  /*7fd0*/  S2R R0, SR_CgaCtaId ;  /* 0x0000000000007919 */ /* 0x000ea20000008800 */
[----:B------:R-:W-:Y:S01]  /*7fe0*/  IMAD.U32 R2, RZ, RZ, UR51 ;  /* 0x00000033ff027e24 */ /* 0x000fe2000f8e00ff */
[----:B------:R-:W-:Y:S04]  /*7ff0*/  UIADD3 UR4, UPT, UPT, UR51, 0x1, URZ ;  /* 0x0000000133047890 */ /* 0x000fe8000fffe0ff */
[----:B------:R-:W-:Y:S01]  /*8000*/  @P1 LEA R2, R2, UR49, 0x3 ;  /* 0x0000003102021c11 */ /* 0x000fe2000f8e18ff */
[----:B------:R-:W-:Y:S04]  /*8010*/  UISETP.NE.AND UP0, UPT, UR4, 0x4, UPT ;  /* 0x000000040400788c */ /* 0x000fe8000bf05270 */
[----:B------:R-:W-:Y:S01]  /*8020*/  @P1 VIADD R5, R2, 0xa0 ;  /* 0x000000a002051836 */ /* 0x000fe20000000000 */
[----:B------:R-:W-:Y:S04]  /*8030*/  USEL UR51, UR4, URZ, UP0 ;  /* 0x000000ff04337287 */ /* 0x000fe80008000000 */
[----:B--2---:R-:W-:Y:S04]  /*8040*/  @P1 PRMT R0, R0, 0x654, R5 ;  /* 0x0000065400001816 */ /* 0x004fe80000000005 */
[----:B------:R2:W-:Y:S04]  /*8050*/  @P1 SYNCS.ARRIVE.TRANS64.RED.A1T0 RZ, [R0+URZ], RZ ;  /* 0x000000ff00ff19a7 */ /* 0x0005e800081004ff */
.L_x_115:
[----:B------:R-:W4:Y:S01]  /*8060*/  @P1 SYNCS.PHASECHK.TRANS64.TRYWAIT P0, [R3+URZ+0x80], R4 ;  /* 0x00008004030015a7 */ /* 0x000f2200080011ff */
[----:B------:R-:W-:Y:S01]  /*8070*/  BSSY B1, `(.L_x_116) ;  /* 0x0000016000017945 */ /* 0x000fe20003800000 */
[----:B----4-:R-:W-:Y:S03]  /*8080*/  @P1 SEL R46, RZ, 0x1, !P0 ;  /* 0x00000001ff2e1807 */ /* 0x010fe60004000000 */
[----:B------:R-:W-:Y:S05]  /*8090*/  @!P1 BRA `(.L_x_117) ;  /* 0x00000000004c9947 */ /* 0x000fea0003800000 */
[----:B------:R-:W-:Y:S01]  /*80a0*/  ISETP.NE.AND P0, PT, R46, RZ, PT ;  /* 0x000000ff2e00720c */ /* 0x000fe20003f05270 */
[----:B------:R-:W-:Y:S01]  /*80b0*/  BSSY B0, `(.L_x_118) ;  /* 0x000000b000007945 */ /* 0x000fe20003800000 */
[----:B------:R-:W-:Y:S11]  /*80c0*/  ISETP.NE.AND P1, PT, R60, RZ, PT ;  /* 0x000000ff3c00720c */ /* 0x000ff60003f25270 */
[----:B------:R-:W-:Y:S02]  /*80d0*/  @!UPT UIADD3 URZ, UPT, UPT, URZ, URZ, URZ ;  /* 0x000000fffffff290 */ /* 0x000fe4000fffe0ff */
[C---:B------:R-:W-:Y:S01]  /*80e0*/  @P1 IMAD R6, R47.reuse, 0x2000, R84 ;  /* 0x000020002f061824 */ /* 0x040fe200078e0254 */
[C---:B------:R-:W-:Y:S01]  /*80f0*/  @P1 LEA R4, R47.reuse, R94, 0xd ;  /* 0x0000005e2f041211 */ /* 0x040fe200078e68ff */
[C---:B------:R-:W-:Y:S02]  /*8100*/  @P1 IMAD R5, R47.reuse, 0x2000, R96 ;  /* 0x000020002f051824 */ /* 0x040fe400078e0260 */
[----:B------:R-:W-:Y:S01]  /*8110*/  @P1 IMAD R2, R47, 0x2000, R100 ;  /* 0x000020002f021824 */ /* 0x000fe200078e0264 */
[----:B------:R-:W-:Y:S06]  /*8120*/  @P0 BRA `(.L_x_119) ;  /* 0x00000000000c0947 */ /* 0x000fec0003800000 */
[----:B--2---:R-:W-:Y:S04]  /*8130*/  SHF.L.U32 R0, R83, 0x1f, RZ ;  /* 0x0000001f53007819 */ /* 0x004fe800000006ff */
[----:B------:R-:W2:Y:S02]  /*8140*/  SYNCS.PHASECHK.TRANS64.TRYWAIT P0, [R3+URZ+0x80], R0 ;  /* 0x00008000030075a7 */ /* 0x000ea400080011ff */
[----:B--2---:R-:W-:Y:S05]  /*8150*/  @!P0 BRA `(.L_x_120) ;  /* 0x0000003000a88947 */ /* 0x004fea0003800000 */
.L_x_119:
[----:B------:R-:W-:Y:S05]  /*8160*/  BSYNC B0 ;  /* 0x0000000000007941 */ /* 0x000fea0003800000 */
.L_x_118:
[----:B------:R-:W-:Y:S02]  /*8170*/  ISETP.NE.AND P0, PT, R60, RZ, PT ;  /* 0x000000ff3c00720c */ /* 0x000fe40003f05270 */
[----:B------:R-:W-:Y:S11]  /*8180*/  IADD3 R47, PT, PT, R47, 0x1, RZ ;  /* 0x000000012f2f7810 */ /* 0x000ff60007ffe0ff */
[----:B------:R4:W1:Y:S04]  /*8190*/  @P0 LDS.128 R48, [R6] ;  /* 0x0000000006300984 */ /* 0x0008680000000c00 */
[----:B------:R4:W1:Y:S04]  /*81a0*/  @P0 LDS.128 R56, [R5+0x10] ;  /* 0x0000100005380984 */ /* 0x0008680000000c00 */
[----:B------:R4:W1:Y:S04]  /*81b0*/  @P0 LDS.128 R64, [R4+0x20] ;  /* 0x0000200004400984 */ /* 0x0008680000000c00 */
[----:B------:R4:W1:Y:S02]  /*81c0*/  @P0 LDS.128 R72, [R2+0x30] ;  /* 0x0000300002480984 */ /* 0x0008640000000c00 */
.L_x_117:
[----:B------:R-:W-:Y:S05]  /*81d0*/  BSYNC B1 ;  /* 0x0000000000017941 */ /* 0x000fea0003800000 */
.L_x_116:
[----:B--2---:R-:W-:Y:S05]  /*81e0*/  VIADD R3, R39, 0x20 ;  /* 0x0000002027037836 */ /* 0x004fea0000000000 */
[----:B------:R-:W-:Y:S04]  /*81f0*/  SHF.R.U32.HI R3, RZ, 0x15, R3 ;  /* 0x00000015ff037819 */ /* 0x000fe80000011603 */
[----:B------:R-:W-:Y:S11]  /*8200*/  LOP3.LUT P0, RZ, R3, 0x3, R88, 0x48, !PT ;  /* 0x0000000303ff7812 */ /* 0x000ff60007804858 */
[----:B------:R-:W-:Y:S02]  /*8210*/  @!UPT UIADD3 URZ, UPT, UPT, URZ, URZ, URZ ;  /* 0x000000fffffff290 */ /* 0x000fe4000fffe0ff */
[----:B------:R-:W-:Y:S05]  /*8220*/  @!P0 BRA `(.L_x_121) ;  /* 0x0000000000408947 */ /* 0x000fea0003800000 */
[----:B------:R-:W2:Y:S01]  /*8230*/  LDCU.64 UR8, c[0x4][0x70] ;  /* 0x01000e00ff0877ac */ /* 0x000ea20008000a00 */
[----:B------:R-:W-:Y:S01]  /*8240*/  MOV R3, 0x0 ;  /* 0x0000000000037802 */ /* 0x000fe20000000f00 */
[----:B------:R-:W-:Y:S02]  /*8250*/  HFMA2 R12, -RZ, RZ, 0, 5.9604644775390625e-08 ;  /* 0x00000001ff0c7431 */ /* 0x000fe400000001ff */
[----:B------:R-:W-:Y:S02]  /*8260*/  IMAD.MOV.U32 R8, RZ, RZ, 0x192 ;  /* 0x00000192ff087424 */ /* 0x000fe400078e00ff */
[----:B------:R-:W-:Y:S01]  /*8270*/  IMAD.MOV.U32 R13, RZ, RZ, RZ ;  /* 0x000000ffff0d7224 */ /* 0x000fe200078e00ff */
[----:B------:R-:W5:Y:S01]  /*8280*/  LDCU.64 UR6, c[0x4][0x78] ;  /* 0x01000f00ff0677ac */ /* 0x000f620008000a00 */
[----:B----4-:R-:W4:Y:S01]  /*8290*/  LDC.64 R2, c[0x4][R3] ;  /* 0x0100000003027b82 */ /* 0x010f220000000a00 */
[----:B------:R-:W3:Y:S01]  /*82a0*/  LDCU.64 UR4, c[0x4][0x10] ;  /* 0x01000200ff0477ac */ /* 0x000ee20008000a00 */
[----:B--2---:R-:W-:Y:S01]  /*82b0*/  MOV R5, UR9 ;  /* 0x0000000900057c02 */ /* 0x004fe20008000f00 */
[----:B------:R-:W-:Y:S01]  /*82c0*/  IMAD.U32 R4, RZ, RZ, UR8 ;  /* 0x00000008ff047e24 */ /* 0x000fe2000f8e00ff */
[----:B-----5:R-:W-:Y:S01]  /*82d0*/  MOV R7, UR7 ;  /* 0x0000000700077c02 */ /* 0x020fe20008000f00 */
[----:B------:R-:W-:Y:S01]  /*82e0*/  IMAD.U32 R6, RZ, RZ, UR6 ;  /* 0x00000006ff067e24 */ /* 0x000fe2000f8e00ff */
[----:B---3--:R-:W-:Y:S01]  /*82f0*/  MOV R11, UR5 ;  /* 0x00000005000b7c02 */ /* 0x008fe20008000f00 */
[----:B------:R-:W-:Y:S02]  /*8300*/  IMAD.U32 R10, RZ, RZ, UR4 ;  /* 0x00000004ff0a7e24 */ /* 0x000fe4000f8e00ff */
[----:B------:R-:W-:Y:S07]  /*8310*/  LEPC R20, `(.L_x_121) ;  /* 0x000000001014794e */ /* 0x000fee0000000000 */
[----:B-1--4-:R-:W-:Y:S05]  /*8320*/  CALL.ABS.NOINC R2 ;  /* 0x0000000002007343 */ /* 0x012fea0003c00000 */
.L_x_121:
[----:B------:R-:W-:Y:S05]  /*8330*/  WARPSYNC.ALL ;  /* 0x0000000000007948 */ /* 0x000fea0003800000 */
[----:B------:R-:W-:Y:S01]  /*8340*/  R2UR UR4, R39 ;  /* 0x00000000270472ca */ /* 0x000fe200000e0000 */
[--C-:B-1----:R-:W-:Y:S01]  /*8350*/  HADD2.F32 R40, -RZ, R48.reuse.H0_H0 ;  /* 0x20000030ff287230 */ /* 0x102fe20000004100 */
[----:B------:R-:W1:Y:S01]  /*8360*/  S2R R101, SR_CgaCtaId ;  /* 0x0000000000657919 */ /* 0x000e620000008800 */
[----:B------:R-:W-:Y:S01]  /*8370*/  HADD2.F32 R43, -RZ, R48.H1_H1 ;  /* 0x30000030ff2b7230 */ /* 0x000fe20000004100 */
[----:B------:R-:W-:Y:S01]  /*8380*/  ISETP.NE.AND P6, PT, R98, RZ, PT ;  /* 0x000000ff6200720c */ /* 0x000fe20003fc5270 */
[----:B------:R-:W-:Y:S01]  /*8390*/  HADD2.F32 R42, -RZ, R49.H1_H1 ;  /* 0x30000031ff2a7230 */ /* 0x000fe20000004100 */
[----:B------:R-:W-:Y:S01]  /*83a0*/  ISETP.NE.AND P0, PT, R86, RZ, PT ;  /* 0x000000ff5600720c */ /* 0x000fe20003f05270 */
[--C-:B------:R-:W-:Y:S01]  /*83b0*/  HADD2.F32 R44, -RZ, R50.reuse.H1_H1 ;  /* 0x30000032ff2c7230 */ /* 0x100fe20000004100 */
[----:B------:R-:W-:Y:S01]  /*83c0*/  MOV R61, UR51 ;  /* 0x00000033003d7c02 */ /* 0x000fe20008000f00 */
[----:B------:R-:W-:Y:S01]  /*83d0*/  HADD2.F32 R45, -RZ, R59.H0_H0 ;  /* 0x2000003bff2d7230 */ /* 0x000fe20000004100 */
[----:B------:R-:W-:Y:S01]  /*83e0*/  BSSY.RECONVERGENT B0, `(.L_x_122) ;  /* 0x0000086000007945 */ /* 0x000fe20003800200 */
[----:B------:R-:W-:Y:S02]  /*83f0*/  LEA R62, R47, UR49, 0x3 ;  /* 0x000000312f3e7c11 */ /* 0x000fe4000f8e18ff */
[----:B----4-:R-:W2:Y:S04]  /*8400*/  LDTM.x32 R4, tmem[UR4+0x20] ;  /* 0x00002004000479ee */ /* 0x010ea800082c0000 */
[----:B------:R-:W-:Y:S04]  /*8410*/  @P6 LEA R61, R61, UR49, 0x3 ;  /* 0x000000313d3d6c11 */ /* 0x000fe8000f8e18ff */
[----:B------:R-:W-:Y:S02]  /*8420*/  @P6 IADD3 R102, PT, PT, R61, 0xa0, RZ ;  /* 0x000000a03d666810 */ /* 0x000fe40007ffe0ff */
[----:B------:R-:W-:Y:S01]  /*8430*/  @P6 SHF.L.U32 R61, R83, 0x1f, RZ ;  /* 0x0000001f533d6819 */ /* 0x000fe200000006ff */
[C---:B--2---:R-:W-:Y:S01]  /*8440*/  FMUL R0, R38.reuse, R4 ;  /* 0x0000000426007220 */ /* 0x044fe20000400000 */
[C---:B------:R-:W-:Y:S01]  /*8450*/  FMUL R2, R38.reuse, R5 ;  /* 0x0000000526027220 */ /* 0x040fe20000400000 */
[C---:B------:R-:W-:Y:S01]  /*8460*/  FMUL R3, R38.reuse, R6 ;  /* 0x0000000626037220 */ /* 0x040fe20000400000 */
[C---:B------:R-:W-:Y:S01]  /*8470*/  FMUL R7, R38.reuse, R7 ;  /* 0x0000000726077220 */ /* 0x040fe20000400000 */
[C---:B------:R-:W-:Y:S01]  /*8480*/  FFMA R0, R41.reuse, R40, R0 ;  /* 0x0000002829007223 */ /* 0x040fe20000000000 */
[----:B------:R-:W-:Y:S02]  /*8490*/  HADD2.F32 R40, -RZ, R49.H0_H0 ;  /* 0x20000031ff287230 */ /* 0x000fe40000004100 */
[C---:B------:R-:W-:Y:S01]  /*84a0*/  FFMA R2, R41.reuse, R43, R2 ;  /* 0x0000002b29027223 */ /* 0x040fe20000000002 */
[C---:B------:R-:W-:Y:S01]  /*84b0*/  FMUL R4, R38.reuse, R8 ;  /* 0x0000000826047220 */ /* 0x040fe20000400000 */
[--C-:B------:R-:W-:Y:S02]  /*84c0*/  HADD2.F32 R43, -RZ, R51.reuse.H0_H0 ;  /* 0x20000033ff2b7230 */ /* 0x100fe40000004100 */
[----:B------:R-:W-:Y:S01]  /*84d0*/  FMUL R5, R38, R9 ;  /* 0x0000000926057220 */ /* 0x000fe20000400000 */
[C---:B------:R-:W-:Y:S01]  /*84e0*/  FFMA R3, R41.reuse, R40, R3 ;  /* 0x0000002829037223 */ /* 0x040fe20000000003 */
[----:B------:R-:W-:Y:S01]  /*84f0*/  HADD2.F32 R40, -RZ, R50.H0_H0 ;  /* 0x20000032ff287230 */ /* 0x000fe20000004100 */
[----:B------:R-:W-:Y:S01]  /*8500*/  F2FP.F16.F32.PACK_AB R52, R2, R0 ;  /* 0x000000000234723e */ /* 0x000fe200000000ff */
[C---:B------:R-:W-:Y:S01]  /*8510*/  FFMA R7, R41.reuse, R42, R7 ;  /* 0x0000002a29077223 */ /* 0x040fe20000000007 */
[----:B------:R-:W-:Y:S02]  /*8520*/  HADD2.F32 R42, -RZ, R51.H1_H1 ;  /* 0x30000033ff2a7230 */ /* 0x000fe40000004100 */
[C---:B------:R-:W-:Y:S01]  /*8530*/  FMUL R6, R38.reuse, R10 ;  /* 0x0000000a26067220 */ /* 0x040fe20000400000 */
[C---:B------:R-:W-:Y:S01]  /*8540*/  FFMA R4, R41.reuse, R40, R4 ;  /* 0x0000002829047223 */ /* 0x040fe20000000004 */
        /* <DEDUP_REMOVED lines=17> */
[----:B------:R2:W-:Y:S01]  /*8660*/  STS.128 [R84+0x2000], R52 ;  /* 0x0020003454007388 */ /* 0x0005e20000000c00 */
[----:B------:R-:W-:Y:S01]  /*8670*/  F2FP.F16.F32.PACK_AB R68, R9, R8 ;  /* 0x000000080944723e */ /* 0x000fe200000000ff */
[C---:B------:R-:W-:Y:S01]  /*8680*/  FFMA R10, R41.reuse, R43, R10 ;  /* 0x0000002b290a7223 */ /* 0x040fe2000000000a */
[--C-:B------:R-:W-:Y:S02]  /*8690*/  HADD2.F32 R43, -RZ, R58.reuse.H0_H0 ;  /* 0x2000003aff2b7230 */ /* 0x100fe40000004100 */
[----:B------:R-:W-:Y:S01]  /*86a0*/  FFMA R15, R41, R40, R15 ;  /* 0x00000028290f7223 */ /* 0x000fe2000000000f */
[C---:B------:R-:W-:Y:S01]  /*86b0*/  FMUL R12, R38.reuse, R16 ;  /* 0x00000010260c7220 */ /* 0x040fe20000400000 */
[----:B------:R-:W-:Y:S02]  /*86c0*/  HADD2.F32 R42, -RZ, R58.H1_H1 ;  /* 0x3000003aff2a7230 */ /* 0x000fe40000004100 */
[C---:B------:R-:W-:Y:S01]  /*86d0*/  FMUL R13, R38.reuse, R17 ;  /* 0x00000011260d7220 */ /* 0x040fe20000400000 */
[C---:B------:R-:W-:Y:S01]  /*86e0*/  FMUL R14, R38.reuse, R18 ;  /* 0x00000012260e7220 */ /* 0x040fe20000400000 */
[----:B------:R-:W-:Y:S01]  /*86f0*/  F2FP.F16.F32.PACK_AB R69, R15, R10 ;  /* 0x0000000a0f45723e */ /* 0x000fe200000000ff */
[C---:B------:R-:W-:Y:S01]  /*8700*/  FFMA R12, R41.reuse, R43, R12 ;  /* 0x0000002b290c7223 */ /* 0x040fe2000000000c */
[----:B------:R-:W-:Y:S02]  /*8710*/  HADD2.F32 R40, -RZ, R59.H1_H1 ;  /* 0x3000003bff287230 */ /* 0x000fe40000004100 */
[C---:B------:R-:W-:Y:S01]  /*8720*/  FFMA R13, R41.reuse, R42, R13 ;  /* 0x0000002a290d7223 */ /* 0x040fe2000000000d */
[C---:B------:R-:W-:Y:S01]  /*8730*/  FMUL R19, R38.reuse, R19 ;  /* 0x0000001326137220 */ /* 0x040fe20000400000 */
[--C-:B------:R-:W-:Y:S02]  /*8740*/  HADD2.F32 R43, -RZ, R64.reuse.H0_H0 ;  /* 0x20000040ff2b7230 */ /* 0x100fe40000004100 */
[C---:B------:R-:W-:Y:S01]  /*8750*/  FMUL R16, R38.reuse, R20 ;  /* 0x0000001426107220 */ /* 0x040fe20000400000 */
[----:B------:R-:W-:Y:S02]  /*8760*/  HADD2.F32 R42, -RZ, R64.H1_H1 ;  /* 0x30000040ff2a7230 */ /* 0x000fe40000004100 */
[C---:B------:R-:W-:Y:S01]  /*8770*/  FMUL R17, R38.reuse, R21 ;  /* 0x0000001526117220 */ /* 0x040fe20000400000 */
[C---:B------:R-:W-:Y:S01]  /*8780*/  FFMA R14, R41.reuse, R45, R14 ;  /* 0x0000002d290e7223 */ /* 0x040fe2000000000e */
[C---:B------:R-:W-:Y:S01]  /*8790*/  FFMA R19, R41.reuse, R40, R19 ;  /* 0x0000002829137223 */ /* 0x040fe20000000013 */
[--C-:B------:R-:W-:Y:S02]  /*87a0*/  HADD2.F32 R45, -RZ, R65.reuse.H0_H0 ;  /* 0x20000041ff2d7230 */ /* 0x100fe40000004100 */
[C---:B------:R-:W-:Y:S01]  /*87b0*/  FFMA R16, R41.reuse, R43, R16 ;  /* 0x0000002b29107223 */ /* 0x040fe20000000010 */
[C---:B------:R-:W-:Y:S01]  /*87c0*/  FMUL R18, R38.reuse, R22 ;  /* 0x0000001626127220 */ /* 0x040fe20000400000 */
[----:B------:R-:W-:Y:S02]  /*87d0*/  HADD2.F32 R40, -RZ, R65.H1_H1 ;  /* 0x30000041ff287230 */ /* 0x000fe40000004100 */
[C---:B------:R-:W-:Y:S01]  /*87e0*/  FFMA R17, R41.reuse, R42, R17 ;  /* 0x0000002a29117223 */ /* 0x040fe20000000011 */
[C---:B------:R-:W-:Y:S01]  /*87f0*/  FMUL R23, R38.reuse, R23 ;  /* 0x0000001726177220 */ /* 0x040fe20000400000 */
[--C-:B------:R-:W-:Y:S02]  /*8800*/  HADD2.F32 R42, -RZ, R66.reuse.H0_H0 ;  /* 0x20000042ff2a7230 */ /* 0x100fe40000004100 */
[C---:B------:R-:W-:Y:S01]  /*8810*/  FMUL R20, R38.reuse, R24 ;  /* 0x0000001826147220 */ /* 0x040fe20000400000 */
[C---:B------:R-:W-:Y:S01]  /*8820*/  FFMA R18, R41.reuse, R45, R18 ;  /* 0x0000002d29127223 */ /* 0x040fe20000000012 */
        /* <DEDUP_REMOVED lines=11> */
[----:B------:R-:W-:Y:S01]  /*88e0*/  FFMA R27, R41, R42, R27 ;  /* 0x0000002a291b7223 */ /* 0x000fe2000000001b */
[C---:B------:R-:W-:Y:S01]  /*88f0*/  FMUL R24, R38.reuse, R28 ;  /* 0x0000001c26187220 */ /* 0x040fe20000400000 */
[----:B------:R-:W-:Y:S02]  /*8900*/  HADD2.F32 R42, -RZ, R72.H1_H1 ;  /* 0x30000048ff2a7230 */ /* 0x000fe40000004100 */
[C---:B------:R-:W-:Y:S01]  /*8910*/  FMUL R25, R38.reuse, R29 ;  /* 0x0000001d26197220 */ /* 0x040fe20000400000 */
[--C-:B------:R-:W-:Y:S02]  /*8920*/  HADD2.F32 R43, -RZ, R73.reuse.H0_H0 ;  /* 0x20000049ff2b7230 */ /* 0x100fe40000004100 */
[C---:B------:R-:W-:Y:S01]  /*8930*/  FMUL R26, R38.reuse, R30 ;  /* 0x0000001e261a7220 */ /* 0x040fe20000400000 */
[----:B------:R-:W-:Y:S01]  /*8940*/  F2FP.F16.F32.PACK_AB R70, R13, R12 ;  /* 0x0000000c0d46723e */ /* 0x000fe200000000ff */
[----:B------:R-:W-:Y:S01]  /*8950*/  FFMA R24, R41, R40, R24 ;  /* 0x0000002829187223 */ /* 0x000fe20000000018 */
[----:B------:R-:W-:Y:S01]  /*8960*/  F2FP.F16.F32.PACK_AB R71, R19, R14 ;  /* 0x0000000e1347723e */ /* 0x000fe200000000ff */
[C---:B------:R-:W-:Y:S01]  /*8970*/  FFMA R25, R41.reuse, R42, R25 ;  /* 0x0000002a29197223 */ /* 0x040fe20000000019 */
[C---:B------:R-:W-:Y:S01]  /*8980*/  FFMA R26, R41.reuse, R43, R26 ;  /* 0x0000002b291a7223 */ /* 0x040fe2000000001a */
[----:B------:R-:W-:Y:S02]  /*8990*/  HADD2.F32 R40, -RZ, R73.H1_H1 ;  /* 0x30000049ff287230 */ /* 0x000fe40000004100 */
[C---:B------:R-:W-:Y:S01]  /*89a0*/  FMUL R31, R38.reuse, R31 ;  /* 0x0000001f261f7220 */ /* 0x040fe20000400000 */
[----:B------:R4:W-:Y:S01]  /*89b0*/  STS.128 [R96+0x2010], R68 ;  /* 0x0020104460007388 */ /* 0x0009e20000000c00 */
[--C-:B------:R-:W-:Y:S02]  /*89c0*/  HADD2.F32 R43, -RZ, R74.reuse.H0_H0 ;  /* 0x2000004aff2b7230 */ /* 0x100fe40000004100 */
[C---:B------:R-:W-:Y:S01]  /*89d0*/  FMUL R28, R38.reuse, R32 ;  /* 0x00000020261c7220 */ /* 0x040fe20000400000 */
[----:B------:R-:W-:Y:S02]  /*89e0*/  HADD2.F32 R42, -RZ, R74.H1_H1 ;  /* 0x3000004aff2a7230 */ /* 0x000fe40000004100 */
[C---:B------:R-:W-:Y:S01]  /*89f0*/  FMUL R29, R38.reuse, R33 ;  /* 0x00000021261d7220 */ /* 0x040fe20000400000 */
[--C-:B------:R-:W-:Y:S02]  /*8a00*/  HADD2.F32 R45, -RZ, R75.reuse.H0_H0 ;  /* 0x2000004bff2d7230 */ /* 0x100fe40000004100 */
[C---:B------:R-:W-:Y:S01]  /*8a10*/  FMUL R30, R38.reuse, R34 ;  /* 0x00000022261e7220 */ /* 0x040fe20000400000 */
[----:B------:R-:W-:Y:S02]  /*8a20*/  HADD2.F32 R44, -RZ, R75.H1_H1 ;  /* 0x3000004bff2c7230 */ /* 0x000fe40000004100 */
[----:B------:R-:W-:Y:S01]  /*8a30*/  FFMA R31, R41, R40, R31 ;  /* 0x00000028291f7223 */ /* 0x000fe2000000001f */
[----:B------:R-:W-:Y:S01]  /*8a40*/  FMUL R35, R38, R35 ;  /* 0x0000002326237220 */ /* 0x000fe20000400000 */
[----:B--2---:R-:W-:Y:S01]  /*8a50*/  F2FP.F16.F32.PACK_AB R52, R17, R16 ;  /* 0x000000101134723e */ /* 0x004fe200000000ff */
        /* <DEDUP_REMOVED lines=11> */
[----:B------:R-:W-:Y:S02]  /*8b10*/  F2FP.F16.F32.PACK_AB R107, R35, R30 ;  /* 0x0000001e236b723e */ /* 0x000fe400000000ff */
[----:B-1----:R-:W-:Y:S03]  /*8b20*/  @P6 PRMT R102, R101, 0x654, R102 ;  /* 0x0000065465666816 */ /* 0x002fe60000000066 */
[----:B------:R4:W-:Y:S01]  /*8b30*/  STS.128 [R100+0x2030], R104 ;  /* 0x0020306864007388 */ /* 0x0009e20000000c00 */
[----:B------:R-:W-:Y:S01]  /*8b40*/  @!PT LDS RZ, [RZ] ;  /* 0x00000000fffff984 */ /* 0x000fe20000000800 */
[----:B------:R-:W-:Y:S01]  /*8b50*/  @!PT LDS RZ, [RZ] ;  /* 0x00000000fffff984 */ /* 0x000fe20000000800 */
[----:B------:R-:W-:Y:S01]  /*8b60*/  @!PT LDS RZ, [RZ] ;  /* 0x00000000fffff984 */ /* 0x000fe20000000800 */
[----:B------:R-:W-:Y:S01]  /*8b70*/  @!PT LDS RZ, [RZ] ;  /* 0x00000000fffff984 */ /* 0x000fe20000000800 */
[----:B------:R1:W-:Y:S07]  /*8b80*/  MEMBAR.ALL.CTA ;  /* 0x0000000000007992 */ /* 0x0003ee0000008000 */
[----:B-1----:R-:W1:Y:S02]  /*8b90*/  FENCE.VIEW.ASYNC.S ;  /* 0x00000000000073c6 */ /* 0x002e640000000000 */
[----:B-1----:R-:W-:Y:S06]  /*8ba0*/  BAR.SYNC.DEFER_BLOCKING 0x1, 0x80 ;  /* 0x0042000000007b1d */ /* 0x002fec0000010000 */
[----:B------:R-:W-:Y:S05]  /*8bb0*/  @P0 BRA `(.L_x_123) ;  /* 0x0000000000200947 */ /* 0x000fea0003800000 */
[----:B------:R-:W1:Y:S01]  /*8bc0*/  LDCU.64 UR6, c[0x0][0x348] ;  /* 0x00006900ff0677ac */ /* 0x000e620008000a00 */
[----:B------:R-:W-:Y:S02]  /*8bd0*/  UIADD3 UR40, UPT, UPT, UR49, 0x2200, URZ ;  /* 0x0000220031287890 */ /* 0x000fe4000fffe0ff */
[----:B------:R-:W-:Y:S02]  /*8be0*/  UIADD3 UR41, UPT, UPT, UR52, 0x20, URZ ;  /* 0x0000002034297890 */ /* 0x000fe4000fffe0ff */
[----:B-1----:R-:W-:Y:S04]  /*8bf0*/  UIADD3 UR4, UP0, UPT, UR6, 0x680, URZ ;  /* 0x0000068006047890 */ /* 0x002fe8000ff1e0ff */
[----:B------:R-:W-:Y:S09]  /*8c00*/  UIADD3.X UR5, UPT, UPT, URZ, UR7, URZ, UP0, !UPT ;  /* 0x00000007ff057290 */ /* 0x000ff200087fe4ff */
[----:B------:R1:W-:Y:S01]  /*8c10*/  UTMASTG.4D [UR40], [UR4] ;  /* 0x00000028040073b5 */ /* 0x0003e20008018000 */
[----:B------:R0:W-:Y:S01]  /*8c20*/  UTMACMDFLUSH ;  /* 0x00000000000079b7 */ /* 0x0001e20000000000 */
[----:B-1----:R-:W-:Y:S04]  /*8c30*/  DEPBAR.LE SB0, 0x1 ;  /* 0x000080400000791a */ /* 0x002fe80000000000 */
.L_x_123:
[----:B------:R-:W-:Y:S05]  /*8c40*/  BSYNC.RECONVERGENT B0 ;  /* 0x0000000000007941 */ /* 0x000fea0003800200 */
.L_x_122:
[----:B------:R-:W-:Y:S01]  /*8c50*/  BAR.SYNC.DEFER_BLOCKING 0x1, 0x80 ;  /* 0x0042000000007b1d */ /* 0x000fe20000010000 */
[----:B------:R-:W-:Y:S04]  /*8c60*/  UIADD3 UR4, UPT, UPT, UR51, 0x1, URZ ;  /* 0x0000000133047890 */ /* 0x000fe8000fffe0ff */
[----:B------:R-:W-:Y:S04]  /*8c70*/  UISETP.NE.AND UP0, UPT, UR4, 0x4, UPT ;  /* 0x000000040400788c */ /* 0x000fe8000bf05270 */
[----:B------:R-:W-:Y:S01]  /*8c80*/  USEL UR50, UR4, URZ, UP0 ;  /* 0x000000ff04327287 */ /* 0x000fe20008000000 */
[----:B------:R1:W-:Y:S01]  /*8c90*/  @P6 SYNCS.ARRIVE.TRANS64.RED.A1T0 RZ, [R102+URZ], RZ ;  /* 0x000000ff66ff69a7 */ /* 0x0003e200081004ff */
[----:B------:R-:W-:Y:S01]  /*8ca0*/  BSSY B1, `(.L_x_124) ;  /* 0x0000017000017945 */ /* 0x000fe20003800000 */
[----:B------:R-:W2:Y:S02]  /*8cb0*/  @P6 SYNCS.PHASECHK.TRANS64.TRYWAIT P0, [R62+URZ+0x80], R61 ;  /* 0x0000803d3e0065a7 */ /* 0x000ea400080011ff */
[----:B--2---:R-:W-:Y:S01]  /*8cc0*/  @P6 SEL R46, RZ, 0x1, !P0 ;  /* 0x00000001ff2e6807 */ /* 0x004fe20004000000 */
[----:B-1----:R-:W-:Y:S06]  /*8cd0*/  @!P6 BRA `(.L_x_125) ;  /* 0x00000000004ce947 */ /* 0x002fec0003800000 */
        /* <DEDUP_REMOVED lines=9> */
[----:B------:R-:W-:Y:S04]  /*8d70*/  SHF.L.U32 R5, R83, 0x1f, RZ ;  /* 0x0000001f53057819 */ /* 0x000fe800000006ff */
[----:B------:R-:W1:Y:S02]  /*8d80*/  SYNCS.PHASECHK.TRANS64.TRYWAIT P0, [R62+URZ+0x80], R5 ;  /* 0x000080053e0075a7 */ /* 0x000e6400080011ff */
[----:B-1----:R-:W-:Y:S05]  /*8d90*/  @!P0 BRA `(.L_x_128) ;  /* 0x0000002400ac8947 */ /* 0x002fea0003800000 */
.L_x_127:
[----:B------:R-:W-:Y:S05]  /*8da0*/  BSYNC B0 ;  /* 0x0000000000007941 */ /* 0x000fea0003800000 */
.L_x_126:
[----:B------:R-:W-:Y:S02]  /*8db0*/  ISETP.NE.AND P0, PT, R60, RZ, PT ;  /* 0x000000ff3c00720c */ /* 0x000fe40003f05270 */
[----:B------:R-:W-:Y:S11]  /*8dc0*/  IADD3 R47, PT, PT, R47, 0x1, RZ ;  /* 0x000000012f2f7810 */ /* 0x000ff60007ffe0ff */
[----:B------:R2:W1:Y:S04]  /*8dd0*/  @P0 LDS.128 R48, [R4] ;  /* 0x0000000004300984 */ /* 0x0004680000000c00 */
[----:B------:R2:W1:Y:S04]  /*8de0*/  @P0 LDS.128 R56, [R3+0x10] ;  /* 0x0000100003380984 */ /* 0x0004680000000c00 */
[----:B------:R2:W1:Y:S04]  /*8df0*/  @P0 LDS.128 R64, [R2+0x20] ;  /* 0x0000200002400984 */ /* 0x0004680000000c00 */
[----:B------:R2:W1:Y:S02]  /*8e00*/  @P0 LDS.128 R72, [R0+0x30] ;  /* 0x0000300000480984 */ /* 0x0004640000000c00 */
.L_x_125:
[----:B------:R-:W-:Y:S05]  /*8e10*/  BSYNC B1 ;  /* 0x0000000000017941 */ /* 0x000fea0003800000 */
.L_x_124:
[----:B--2---:R-:W-:Y:S05]  /*8e20*/  VIADD R3, R39, 0x40 ;  /* 0x0000004027037836 */ /* 0x004fea0000000000 */
[----:B------:R-:W-:Y:S04]  /*8e30*/  SHF.R.U32.HI R3, RZ, 0x15, R3 ;  /* 0x00000015ff037819 */ /* 0x000fe80000011603 */
[----:B------:R-:W-:Y:S11]  /*8e40*/  LOP3.LUT P0, RZ, R3, 0x3, R88, 0x48, !PT ;  /* 0x0000000303ff7812 */ /* 0x000ff60007804858 */
[----:B------:R-:W-:Y:S02]  /*8e50*/  @!UPT UIADD3 URZ, UPT, UPT, URZ, URZ, URZ ;  /* 0x000000fffffff290 */ /* 0x000fe4000fffe0ff */
[----:B------:R-:W-:Y:S05]  /*8e60*/  @!P0 BRA `(.L_x_129) ;  /* 0x0000000000408947 */ /* 0x000fea0003800000 */
[----:B------:R-:W1:Y:S01]  /*8e70*/  LDCU.64 UR8, c[0x4][0x70] ;  /* 0x01000e00ff0877ac */ /* 0x000e620008000a00 */
[----:B------:R-:W-:Y:S01]  /*8e80*/  MOV R3, 0x0 ;  /* 0x0000000000037802 */ /* 0x000fe20000000f00 */
[----:B------:R-:W-:Y:S02]  /*8e90*/  HFMA2 R12, -RZ, RZ, 0, 5.9604644775390625e-08 ;  /* 0x00000001ff0c7431 */ /* 0x000fe400000001ff */
[----:B------:R-:W-:Y:S02]  /*8ea0*/  IMAD.MOV.U32 R8, RZ, RZ, 0x192 ;  /* 0x00000192ff087424 */ /* 0x000fe400078e00ff */
[----:B------:R-:W-:Y:S01]  /*8eb0*/  IMAD.MOV.U32 R13, RZ, RZ, RZ ;  /* 0x000000ffff0d7224 */ /* 0x000fe200078e00ff */
[----:B------:R-:W2:Y:S01]  /*8ec0*/  LDCU.64 UR6, c[0x4][0x78] ;  /* 0x01000f00ff0677ac */ /* 0x000ea20008000a00 */
[----:B------:R-:W3:Y:S01]  /*8ed0*/  LDC.64 R2, c[0x4][R3] ;  /* 0x0100000003027b82 */ /* 0x000ee20000000a00 */
[----:B------:R-:W5:Y:S01]  /*8ee0*/  LDCU.64 UR4, c[0x4][0x10] ;  /* 0x01000200ff0477ac */ /* 0x000f620008000a00 */
[----:B-1----:R-:W-:Y:S01]  /*8ef0*/  MOV R5, UR9 ;  /* 0x0000000900057c02 */ /* 0x002fe20008000f00 */
[----:B------:R-:W-:Y:S01]  /*8f00*/  IMAD.U32 R4, RZ, RZ, UR8 ;  /* 0x00000008ff047e24 */ /* 0x000fe2000f8e00ff */
[----:B--2---:R-:W-:Y:S01]  /*8f10*/  MOV R7, UR7 ;  /* 0x0000000700077c02 */ /* 0x004fe20008000f00 */
[----:B------:R-:W-:Y:S01]  /*8f20*/  IMAD.U32 R6, RZ, RZ, UR6 ;  /* 0x00000006ff067e24 */ /* 0x000fe2000f8e00ff */
[----:B-----5:R-:W-:Y:S01]  /*8f30*/  MOV R11, UR5 ;  /* 0x00000005000b7c02 */ /* 0x020fe20008000f00 */
[----:B------:R-:W-:Y:S02]  /*8f40*/  IMAD.U32 R10, RZ, RZ, UR4 ;  /* 0x00000004ff0a7e24 */ /* 0x000fe4000f8e00ff */
[----:B------:R-:W-:Y:S07]  /*8f50*/  LEPC R20, `(.L_x_129) ;  /* 0x000000001014794e */ /* 0x000fee0000000000 */
[----:B---34-:R-:W-:Y:S05]  /*8f60*/  CALL.ABS.NOINC R2 ;  /* 0x0000000002007343 */ /* 0x018fea0003c00000 */
.L_x_129:
[----:B------:R-:W-:Y:S05]  /*8f70*/  WARPSYNC.ALL ;  /* 0x0000000000007948 */ /* 0x000fea0003800000 */
[----:B------:R-:W-:Y:S01]  /*8f80*/  R2UR UR4, R39 ;  /* 0x00000000270472ca */ /* 0x000fe200000e0000 */
[--C-:B-1----:R-:W-:Y:S01]  /*8f90*/  HADD2.F32 R40, -RZ, R48.reuse.H0_H0 ;  /* 0x20000030ff287230 */ /* 0x102fe20000004100 */
[----:B------:R-:W-:Y:S01]  /*8fa0*/  ISETP.NE.AND P6, PT, R98, RZ, PT ;  /* 0x000000ff6200720c */ /* 0x000fe20003fc5270 */
[----:B------:R-:W-:Y:S01]  /*8fb0*/  HADD2.F32 R43, -RZ, R48.H1_H1 ;  /* 0x30000030ff2b7230 */ /* 0x000fe20000004100 */
[----:B------:R-:W-:Y:S01]  /*8fc0*/  ISETP.NE.AND P0, PT, R86, RZ, PT ;  /* 0x000000ff5600720c */ /* 0x000fe20003f05270 */
[----:B------:R-:W-:Y:S01]  /*8fd0*/  HADD2.F32 R42, -RZ, R49.H0_H0 ;  /* 0x20000031ff2a7230 */ /* 0x000fe20000004100 */
[----:B------:R-:W-:Y:S01]  /*8fe0*/  MOV R61, UR50 ;  /* 0x00000032003d7c02 */ /* 0x000fe20008000f00 */
[--C-:B------:R-:W-:Y:S01]  /*8ff0*/  HADD2.F32 R45, -RZ, R51.reuse.H0_H0 ;  /* 0x20000033ff2d7230 */ /* 0x100fe20000004100 */
[----:B------:R-:W-:Y:S01]  /*9000*/  BSSY.RECONVERGENT B0, `(.L_x_130) ;  /* 0x0000087000007945 */ /* 0x000fe20003800200 */
[----:B------:R-:W-:Y:S04]  /*9010*/  HADD2.F32 R44, -RZ, R51.H1_H1 ;  /* 0x30000033ff2c7230 */ /* 0x000fe80000004100 */
[----:B------:R-:W1:Y:S02]  /*9020*/  LDTM.x32 R4, tmem[UR4+0x40] ;  /* 0x00004004000479ee */ /* 0x000e6400082c0000 */
[----:B------:R-:W-:Y:S02]  /*9030*/  @P6 LEA R61, R61, UR49, 0x3 ;  /* 0x000000313d3d6c11 */ /* 0x000fe4000f8e18ff */
[----:B------:R-:W-:Y:S02]  /*9040*/  @P6 SHF.L.U32 R102, R83, 0x1f, RZ ;  /* 0x0000001f53666819 */ /* 0x000fe400000006ff */
[----:B------:R-:W-:Y:S02]  /*9050*/  @P6 IADD3 R62, PT, PT, R61, 0xa0, RZ ;  /* 0x000000a03d3e6810 */ /* 0x000fe40007ffe0ff */
[----:B------:R-:W-:Y:S02]  /*9060*/  LEA R61, R47, UR49, 0x3 ;  /* 0x000000312f3d7c11 */ /* 0x000fe4000f8e18ff */
[----:B------:R-:W-:Y:S01]  /*9070*/  @P6 PRMT R62, R101, 0x654, R62 ;  /* 0x00000654653e6816 */ /* 0x000fe2000000003e */
[C---:B-1----:R-:W-:Y:S01]  /*9080*/  FMUL R0, R38.reuse, R4 ;  /* 0x0000000426007220 */ /* 0x042fe20000400000 */
[C---:B------:R-:W-:Y:S01]  /*9090*/  FMUL R2, R38.reuse, R5 ;  /* 0x0000000526027220 */ /* 0x040fe20000400000 */
[C---:B------:R-:W-:Y:S01]  /*90a0*/  FMUL R3, R38.reuse, R6 ;  /* 0x0000000626037220 */ /* 0x040fe20000400000 */
[C---:B------:R-:W-:Y:S01]  /*90b0*/  FMUL R7, R38.reuse, R7 ;  /* 0x0000000726077220 */ /* 0x040fe20000400000 */
[C---:B------:R-:W-:Y:S01]  /*90c0*/  FFMA R0, R41.reuse, R40, R0 ;  /* 0x0000002829007223 */ /* 0x040fe20000000000 */
[----:B------:R-:W-:Y:S02]  /*90d0*/  HADD2.F32 R40, -RZ, R49.H1_H1 ;  /* 0x30000031ff287230 */ /* 0x000fe40000004100 */
[C---:B------:R-:W-:Y:S01]  /*90e0*/  FFMA R2, R41.reuse, R43, R2 ;  /* 0x0000002b29027223 */ /* 0x040fe20000000002 */
[C---:B------:R-:W-:Y:S01]  /*90f0*/  FFMA R3, R41.reuse, R42, R3 ;  /* 0x0000002a29037223 */ /* 0x040fe20000000003 */
[--C-:B------:R-:W-:Y:S02]  /*9100*/  HADD2.F32 R43, -RZ, R50.reuse.H0_H0 ;  /* 0x20000032ff2b7230 */ /* 0x100fe40000004100 */
[----:B------:R-:W-:Y:S01]  /*9110*/  FMUL R4, R38, R8 ;  /* 0x0000000826047220 */ /* 0x000fe20000400000 */
[----:B------:R-:W-:Y:S01]  /*9120*/  HADD2.F32 R42, -RZ, R50.H1_H1 ;  /* 0x30000032ff2a7230 */ /* 0x000fe20000004100 */
[----:B----4-:R-:W-:Y:S01]  /*9130*/  F2FP.F16.F32.PACK_AB R68, R2, R0 ;  /* 0x000000000244723e */ /* 0x010fe200000000ff */
[C---:B------:R-:W-:Y:S01]  /*9140*/  FFMA R7, R41.reuse, R40, R7 ;  /* 0x0000002829077223 */ /* 0x040fe20000000007 */
[----:B------:R-:W-:Y:S01]  /*9150*/  FFMA R4, R41, R43, R4 ;  /* 0x0000002b29047223 */ /* 0x000fe20000000004 */
[C---:B------:R-:W-:Y:S01]  /*9160*/  FMUL R5, R38.reuse, R9 ;  /* 0x0000000926057220 */ /* 0x040fe20000400000 */
[C---:B------:R-:W-:Y:S01]  /*9170*/  FMUL R6, R38.reuse, R10 ;  /* 0x0000000a26067220 */ /* 0x040fe20000400000 */
[C---:B------:R-:W-:Y:S01]  /*9180*/  FMUL R11, R38.reuse, R11 ;  /* 0x0000000b260b7220 */ /* 0x040fe20000400000 */
[--C-:B------:R-:W-:Y:S01]  /*9190*/  HADD2.F32 R40, -RZ, R56.reuse.H0_H0 ;  /* 0x20000038ff287230 */ /* 0x100fe20000004100 */
[----:B------:R-:W-:Y:S01]  /*91a0*/  F2FP.F16.F32.PACK_AB R69, R7, R3 ;  /* 0x000000030745723e */ /* 0x000fe200000000ff */
[C---:B------:R-:W-:Y:S01]  /*91b0*/  FFMA R5, R41.reuse, R42, R5 ;  /* 0x0000002a29057223 */ /* 0x040fe20000000005 */
[C---:B------:R-:W-:Y:S01]  /*91c0*/  FFMA R6, R41.reuse, R45, R6 ;  /* 0x0000002d29067223 */ /* 0x040fe20000000006 */
[----:B------:R-:W-:Y:S01]  /*91d0*/  FFMA R11, R41, R44, R11 ;  /* 0x0000002c290b7223 */ /* 0x000fe2000000000b */
[C---:B------:R-:W-:Y:S01]  /*91e0*/  FMUL R8, R38.reuse, R12 ;  /* 0x0000000c26087220 */ /* 0x040fe20000400000 */
[----:B------:R-:W-:Y:S01]  /*91f0*/  HADD2.F32 R42, -RZ, R56.H1_H1 ;  /* 0x30000038ff2a7230 */ /* 0x000fe20000004100 */
[----:B------:R-:W-:Y:S01]  /*9200*/  F2FP.F16.F32.PACK_AB R70, R5, R4 ;  /* 0x000000040546723e */ /* 0x000fe200000000ff */
[C---:B------:R-:W-:Y:S01]  /*9210*/  FMUL R9, R38.reuse, R13 ;  /* 0x0000000d26097220 */ /* 0x040fe20000400000 */
[----:B------:R-:W-:Y:S01]  /*9220*/  F2FP.F16.F32.PACK_AB R71, R11, R6 ;  /* 0x000000060b47723e */ /* 0x000fe200000000ff */
[C---:B------:R-:W-:Y:S01]  /*9230*/  FFMA R8, R41.reuse, R40, R8 ;  /* 0x0000002829087223 */ /* 0x040fe20000000008 */
[--C-:B------:R-:W-:Y:S02]  /*9240*/  HADD2.F32 R43, -RZ, R57.reuse.H0_H0 ;  /* 0x20000039ff2b7230 */ /* 0x100fe40000004100 */
[----:B------:R-:W-:Y:S01]  /*9250*/  FFMA R9, R41, R42, R9 ;  /* 0x0000002a29097223 */ /* 0x000fe20000000009 */
[C---:B------:R-:W-:Y:S01]  /*9260*/  FMUL R10, R38.reuse, R14 ;  /* 0x0000000e260a7220 */ /* 0x040fe20000400000 */
[----:B------:R1:W-:Y:S01]  /*9270*/  STS.128 [R84+0x4000], R68 ;  /* 0x0040004454007388 */ /* 0x0003e20000000c00 */
[----:B------:R-:W-:Y:S02]  /*9280*/  HADD2.F32 R40, -RZ, R57.H1_H1 ;  /* 0x30000039ff287230 */ /* 0x000fe40000004100 */
[C---:B------:R-:W-:Y:S01]  /*9290*/  FMUL R15, R38.reuse, R15 ;  /* 0x0000000f260f7220 */ /* 0x040fe20000400000 */
        /* <DEDUP_REMOVED lines=14> */
[C---:B------:R-:W-:Y:S01]  /*9380*/  FMUL R16, R38.reuse, R20 ;  /* 0x0000001426107220 */ /* 0x040fe20000400000 */
[C---:B------:R-:W-:Y:S01]  /*9390*/  FFMA R14, R41.reuse, R43, R14 ;  /* 0x0000002b290e7223 */ /* 0x040fe2000000000e */
[--C-:B------:R-:W-:Y:S02]  /*93a0*/  HADD2.F32 R43, -RZ, R64.reuse.H0_H0 ;  /* 0x20000040ff2b7230 */ /* 0x100fe40000004100 */
        /* <DEDUP_REMOVED lines=22> */
[----:B------:R-:W-:Y:S01]  /*9510*/  FFMA R27, R41, R42, R27 ;  /* 0x0000002a291b7223 */ /* 0x000fe2000000001b */
[--C-:B------:R-:W-:Y:S02]  /*9520*/  HADD2.F32 R40, -RZ, R72.reuse.H0_H0 ;  /* 0x20000048ff287230 */ /* 0x100fe40000004100 */
        /* <DEDUP_REMOVED lines=22> */
[----:B-1----:R-:W-:Y:S01]  /*9690*/  F2FP.F16.F32.PACK_AB R68, R17, R16 ;  /* 0x000000101144723e */ /* 0x002fe200000000ff */
        /* <DEDUP_REMOVED lines=29> */
.L_x_131:
[----:B------:R-:W-:Y:S05]  /*9870*/  BSYNC.RECONVERGENT B0 ;  /* 0x0000000000007941 */ /* 0x000fea0003800200 */
.L_x_130:
[----:B------:R-:W-:Y:S01]  /*9880*/  BAR.SYNC.DEFER_BLOCKING 0x1, 0x80 ;  /* 0x0042000000007b1d */ /* 0x000fe20000010000 */
[----:B------:R-:W-:Y:S04]  /*9890*/  UIADD3 UR4, UPT, UPT, UR50, 0x1, URZ ;  /* 0x0000000132047890 */ /* 0x000fe8000fffe0ff */
[----:B------:R-:W-:Y:S04]  /*98a0*/  UISETP.NE.AND UP0, UPT, UR4, 0x4, UPT ;  /* 0x000000040400788c */ /* 0x000fe8000bf05270 */
[----:B------:R-:W-:Y:S01]  /*98b0*/  USEL UR51, UR4, URZ, UP0 ;  /* 0x000000ff04337287 */ /* 0x000fe20008000000 */
[----:B------:R1:W-:Y:S01]  /*98c0*/  @P6 SYNCS.ARRIVE.TRANS64.RED.A1T0 RZ, [R62+URZ], RZ ;  /* 0x000000ff3eff69a7 */ /* 0x0003e200081004ff */
[----:B------:R-:W-:Y:S01]  /*98d0*/  BSSY B1, `(.L_x_132) ;  /* 0x0000017000017945 */ /* 0x000fe20003800000 */
[----:B------:R-:W4:Y:S02]  /*98e0*/  @P6 SYNCS.PHASECHK.TRANS64.TRYWAIT P0, [R61+URZ+0x80], R102 ;  /* 0x000080663d0065a7 */ /* 0x000f2400080011ff */
[----:B----4-:R-:W-:Y:S01]  /*98f0*/  @P6 SEL R46, RZ, 0x1, !P0 ;  /* 0x00000001ff2e6807 */ /* 0x010fe20004000000 */
        /* <DEDUP_REMOVED lines=13> */
.L_x_135:
[----:B------:R-:W-:Y:S05]  /*99d0*/  BSYNC B0 ;  /* 0x0000000000007941 */ /* 0x000fea0003800000 */
.L_x_134:
[----:B------:R-:W-:Y:S11]  /*99e0*/  ISETP.NE.AND P0, PT, R60, RZ, PT ;  /* 0x000000ff3c00720c */ /* 0x000ff60003f05270 */
[----:B------:R-:W-:Y:S02]  /*99f0*/  @!UPT UIADD3 URZ, UPT, UPT, URZ, URZ, URZ ;  /* 0x000000fffffff290 */ /* 0x000fe4000fffe0ff */
[----:B------:R4:W1:Y:S04]  /*9a00*/  @P0 LDS.128 R48, [R3] ;  /* 0x0000000003300984 */ /* 0x0008680000000c00 */
[----:B------:R4:W1:Y:S04]  /*9a10*/  @P0 LDS.128 R56, [R2+0x10] ;  /* 0x0000100002380984 */ /* 0x0008680000000c00 */
[----:B------:R4:W1:Y:S04]  /*9a20*/  @P0 LDS.128 R64, [R0+0x20] ;  /* 0x0000200000400984 */ /* 0x0008680000000c00 */
[----:B------:R4:W1:Y:S02]  /*9a30*/  @P0 LDS.128 R72, [R47+0x30] ;  /* 0x000030002f480984 */ /* 0x0008640000000c00 */
.L_x_133:
[----:B------:R-:W-:Y:S05]  /*9a40*/  BSYNC B1 ;  /* 0x0000000000017941 */ /* 0x000fea0003800000 */
.L_x_132:
[----:B----4-:R-:W-:Y:S05]  /*9a50*/  VIADD R3, R39, 0x60 ;  /* 0x0000006027037836 */ /* 0x010fea0000000000 */
[----:B------:R-:W-:Y:S04]  /*9a60*/  SHF.R.U32.HI R3, RZ, 0x15, R3 ;  /* 0x00000015ff037819 */ /* 0x000fe80000011603 */
[----:B------:R-:W-:Y:S11]  /*9a70*/  LOP3.LUT P0, RZ, R3, 0x3, R88, 0x48, !PT ;  /* 0x0000000303ff7812 */ /* 0x000ff60007804858 */
[----:B------:R-:W-:Y:S02]  /*9a80*/  @!UPT UIADD3 URZ, UPT, UPT, URZ, URZ, URZ ;  /* 0x000000fffffff290 */ /* 0x000fe4000fffe0ff */
[----:B------:R-:W-:Y:S05]  /*9a90*/  @!P0 BRA `(.L_x_137) ;  /* 0x0000000000408947 */ /* 0x000fea0003800000 */
[----:B------:R-:W4:Y:S01]  /*9aa0*/  LDCU.64 UR8, c[0x4][0x70] ;  /* 0x01000e00ff0877ac */ /* 0x000f220008000a00 */
[----:B------:R-:W-:Y:S01]  /*9ab0*/  MOV R3, 0x0 ;  /* 0x0000000000037802 */ /* 0x000fe20000000f00 */
[----:B------:R-:W-:Y:S02]  /*9ac0*/  HFMA2 R12, -RZ, RZ, 0, 5.9604644775390625e-08 ;  /* 0x00000001ff0c7431 */ /* 0x000fe400000001ff */
[----:B------:R-:W-:Y:S02]  /*9ad0*/  IMAD.MOV.U32 R8, RZ, RZ, 0x192 ;  /* 0x00000192ff087424 */ /* 0x000fe400078e00ff */
[----:B------:R-:W-:Y:S01]  /*9ae0*/  IMAD.MOV.U32 R13, RZ, RZ, RZ ;  /* 0x000000ffff0d7224 */ /* 0x000fe200078e00ff */
[----:B------:R-:W5:Y:S01]  /*9af0*/  LDCU.64 UR6, c[0x4][0x78] ;  /* 0x01000f00ff0677ac */ /* 0x000f620008000a00 */
[----:B------:R-:W2:Y:S01]  /*9b00*/  LDC.64 R2, c[0x4][R3] ;  /* 0x0100000003027b82 */ /* 0x000ea20000000a00 */
[----:B------:R-:W3:Y:S01]  /*9b10*/  LDCU.64 UR4, c[0x4][0x10] ;  /* 0x01000200ff0477ac */ /* 0x000ee20008000a00 */
[----:B----4-:R-:W-:Y:S01]  /*9b20*/  MOV R5, UR9 ;  /* 0x0000000900057c02 */ /* 0x010fe20008000f00 */
[----:B-1----:R-:W-:Y:S01]  /*9b30*/  IMAD.U32 R4, RZ, RZ, UR8 ;  /* 0x00000008ff047e24 */ /* 0x002fe2000f8e00ff */
[----:B-----5:R-:W-:Y:S01]  /*9b40*/  MOV R7, UR7 ;  /* 0x0000000700077c02 */ /* 0x020fe20008000f00 */
[----:B------:R-:W-:Y:S01]  /*9b50*/  IMAD.U32 R6, RZ, RZ, UR6 ;  /* 0x00000006ff067e24 */ /* 0x000fe2000f8e00ff */
[----:B---3--:R-:W-:Y:S01]  /*9b60*/  MOV R11, UR5 ;  /* 0x00000005000b7c02 */ /* 0x008fe20008000f00 */
[----:B------:R-:W-:Y:S02]  /*9b70*/  IMAD.U32 R10, RZ, RZ, UR4 ;  /* 0x00000004ff0a7e24 */ /* 0x000fe4000f8e00ff */
[----:B------:R-:W-:Y:S07]  /*9b80*/  LEPC R20, `(.L_x_137) ;  /* 0x000000001014794e */ /* 0x000fee0000000000 */
[----:B--2---:R-:W-:Y:S05]  /*9b90*/  CALL.ABS.NOINC R2 ;  /* 0x0000000002007343 */ /* 0x004fea0003c00000 */
.L_x_137:
[----:B------:R-:W-:Y:S01]  /*9ba0*/  ISETP.NE.AND P0, PT, R86, RZ, PT ;  /* 0x000000ff5600720c */ /* 0x000fe20003f05270 */
[----:B------:R-:W-:Y:S05]  /*9bb0*/  WARPSYNC.ALL ;  /* 0x0000000000007948 */ /* 0x000fea0003800000 */
[----:B------:R-:W-:Y:S01]  /*9bc0*/  R2UR UR4, R39 ;  /* 0x00000000270472ca */ /* 0x000fe200000e0000 */
[--C-:B-1----:R-:W-:Y:S01]  /*9bd0*/  HADD2.F32 R40, -RZ, R48.reuse.H0_H0 ;  /* 0x20000030ff287230 */ /* 0x102fe20000004100 */
[----:B------:R-:W-:Y:S01]  /*9be0*/  IADD3 R99, PT, PT, R99, 0xf0, RZ ;  /* 0x000000f063637810 */ /* 0x000fe20007ffe0ff */
[----:B------:R-:W-:Y:S01]  /*9bf0*/  HADD2.F32 R42, -RZ, R48.H1_H1 ;  /* 0x30000030ff2a7230 */ /* 0x000fe20000004100 */
[----:B------:R-:W-:Y:S01]  /*9c00*/  BSSY.RECONVERGENT B0, `(.L_x_138) ;  /* 0x0000087000007945 */ /* 0x000fe20003800200 */
[--C-:B------:R-:W-:Y:S01]  /*9c10*/  HADD2.F32 R43, -RZ, R49.reuse.H0_H0 ;  /* 0x20000031ff2b7230 */ /* 0x100fe20000004100 */
[----:B------:R-:W-:Y:S01]  /*9c20*/  LOP3.LUT R99, R99, 0xfefffff8, RZ, 0xc0, !PT ;  /* 0xfefffff863637812 */ /* 0x000fe200078ec0ff */
[----:B------:R-:W-:Y:S02]  /*9c30*/  HADD2.F32 R44, -RZ, R49.H1_H1 ;  /* 0x30000031ff2c7230 */ /* 0x000fe40000004100 */
[--C-:B------:R-:W-:Y:S02]  /*9c40*/  HADD2.F32 R45, -RZ, R50.reuse.H0_H0 ;  /* 0x20000032ff2d7230 */ /* 0x100fe40000004100 */
[----:B------:R-:W-:Y:S02]  /*9c50*/  HADD2.F32 R46, -RZ, R50.H1_H1 ;  /* 0x30000032ff2e7230 */ /* 0x000fe40000004100 */
[----:B------:R-:W1:Y:S01]  /*9c60*/  LDTM.x32 R4, tmem[UR4+0x60] ;  /* 0x00006004000479ee */ /* 0x000e6200082c0000 */
[----:B------:R-:W-:Y:S01]  /*9c70*/  NOP ;  /* 0x0000000000007918 */ /* 0x000fe20000000000 */
[----:B-1----:R1:W-:Y:S01]  /*9c80*/  SYNCS.ARRIVE.TRANS64.RED.A1T0 RZ, [R99+URZ], RZ ;  /* 0x000000ff63ff79a7 */ /* 0x0023e200081004ff */
[--C-:B------:R-:W-:Y:S02]  /*9c90*/  HADD2.F32 R47, -RZ, R51.reuse.H0_H0 ;  /* 0x20000033ff2f7230 */ /* 0x100fe40000004100 */
[----:B------:R-:W-:Y:S02]  /*9ca0*/  HADD2.F32 R48, -RZ, R51.H1_H1 ;  /* 0x30000033ff307230 */ /* 0x000fe40000004100 */
[--C-:B------:R-:W-:Y:S02]  /*9cb0*/  HADD2.F32 R49, -RZ, R56.reuse.H0_H0 ;  /* 0x20000038ff317230 */ /* 0x100fe40000004100 */
[----:B------:R-:W-:Y:S02]  /*9cc0*/  HADD2.F32 R51, -RZ, R56.H1_H1 ;  /* 0x30000038ff337230 */ /* 0x000fe40000004100 */
[--C-:B------:R-:W-:Y:S02]  /*9cd0*/  HADD2.F32 R50, -RZ, R57.reuse.H0_H0 ;  /* 0x20000039ff327230 */ /* 0x100fe40000004100 */
[----:B--2---:R-:W-:Y:S02]  /*9ce0*/  HADD2.F32 R52, -RZ, R57.H1_H1 ;  /* 0x30000039ff347230 */ /* 0x004fe40000004100 */
[--C-:B------:R-:W-:Y:S02]  /*9cf0*/  HADD2.F32 R53, -RZ, R58.reuse.H0_H0 ;  /* 0x2000003aff357230 */ /* 0x100fe40000004100 */
[----:B------:R-:W-:Y:S02]  /*9d00*/  HADD2.F32 R54, -RZ, R58.H1_H1 ;  /* 0x3000003aff367230 */ /* 0x000fe40000004100 */
[--C-:B------:R-:W-:Y:S02]  /*9d10*/  HADD2.F32 R55, -RZ, R59.reuse.H0_H0 ;  /* 0x2000003bff377230 */ /* 0x100fe40000004100 */
[----:B------:R-:W-:Y:S02]  /*9d20*/  HADD2.F32 R56, -RZ, R59.H1_H1 ;  /* 0x3000003bff387230 */ /* 0x000fe40000004100 */
[--C-:B------:R-:W-:Y:S02]  /*9d30*/  HADD2.F32 R57, -RZ, R64.reuse.H0_H0 ;  /* 0x20000040ff397230 */ /* 0x100fe40000004100 */
[C---:B------:R-:W-:Y:S01]  /*9d40*/  FMUL R4, R38.reuse, R4 ;  /* 0x0000000426047220 */ /* 0x040fe20000400000 */
[C---:B------:R-:W-:Y:S01]  /*9d50*/  FMUL R5, R38.reuse, R5 ;  /* 0x0000000526057220 */ /* 0x040fe20000400000 */
[C---:B------:R-:W-:Y:S01]  /*9d60*/  FMUL R6, R38.reuse, R6 ;  /* 0x0000000626067220 */ /* 0x040fe20000400000 */
[C---:B------:R-:W-:Y:S01]  /*9d70*/  FMUL R7, R38.reuse, R7 ;  /* 0x0000000726077220 */ /* 0x040fe20000400000 */
[C---:B------:R-:W-:Y:S01]  /*9d80*/  FFMA R4, R41.reuse, R40, R4 ;  /* 0x0000002829047223 */ /* 0x040fe20000000004 */
[C---:B------:R-:W-:Y:S01]  /*9d90*/  FFMA R5, R41.reuse, R42, R5 ;  /* 0x0000002a29057223 */ /* 0x040fe20000000005 */
[C---:B------:R-:W-:Y:S01]  /*9da0*/  FFMA R6, R41.reuse, R43, R6 ;  /* 0x0000002b29067223 */ /* 0x040fe20000000006 */
[----:B------:R-:W-:Y:S01]  /*9db0*/  FFMA R7, R41, R44, R7 ;  /* 0x0000002c29077223 */ /* 0x000fe20000000007 */
[C---:B------:R-:W-:Y:S01]  /*9dc0*/  FMUL R8, R38.reuse, R8 ;  /* 0x0000000826087220 */ /* 0x040fe20000400000 */
[C---:B------:R-:W-:Y:S01]  /*9dd0*/  FMUL R9, R38.reuse, R9 ;  /* 0x0000000926097220 */ /* 0x040fe20000400000 */
[----:B------:R-:W-:Y:S01]  /*9de0*/  F2FP.F16.F32.PACK_AB R104, R5, R4 ;  /* 0x000000040568723e */ /* 0x000fe200000000ff */
[C---:B------:R-:W-:Y:S01]  /*9df0*/  FMUL R10, R38.reuse, R10 ;  /* 0x0000000a260a7220 */ /* 0x040fe20000400000 */
[----:B------:R-:W-:Y:S01]  /*9e00*/  F2FP.F16.F32.PACK_AB R105, R7, R6 ;  /* 0x000000060769723e */ /* 0x000fe200000000ff */
[C---:B------:R-:W-:Y:S01]  /*9e10*/  FFMA R8, R41.reuse, R45, R8 ;  /* 0x0000002d29087223 */ /* 0x040fe20000000008 */
[C---:B------:R-:W-:Y:S01]  /*9e20*/  FFMA R9, R41.reuse, R46, R9 ;  /* 0x0000002e29097223 */ /* 0x040fe20000000009 */
[----:B------:R-:W-:Y:S01]  /*9e30*/  FFMA R10, R41, R47, R10 ;  /* 0x0000002f290a7223 */ /* 0x000fe2000000000a */
[C---:B------:R-:W-:Y:S01]  /*9e40*/  FMUL R11, R38.reuse, R11 ;  /* 0x0000000b260b7220 */ /* 0x040fe20000400000 */
[C---:B------:R-:W-:Y:S01]  /*9e50*/  FMUL R0, R38.reuse, R12 ;  /* 0x0000000c26007220 */ /* 0x040fe20000400000 */
[C---:B------:R-:W-:Y:S01]  /*9e60*/  FMUL R2, R38.reuse, R13 ;  /* 0x0000000d26027220 */ /* 0x040fe20000400000 */
[----:B------:R-:W-:Y:S01]  /*9e70*/  F2FP.F16.F32.PACK_AB R106, R9, R8 ;  /* 0x00000008096a723e */ /* 0x000fe200000000ff */
[C---:B------:R-:W-:Y:S01]  /*9e80*/  FFMA R11, R41.reuse, R48, R11 ;  /* 0x00000030290b7223 */ /* 0x040fe2000000000b */
[C---:B------:R-:W-:Y:S01]  /*9e90*/  FFMA R0, R41.reuse, R49, R0 ;  /* 0x0000003129007223 */ /* 0x040fe20000000000 */
[C---:B------:R-:W-:Y:S01]  /*9ea0*/  FFMA R2, R41.reuse, R51, R2 ;  /* 0x0000003329027223 */ /* 0x040fe20000000002 */
[C---:B------:R-:W-:Y:S01]  /*9eb0*/  FMUL R3, R38.reuse, R14 ;  /* 0x0000000e26037220 */ /* 0x040fe20000400000 */
[C---:B------:R-:W-:Y:S01]  /*9ec0*/  FMUL R15, R38.reuse, R15 ;  /* 0x0000000f260f7220 */ /* 0x040fe20000400000 */
[C---:B------:R-:W-:Y:S01]  /*9ed0*/  FMUL R12, R38.reuse, R16 ;  /* 0x00000010260c7220 */ /* 0x040fe20000400000 */
[C---:B------:R-:W-:Y:S01]  /*9ee0*/  FMUL R13, R38.reuse, R17 ;  /* 0x00000011260d7220 */ /* 0x040fe20000400000 */
[C---:B------:R-:W-:Y:S01]  /*9ef0*/  FFMA R3, R41.reuse, R50, R3 ;  /* 0x0000003229037223 */ /* 0x040fe20000000003 */
[C---:B------:R-:W-:Y:S01]  /*9f00*/  FMUL R14, R38.reuse, R18 ;  /* 0x00000012260e7220 */ /* 0x040fe20000400000 */
[----:B------:R-:W-:Y:S01]  /*9f10*/  FFMA R15, R41, R52, R15 ;  /* 0x00000034290f7223 */ /* 0x000fe2000000000f */
[C---:B------:R-:W-:Y:S01]  /*9f20*/  FMUL R19, R38.reuse, R19 ;  /* 0x0000001326137220 */ /* 0x040fe20000400000 */
[----:B------:R-:W-:Y:S01]  /*9f30*/  F2FP.F16.F32.PACK_AB R107, R11, R10 ;  /* 0x0000000a0b6b723e */ /* 0x000fe200000000ff */
[C---:B------:R-:W-:Y:S01]  /*9f40*/  FFMA R12, R41.reuse, R53, R12 ;  /* 0x00000035290c7223 */ /* 0x040fe2000000000c */
[----:B------:R-:W-:Y:S02]  /*9f50*/  HADD2.F32 R58, -RZ, R64.H1_H1 ;  /* 0x30000040ff3a7230 */ /* 0x000fe40000004100 */
[C---:B------:R-:W-:Y:S01]  /*9f60*/  FMUL R16, R38.reuse, R20 ;  /* 0x0000001426107220 */ /* 0x040fe20000400000 */
[C---:B------:R-:W-:Y:S01]  /*9f70*/  FFMA R13, R41.reuse, R54, R13 ;  /* 0x00000036290d7223 */ /* 0x040fe2000000000d */
[----:B------:R1:W-:Y:S01]  /*9f80*/  STS.128 [R84+0x6000], R104 ;  /* 0x0060006854007388 */ /* 0x0003e20000000c00 */
[--C-:B------:R-:W-:Y:S02]  /*9f90*/  HADD2.F32 R59, -RZ, R65.reuse.H0_H0 ;  /* 0x20000041ff3b7230 */ /* 0x100fe40000004100 */
[C---:B------:R-:W-:Y:S01]  /*9fa0*/  FMUL R17, R38.reuse, R21 ;  /* 0x0000001526117220 */ /* 0x040fe20000400000 */
[C---:B------:R-:W-:Y:S01]  /*9fb0*/  FFMA R14, R41.reuse, R55, R14 ;  /* 0x00000037290e7223 */ /* 0x040fe2000000000e */
[----:B------:R-:W-:Y:S02]  /*9fc0*/  HADD2.F32 R60, -RZ, R65.H1_H1 ;  /* 0x30000041ff3c7230 */ /* 0x000fe40000004100 */
[C---:B------:R-:W-:Y:S01]  /*9fd0*/  FMUL R18, R38.reuse, R22 ;  /* 0x0000001626127220 */ /* 0x040fe20000400000 */
[C---:B------:R-:W-:Y:S01]  /*9fe0*/  FFMA R19, R41.reuse, R56, R19 ;  /* 0x0000003829137223 */ /* 0x040fe20000000013 */
        /* <DEDUP_REMOVED lines=13> */
[----:B------:R-:W-:Y:S01]  /*a0c0*/  FMUL R27, R38, R27 ;  /* 0x0000001b261b7220 */ /* 0x000fe20000400000 */
[----:B------:R-:W-:Y:S01]  /*a0d0*/  F2FP.F16.F32.PACK_AB R108, R2, R0 ;  /* 0x00000000026c723e */ /* 0x000fe200000000ff */
[----:B------:R-:W-:Y:S01]  /*a0e0*/  FFMA R20, R41, R61, R20 ;  /* 0x0000003d29147223 */ /* 0x000fe20000000014 */
[----:B------:R-:W-:Y:S01]  /*a0f0*/  F2FP.F16.F32.PACK_AB R109, R15, R3 ;  /* 0x000000030f6d723e */ /* 0x000fe200000000ff */
[----:B------:R-:W-:Y:S01]  /*a100*/  HADD2.F32 R66, -RZ, R72.H1_H1 ;  /* 0x30000048ff427230 */ /* 0x000fe20000004100 */
[----:B------:R-:W-:Y:S01]  /*a110*/  F2FP.F16.F32.PACK_AB R110, R13, R12 ;  /* 0x0000000c0d6e723e */ /* 0x000fe200000000ff */
[C---:B------:R-:W-:Y:S01]  /*a120*/  FMUL R24, R38.reuse, R28 ;  /* 0x0000001c26187220 */ /* 0x040fe20000400000 */
[----:B------:R-:W-:Y:S01]  /*a130*/  F2FP.F16.F32.PACK_AB R111, R19, R14 ;  /* 0x0000000e136f723e */ /* 0x000fe200000000ff */
[C---:B------:R-:W-:Y:S01]  /*a140*/  FFMA R21, R41.reuse, R62, R21 ;  /* 0x0000003e29157223 */ /* 0x040fe20000000015 */
[--C-:B------:R-:W-:Y:S02]  /*a150*/  HADD2.F32 R67, -RZ, R73.reuse.H0_H0 ;  /* 0x20000049ff437230 */ /* 0x100fe40000004100 */
[C---:B------:R-:W-:Y:S01]  /*a160*/  FMUL R25, R38.reuse, R29 ;  /* 0x0000001d26197220 */ /* 0x040fe20000400000 */
[C---:B------:R-:W-:Y:S01]  /*a170*/  FFMA R22, R41.reuse, R63, R22 ;  /* 0x0000003f29167223 */ /* 0x040fe20000000016 */
[----:B------:R1:W-:Y:S01]  /*a180*/  STS.128 [R96+0x6010], R108 ;  /* 0x0060106c60007388 */ /* 0x0003e20000000c00 */
        /* <DEDUP_REMOVED lines=39> */
[----:B------:R-:W-:Y:S02]  /*a400*/  UIADD3 UR40, UPT, UPT, UR49, 0x6200, URZ ;  /* 0x0000620031287890 */ /* 0x000fe4000fffe0ff */
[----:B------:R-:W-:Y:S02]  /*a410*/  UIADD3 UR41, UPT, UPT, UR52, 0x60, URZ ;  /* 0x0000006034297890 */ /* 0x000fe4000fffe0ff */
[----:B--2---:R-:W-:Y:S04]  /*a420*/  UIADD3 UR4, UP0, UPT, UR6, 0x680, URZ ;  /* 0x0000068006047890 */ /* 0x004fe8000ff1e0ff */
[----:B------:R-:W-:Y:S09]  /*a430*/  UIADD3.X UR5, UPT, UPT, URZ, UR7, URZ, UP0, !UPT ;  /* 0x00000007ff057290 */ /* 0x000ff200087fe4ff */
[----:B------:R2:W-:Y:S01]  /*a440*/  UTMASTG.4D [UR40], [UR4] ;  /* 0x00000028040073b5 */ /* 0x0005e20008018000 */
[----:B------:R0:W-:Y:S01]  /*a450*/  UTMACMDFLUSH ;  /* 0x00000000000079b7 */ /* 0x0001e20000000000 */
[----:B--2---:R-:W-:Y:S04]  /*a460*/  DEPBAR.LE SB0, 0x1 ;  /* 0x000080400000791a */ /* 0x004fe80000000000 */
.L_x_139:
[----:B------:R-:W-:Y:S05]  /*a470*/  BSYNC.RECONVERGENT B0 ;  /* 0x0000000000007941 */ /* 0x000fea0003800200 */
.L_x_138:
[----:B------:R-:W-:Y:S01]  /*a480*/  BAR.SYNC.DEFER_BLOCKING 0x1, 0x80 ;  /* 0x0042000000007b1d */ /* 0x000fe20000010000 */
[----:B------:R-:W-:Y:S01]  /*a490*/  UISETP.NE.AND UP0, UPT, UR54, -0x4, UPT ;  /* 0xfffffffc3600788c */ /* 0x000fe2000bf05270 */
[----:B------:R-:W-:Y:S08]  /*a4a0*/  IADD3 R0, PT, PT, R36, 0x1, RZ ;  /* 0x0000000124007810 */ /* 0x000ff00007ffe0ff */
[----:B------:R-:W-:Y:S05]  /*a4b0*/  BRA.U !UP0, `(.L_x_140) ;  /* 0x0000000108247547 */ /* 0x000fea000b800000 */
[----:B------:R-:W-:Y:S01]  /*a4c0*/  ISETP.NE.AND P0, PT, R98, RZ, PT ;  /* 0x000000ff6200720c */ /* 0x000fe20003f05270 */
[----:B------:R-:W-:Y:S01]  /*a4d0*/  IMAD.U32 R2, RZ, RZ, UR51 ;  /* 0x00000033ff027e24 */ /* 0x000fe2000f8e00ff */
[----:B------:R-:W-:Y:S04]  /*a4e0*/  UIADD3 UR4, UPT, UPT, UR51, 0x1, URZ ;  /* 0x0000000133047890 */ /* 0x000fe8000fffe0ff */
[----:B------:R-:W-:Y:S04]  /*a4f0*/  UISETP.NE.AND UP0, UPT, UR4, 0x4, UPT ;  /* 0x000000040400788c */ /* 0x000fe8000bf05270 */
[----:B------:R-:W-:Y:S03]  /*a500*/  USEL UR51, UR4, URZ, UP0 ;  /* 0x000000ff04337287 */ /* 0x000fe60008000000 */
[----:B------:R-:W-:Y:S05]  /*a510*/  @P0 LEA R2, R2, UR49, 0x3 ;  /* 0x0000003102020c11 */ /* 0x000fea000f8e18ff */
[----:B------:R-:W-:Y:S05]  /*a520*/  @P0 VIADD R2, R2, 0xa0 ;  /* 0x000000a002020836 */ /* 0x000fea0000000000 */
[----:B------:R-:W-:Y:S04]  /*a530*/  @P0 PRMT R2, R101, 0x654, R2 ;  /* 0x0000065465020816 */ /* 0x000fe80000000002 */
[----:B------:R2:W-:Y:S03]  /*a540*/  @P0 SYNCS.ARRIVE.TRANS64.RED.A1T0 RZ, [R2+URZ], RZ ;  /* 0x000000ff02ff09a7 */ /* 0x0005e600081004ff */
.L_x_140:
[----:B------:R-:W-:Y:S01]  /*a550*/  R2UR UR5, R91 ;  /* 0x000000005b0572ca */ /* 0x000fe200000e0000 */
[----:B------:R-:W-:Y:S01]  /*a560*/  UISETP.NE.AND UP0, UPT, UR63, URZ, UPT ;  /* 0x000000ff3f00728c */ /* 0x000fe2000bf05270 */
[----:B------:R-:W-:Y:S01]  /*a570*/  R2UR UR4, R92 ;  /* 0x000000005c0472ca */ /* 0x000fe200000e0000 */
[----:B------:R-:W-:Y:S01]  /*a580*/  UIADD3 UR54, UPT, UPT, UR54, 0x4, URZ ;  /* 0x0000000436367890 */ /* 0x000fe2000fffe0ff */
[----:B------:R-:W-:Y:S02]  /*a590*/  R2UR UR50, R95 ;  /* 0x000000005f3272ca */ /* 0x000fe400000e0000 */
[C---:B------:R-:W-:Y:S02]  /*a5a0*/  ISETP.NE.AND P0, PT, R0.reuse, 0x2, PT ;  /* 0x000000020000780c */ /* 0x040fe40003f05270 */
[----:B------:R-:W-:Y:S02]  /*a5b0*/  LOP3.LUT R81, R81, 0x1, RZ, 0x3c, !PT ;  /* 0x0000000151517812 */ /* 0x000fe400078e3cff */
[----:B------:R-:W-:Y:S02]  /*a5c0*/  SEL R3, RZ, 0x1, P0 ;  /* 0x00000001ff037807 */ /* 0x000fe40000000000 */
[----:B------:R-:W-:Y:S01]  /*a5d0*/  SEL R36, R0, RZ, P0 ;  /* 0x000000ff00247207 */ /* 0x000fe20000000000 */
[----:B------:R-:W-:Y:S01]  /*a5e0*/  UIADD3 UR20, UPT, UPT, UR36, UR5, URZ ;  /* 0x0000000524147290 */ /* 0x000fe2000fffe0ff */
[----:B------:R-:W-:Y:S01]  /*a5f0*/  LOP3.LUT R82, R82, R3, RZ, 0x3c, !PT ;  /* 0x0000000352527212 */ /* 0x000fe200078e3cff */
[----:B------:R-:W-:Y:S01]  /*a600*/  UIADD3 UR24, UPT, UPT, UR37, UR4, URZ ;  /* 0x0000000425187290 */ /* 0x000fe2000fffe0ff */
[----:B------:R-:W-:Y:S11]  /*a610*/  BRA.U UP0, `(.L_x_141) ;  /* 0xffffffbd00087547 */ /* 0x000ff6000b83ffff */
[----:B------:R-:W-:-:S13]  /*a620*/  R2UR UR4, R93 ;  /* 0x000000005d0472ca */ /* 0x000fda00000e0000 */
[----:B------:R-:W-:-:S09]  /*a630*/  UISETP.NE.AND UP0, UPT, UR4, URZ, UPT ;  /* 0x000000ff0400728c */ /* 0x000fd2000bf05270 */
[----:B------:R-:W-:Y:S05]  /*a640*/  BRA.U !UP0, `(.L_x_142) ;  /* 0x0000000108487547 */ /* 0x000fea000b800000 */
[----:B------:R-:W4:Y:S02]  /*a650*/  LDCU.64 UR4, c[0x0][0x890] ;  /* 0x00011200ff0477ac */ /* 0x000f240008000a00 */
[----:B----4-:R-:W-:-:S04]  /*a660*/  UISETP.NE.U32.AND UP0, UPT, UR4, URZ, UPT ;  /* 0x000000ff0400728c */ /* 0x010fc8000bf05070 */
[----:B------:R-:W-:-:S09]  /*a670*/  UISETP.NE.AND.EX UP0, UPT, UR5, URZ, UPT, UP0 ;  /* 0x000000ff0500728c */ /* 0x000fd2000bf05300 */
[----:B------:R-:W-:Y:S05]  /*a680*/  BRA.U UP0, `(.L_x_143) ;  /* 0x00000001000c7547 */ /* 0x000fea000b800000 */
[----:B------:R-:W-:-:S13]  /*a690*/  FSETP.NEU.AND P0, PT, R41, RZ, PT ;  /* 0x000000ff2900720b */ /* 0x000fda0003f0d000 */
[----:B------:R-:W-:Y:S05]  /*a6a0*/  @!P0 EXIT ;  /* 0x000000000000894d */ /* 0x000fea0003800000 */
[----:B------:R-:W-:Y:S05]  /*a6b0*/  BRA `(.L_x_142) ;  /* 0x00000000002c7947 */ /* 0x000fea0003800000 */
.L_x_143:
[----:B------:R-:W-:Y:S01]  /*a6c0*/  ISETP.NE.AND P0, PT, R97, RZ, PT ;  /* 0x000000ff6100720c */ /* 0x000fe20003f05270 */
[----:B------:R-:W-:-:S12]  /*a6d0*/  BSSY.RECONVERGENT B0, `(.L_x_142) ;  /* 0x0000009000007945 */ /* 0x000fd80003800200 */
[----:B------:R-:W-:Y:S05]  /*a6e0*/  @P0 BRA `(.L_x_144) ;  /* 0x0000000000140947 */ /* 0x000fea0003800000 */
[----:B------:R-:W4:Y:S02]  /*a6f0*/  LDCU.64 UR4, c[0x0][0x888] ;  /* 0x00011100ff0477ac */ /* 0x000f240008000a00 */
[----:B----4-:R-:W-:-:S04]  /*a700*/  ISETP.NE.U32.AND P0, PT, RZ, UR4, PT ;  /* 0x00000004ff007c0c */ /* 0x010fc8000bf05070 */
[----:B------:R-:W-:-:S13]  /*a710*/  ISETP.NE.AND.EX P0, PT, RZ, UR5, PT, P0 ;  /* 0x00000005ff007c0c */ /* 0x000fda000bf05300 */
[----:B------:R-:W-:Y:S05]  /*a720*/  @!P0 EXIT ;  /* 0x000000000000894d */ /* 0x000fea0003800000 */
[----:B------:R-:W-:Y:S05]  /*a730*/  BRA `(.L_x_145) ;  /* 0x0000000000087947 */ /* 0x000fea0003800000 */
.L_x_144:
[----:B------:R-:W-:-:S13]  /*a740*/  FSETP.NEU.AND P0, PT, R41, RZ, PT ;  /* 0x000000ff2900720b */ /* 0x000fda0003f0d000 */
[----:B------:R-:W-:Y:S05]  /*a750*/  @!P0 EXIT ;  /* 0x000000000000894d */ /* 0x000fea0003800000 */
.L_x_145:
[----:B------:R-:W-:Y:S05]  /*a760*/  BSYNC.RECONVERGENT B0 ;  /* 0x0000000000007941 */ /* 0x000fea0003800200 */
.L_x_142:
[----:B------:R-:W4:Y:S01]  /*a770*/  S2UR UR5, SR_CgaCtaId ;  /* 0x00000000000579c3 */ /* 0x000f220000008800 */
[----:B------:R-:W-:Y:S01]  /*a780*/  ULEA UR4, UR51, UR49, 0x3 ;  /* 0x0000003133047291 */ /* 0x000fe2000f8e18ff */
[----:B------:R-:W-:-:S04]  /*a790*/  DEPBAR.LE SB0, 0x0 ;  /* 0x000080000000791a */ /* 0x000fc80000000000 */
[----:B------:R-:W-:-:S04]  /*a7a0*/  UIADD3 UR4, UPT, UPT, UR4, 0xa0, URZ ;  /* 0x000000a004047890 */ /* 0x000fc8000fffe0ff */
[----:B----4-:R-:W-:-:S09]  /*a7b0*/  UPRMT UR4, UR5, 0x654, UR4 ;  /* 0x0000065405047896 */ /* 0x010fd20008000004 */
[----:B------:R-:W-:Y:S01]  /*a7c0*/  SYNCS.ARRIVE.TRANS64.RED.A1T0 RZ, [UR4], RZ ;  /* 0x000000ffffff79a7 */ /* 0x000fe20008100404 */
[----:B------:R-:W-:Y:S05]  /*a7d0*/  EXIT ;  /* 0x000000000000794d */ /* 0x000fea0003800000 */
.L_x_24:
[----:B------:R-:W-:Y:S07]  /*a7e0*/  MOV R0, UR11 ;  /* 0x0000000b00007c02 */ /* 0x000fee0008000f00 */
.L_x_146:
[----:B--2---:R2:W4:Y:S02]  /*a7f0*/  SYNCS.PHASECHK.TRANS64.TRYWAIT P0, [R0+URZ+0x40], R5 ;  /* 0x00004005000075a7 */ /* 0x00452400080011ff */
[----:B----4-:R-:W-:Y:S05]  /*a800*/  @!P0 NANOSLEEP.SYNCS 0x989680 ;  /* 0x009896800000895d */ /* 0x010fea0003900000 */
[----:B------:R-:W4:Y:S02]  /*a810*/  @!P0 SYNCS.PHASECHK.TRANS64 P0, [R0+URZ+0x40], R5 ;  /* 0x00004005000085a7 */ /* 0x000f2400080010ff */
[----:B----4-:R-:W-:Y:S05]  /*a820*/  @!P0 BRA `(.L_x_146) ;  /* 0xfffffffc00f08947 */ /* 0x010fea000383ffff */
[----:B------:R-:W-:Y:S05]  /*a830*/  BRA `(.L_x_23) ;  /* 0xffffff7400a47947 */ /* 0x000fea000383ffff */
.L_x_31:
[----:B------:R-:W-:Y:S07]  /*a840*/  MOV R0, UR21 ;  /* 0x0000001500007c02 */ /* 0x000fee0008000f00 */
.L_x_147:
[----:B-1----:R1:W2:Y:S02]  /*a850*/  SYNCS.PHASECHK.TRANS64.TRYWAIT P0, [R0+URZ+0x40], R5 ;  /* 0x00004005000075a7 */ /* 0x0022a400080011ff */
[----:B--2---:R-:W-:Y:S05]  /*a860*/  @!P0 NANOSLEEP.SYNCS 0x989680 ;  /* 0x009896800000895d */ /* 0x004fea0003900000 */
[----:B------:R-:W2:Y:S02]  /*a870*/  @!P0 SYNCS.PHASECHK.TRANS64 P0, [R0+URZ+0x40], R5 ;  /* 0x00004005000085a7 */ /* 0x000ea400080010ff */
[----:B--2---:R-:W-:Y:S05]  /*a880*/  @!P0 BRA `(.L_x_147) ;  /* 0xfffffffc00f08947 */ /* 0x004fea000383ffff */
[----:B------:R-:W-:Y:S05]  /*a890*/  BRA `(.L_x_30) ;  /* 0xffffff7800e47947 */ /* 0x000fea000383ffff */
.L_x_36:
[----:B-1----:R-:W-:-:S07]  /*a8a0*/  MOV R0, UR27 ;  /* 0x0000001b00007c02 */ /* 0x002fce0008000f00 */
.L_x_148:
[----:B-1----:R1:W2:Y:S02]  /*a8b0*/  SYNCS.PHASECHK.TRANS64.TRYWAIT P0, [R0+URZ+0xd0], R3 ;  /* 0x0000d003000075a7 */ /* 0x0022a400080011ff */
[----:B--2---:R-:W-:Y:S05]  /*a8c0*/  @!P0 NANOSLEEP.SYNCS 0x989680 ;  /* 0x009896800000895d */ /* 0x004fea0003900000 */
[----:B------:R-:W2:Y:S02]  /*a8d0*/  @!P0 SYNCS.PHASECHK.TRANS64 P0, [R0+URZ+0xd0], R3 ;  /* 0x0000d003000085a7 */ /* 0x000ea400080010ff */
[----:B--2---:R-:W-:Y:S05]  /*a8e0*/  @!P0 BRA `(.L_x_148) ;  /* 0xfffffffc00f08947 */ /* 0x004fea000383ffff */
[----:B------:R-:W-:Y:S05]  /*a8f0*/  BRA `(.L_x_149) ;  /* 0xffffff7c00c47947 */ /* 0x000fea000383ffff */
.L_x_40:
[----:B------:R-:W-:-:S07]  /*a900*/  MOV R0, UR4 ;  /* 0x0000000400007c02 */ /* 0x000fce0008000f00 */
.L_x_150:
[----:B-1----:R1:W2:Y:S02]  /*a910*/  SYNCS.PHASECHK.TRANS64.TRYWAIT P0, [R0+URZ], R3 ;  /* 0x00000003000075a7 */ /* 0x0022a400080011ff */
[----:B--2---:R-:W-:Y:S05]  /*a920*/  @!P0 NANOSLEEP.SYNCS 0x989680 ;  /* 0x009896800000895d */ /* 0x004fea0003900000 */
[----:B------:R-:W2:Y:S02]  /*a930*/  @!P0 SYNCS.PHASECHK.TRANS64 P0, [R0+URZ], R3 ;  /* 0x00000003000085a7 */ /* 0x000ea400080010ff */
[----:B--2---:R-:W-:Y:S05]  /*a940*/  @!P0 BRA `(.L_x_150) ;  /* 0xfffffffc00f08947 */ /* 0x004fea000383ffff */
[----:B------:R-:W-:Y:S05]  /*a950*/  BRA `(.L_x_151) ;  /* 0xffffff8400587947 */ /* 0x000fea000383ffff */
.L_x_41:
[----:B------:R-:W-:-:S07]  /*a960*/  MOV R0, UR5 ;  /* 0x0000000500007c02 */ /* 0x000fce0008000f00 */
.L_x_152:
[----:B-1----:R1:W2:Y:S02]  /*a970*/  SYNCS.PHASECHK.TRANS64.TRYWAIT P0, [R0+URZ], R3 ;  /* 0x00000003000075a7 */ /* 0x0022a400080011ff */
[----:B--2---:R-:W-:Y:S05]  /*a980*/  @!P0 NANOSLEEP.SYNCS 0x989680 ;  /* 0x009896800000895d */ /* 0x004fea0003900000 */
[----:B------:R-:W2:Y:S02]  /*a990*/  @!P0 SYNCS.PHASECHK.TRANS64 P0, [R0+URZ], R3 ;  /* 0x00000003000085a7 */ /* 0x000ea400080010ff */
[----:B--2---:R-:W-:Y:S05]  /*a9a0*/  @!P0 BRA `(.L_x_152) ;  /* 0xfffffffc00f08947 */ /* 0x004fea000383ffff */
[----:B------:R-:W-:Y:S05]  /*a9b0*/  BRA `(.L_x_153) ;  /* 0xffffff8400687947 */ /* 0x000fea000383ffff */
.L_x_42:
[----:B------:R-:W-:-:S07]  /*a9c0*/  MOV R0, UR5 ;  /* 0x0000000500007c02 */ /* 0x000fce0008000f00 */
.L_x_154:
[----:B-1----:R1:W2:Y:S02]  /*a9d0*/  SYNCS.PHASECHK.TRANS64.TRYWAIT P0, [R0+URZ], R3 ;  /* 0x00000003000075a7 */ /* 0x0022a400080011ff */
[----:B--2---:R-:W-:Y:S05]  /*a9e0*/  @!P0 NANOSLEEP.SYNCS 0x989680 ;  /* 0x009896800000895d */ /* 0x004fea0003900000 */
[----:B------:R-:W2:Y:S02]  /*a9f0*/  @!P0 SYNCS.PHASECHK.TRANS64 P0, [R0+URZ], R3 ;  /* 0x00000003000085a7 */ /* 0x000ea400080010ff */
[----:B--2---:R-:W-:Y:S05]  /*aa00*/  @!P0 BRA `(.L_x_154) ;  /* 0xfffffffc00f08947 */ /* 0x004fea000383ffff */
[----:B------:R-:W-:Y:S05]  /*aa10*/  BRA `(.L_x_155) ;  /* 0xffffff8400787947 */ /* 0x000fea000383ffff */
.L_x_43:
[----:B------:R-:W-:-:S07]  /*aa20*/  MOV R0, UR5 ;  /* 0x0000000500007c02 */ /* 0x000fce0008000f00 */
.L_x_156:
[----:B-1----:R1:W2:Y:S02]  /*aa30*/  SYNCS.PHASECHK.TRANS64.TRYWAIT P0, [R0+URZ], R3 ;  /* 0x00000003000075a7 */ /* 0x0022a400080011ff */
[----:B--2---:R-:W-:Y:S05]  /*aa40*/  @!P0 NANOSLEEP.SYNCS 0x989680 ;  /* 0x009896800000895d */ /* 0x004fea0003900000 */
[----:B------:R-:W2:Y:S02]  /*aa50*/  @!P0 SYNCS.PHASECHK.TRANS64 P0, [R0+URZ], R3 ;  /* 0x00000003000085a7 */ /* 0x000ea400080010ff */
[----:B--2---:R-:W-:Y:S05]  /*aa60*/  @!P0 BRA `(.L_x_156) ;  /* 0xfffffffc00f08947 */ /* 0x004fea000383ffff */
[----:B------:R-:W-:Y:S05]  /*aa70*/  BRA `(.L_x_157) ;  /* 0xffffff8400887947 */ /* 0x000fea000383ffff */
.L_x_44:
[----:B------:R-:W-:-:S07]  /*aa80*/  MOV R0, UR5 ;  /* 0x0000000500007c02 */ /* 0x000fce0008000f00 */
.L_x_158:
[----:B-1----:R1:W2:Y:S02]  /*aa90*/  SYNCS.PHASECHK.TRANS64.TRYWAIT P0, [R0+URZ], R3 ;  /* 0x00000003000075a7 */ /* 0x0022a400080011ff */
[----:B--2---:R-:W-:Y:S05]  /*aaa0*/  @!P0 NANOSLEEP.SYNCS 0x989680 ;  /* 0x009896800000895d */ /* 0x004fea0003900000 */
[----:B------:R-:W2:Y:S02]  /*aab0*/  @!P0 SYNCS.PHASECHK.TRANS64 P0, [R0+URZ], R3 ;  /* 0x00000003000085a7 */ /* 0x000ea400080010ff */
[----:B--2---:R-:W-:Y:S05]  /*aac0*/  @!P0 BRA `(.L_x_158) ;  /* 0xfffffffc00f08947 */ /* 0x004fea000383ffff */
[----:B------:R-:W-:Y:S05]  /*aad0*/  BRA `(.L_x_159) ;  /* 0xffffff8400987947 */ /* 0x000fea000383ffff */
.L_x_45:
[----:B------:R-:W-:-:S07]  /*aae0*/  MOV R0, UR5 ;  /* 0x0000000500007c02 */ /* 0x000fce0008000f00 */
.L_x_160:
[----:B-1----:R1:W2:Y:S02]  /*aaf0*/  SYNCS.PHASECHK.TRANS64.TRYWAIT P0, [R0+URZ], R3 ;  /* 0x00000003000075a7 */ /* 0x0022a400080011ff */
[----:B--2---:R-:W-:Y:S05]  /*ab00*/  @!P0 NANOSLEEP.SYNCS 0x989680 ;  /* 0x009896800000895d */ /* 0x004fea0003900000 */
[----:B------:R-:W2:Y:S02]  /*ab10*/  @!P0 SYNCS.PHASECHK.TRANS64 P0, [R0+URZ], R3 ;  /* 0x00000003000085a7 */ /* 0x000ea400080010ff */
[----:B--2---:R-:W-:Y:S05]  /*ab20*/  @!P0 BRA `(.L_x_160) ;  /* 0xfffffffc00f08947 */ /* 0x004fea000383ffff */
[----:B------:R-:W-:Y:S05]  /*ab30*/  BRA `(.L_x_161) ;  /* 0xffffff8400a87947 */ /* 0x000fea000383ffff */
.L_x_46:
[----:B------:R-:W-:-:S07]  /*ab40*/  MOV R0, UR5 ;  /* 0x0000000500007c02 */ /* 0x000fce0008000f00 */
.L_x_162:
[----:B-1----:R1:W2:Y:S02]  /*ab50*/  SYNCS.PHASECHK.TRANS64.TRYWAIT P0, [R0+URZ], R3 ;  /* 0x00000003000075a7 */ /* 0x0022a400080011ff */
[----:B--2---:R-:W-:Y:S05]  /*ab60*/  @!P0 NANOSLEEP.SYNCS 0x989680 ;  /* 0x009896800000895d */ /* 0x004fea0003900000 */
[----:B------:R-:W2:Y:S02]  /*ab70*/  @!P0 SYNCS.PHASECHK.TRANS64 P0, [R0+URZ], R3 ;  /* 0x00000003000085a7 */ /* 0x000ea400080010ff */
[----:B--2---:R-:W-:Y:S05]  /*ab80*/  @!P0 BRA `(.L_x_162) ;  /* 0xfffffffc00f08947 */ /* 0x004fea000383ffff */
[----:B------:R-:W-:Y:S05]  /*ab90*/  BRA `(.L_x_163) ;  /* 0xffffff8400b87947 */ /* 0x000fea000383ffff */
.L_x_49:
[----:B------:R-:W-:-:S07]  /*aba0*/  MOV R4, UR4 ;  /* 0x0000000400047c02 */ /* 0x000fce0008000f00 */
.L_x_164:
[----:B--2---:R2:W3:Y:S02]  /*abb0*/  SYNCS.PHASECHK.TRANS64.TRYWAIT P1, [R4+URZ+0xd8], R7 ;  /* 0x0000d807040075a7 */ /* 0x0044e400080211ff */
[----:B---3--:R-:W-:Y:S05]  /*abc0*/  @!P1 NANOSLEEP.SYNCS 0x989680 ;  /* 0x009896800000995d */ /* 0x008fea0003900000 */
[----:B------:R-:W3:Y:S02]  /*abd0*/  @!P1 SYNCS.PHASECHK.TRANS64 P1, [R4+URZ+0xd8], R7 ;  /* 0x0000d807040095a7 */ /* 0x000ee400080210ff */
[----:B---3--:R-:W-:Y:S05]  /*abe0*/  @!P1 BRA `(.L_x_164) ;  /* 0xfffffffc00f09947 */ /* 0x008fea000383ffff */
[----:B------:R-:W-:Y:S05]  /*abf0*/  BRA `(.L_x_165) ;  /* 0xffffff8800287947 */ /* 0x000fea000383ffff */
.L_x_50:
[----:B--2---:R-:W-:-:S07]  /*ac00*/  MOV R4, UR4 ;  /* 0x0000000400047c02 */ /* 0x004fce0008000f00 */
.L_x_166:
[----:B--2---:R2:W3:Y:S02]  /*ac10*/  SYNCS.PHASECHK.TRANS64.TRYWAIT P1, [R4+URZ+0xd0], R5 ;  /* 0x0000d005040075a7 */ /* 0x0044e400080211ff */
[----:B---3--:R-:W-:Y:S05]  /*ac20*/  @!P1 NANOSLEEP.SYNCS 0x989680 ;  /* 0x009896800000995d */ /* 0x008fea0003900000 */
[----:B------:R-:W3:Y:S02]  /*ac30*/  @!P1 SYNCS.PHASECHK.TRANS64 P1, [R4+URZ+0xd0], R5 ;  /* 0x0000d005040095a7 */ /* 0x000ee400080210ff */
[----:B---3--:R-:W-:Y:S05]  /*ac40*/  @!P1 BRA `(.L_x_166) ;  /* 0xfffffffc00f09947 */ /* 0x008fea000383ffff */
[----:B------:R-:W-:Y:S05]  /*ac50*/  BRA `(.L_x_167) ;  /* 0xffffff8800307947 */ /* 0x000fea000383ffff */
.L_x_60:
[----:B--2---:R-:W-:-:S04]  /*ac60*/  MOV R5, UR5 ;  /* 0x0000000500057c02 */ /* 0x004fc80008000f00 */
[----:B------:R2:W3:Y:S03]  /*ac70*/  SYNCS.PHASECHK.TRANS64.TRYWAIT P0, [R5+URZ+0x8], R6 ;  /* 0x00000806050075a7 */ /* 0x0004e600080011ff */
[----:B---3--:R-:W-:Y:S05]  /*ac80*/  @!P0 NANOSLEEP.SYNCS 0x989680 ;  /* 0x009896800000895d */ /* 0x008fea0003900000 */
[----:B------:R-:W3:Y:S02]  /*ac90*/  @!P0 SYNCS.PHASECHK.TRANS64 P0, [R5+URZ+0x8], R6 ;  /* 0x00000806050085a7 */ /* 0x000ee400080010ff */
[----:B---3--:R-:W-:Y:S05]  /*aca0*/  @!P0 BRA `(.L_x_60) ;  /* 0xfffffffc00ec8947 */ /* 0x008fea000383ffff */
[----:B------:R-:W-:Y:S05]  /*acb0*/  BRA `(.L_x_59) ;  /* 0xffffff8800fc7947 */ /* 0x000fea000383ffff */
.L_x_62:
[----:B------:R-:W-:Y:S01]  /*acc0*/  BSSY B0, `(.L_x_168) ;  /* 0x0000006000007945 */ /* 0x000fe20003800000 */
[----:B------:R-:W-:-:S07]  /*acd0*/  MOV R15, 0xffffffff ;  /* 0xffffffff000f7802 */ /* 0x000fce0000000f00 */
[----:B-12--5:R-:W-:Y:S05]  /*ace0*/  WARPSYNC.COLLECTIVE R15, `(.L_x_169) ;  /* 0x000000000f0c7348 */ /* 0x026fea0003c00000 */
[----:B------:R-:W-:Y:S02]  /*acf0*/  ELECT P6, UR79, PT ;  /* 0x00000000004f782f */ /* 0x000fe400038c0000 */
[----:B------:R-:W-:Y:S01]  /*ad00*/  MOV R14, UR79 ;  /* 0x0000004f000e7c02 */ /* 0x000fe20008000f00 */
[----:B-12--5:R-:W-:Y:S10]  /*ad10*/  ENDCOLLECTIVE ;  /* 0x000000000000791b */ /* 0x026ff40003800000 */
.L_x_169:
[----:B------:R-:W-:Y:S05]  /*ad20*/  BSYNC B0 ;  /* 0x0000000000007941 */ /* 0x000fea0003800000 */
.L_x_168:
[----:B------:R-:W-:Y:S01]  /*ad30*/  PLOP3.LUT P0, PT, P6, PT, PT, 0x80, 0x8 ;  /* 0x000000000008781c */ /* 0x000fe2000370f070 */
[----:B------:R-:W-:-:S12]  /*ad40*/  BRA `(.L_x_170) ;  /* 0xffffff8c00287947 */ /* 0x000fd8000383ffff */
.L_x_64:
[----:B--2---:R-:W-:-:S04]  /*ad50*/  MOV R3, UR5 ;  /* 0x0000000500037c02 */ /* 0x004fc80008000f00 */
[----:B------:R2:W3:Y:S03]  /*ad60*/  SYNCS.PHASECHK.TRANS64.TRYWAIT P0, [R3+URZ+0x8], R4 ;  /* 0x00000804030075a7 */ /* 0x0004e600080011ff */
[----:B---3--:R-:W-:Y:S05]  /*ad70*/  @!P0 NANOSLEEP.SYNCS 0x989680 ;  /* 0x009896800000895d */ /* 0x008fea0003900000 */
[----:B------:R-:W3:Y:S02]  /*ad80*/  @!P0 SYNCS.PHASECHK.TRANS64 P0, [R3+URZ+0x8], R4 ;  /* 0x00000804030085a7 */ /* 0x000ee400080010ff */
[----:B---3--:R-:W-:Y:S05]  /*ad90*/  @!P0 BRA `(.L_x_64) ;  /* 0xfffffffc00ec8947 */ /* 0x008fea000383ffff */
[----:B------:R-:W-:Y:S05]  /*ada0*/  BRA `(.L_x_63) ;  /* 0xffffff8c002c7947 */ /* 0x000fea000383ffff */
.L_x_65:
[----:B------:R-:W-:-:S07]  /*adb0*/  MOV R4, UR21 ;  /* 0x0000001500047c02 */ /* 0x000fce0008000f00 */
.L_x_171:
[----:B-1----:R1:W2:Y:S02]  /*adc0*/  SYNCS.PHASECHK.TRANS64.TRYWAIT P0, [R4+URZ+0xd0], R5 ;  /* 0x0000d005040075a7 */ /* 0x0022a400080011ff */
[----:B--2---:R-:W-:Y:S05]  /*add0*/  @!P0 NANOSLEEP.SYNCS 0x989680 ;  /* 0x009896800000895d */ /* 0x004fea0003900000 */
[----:B------:R-:W2:Y:S02]  /*ade0*/  @!P0 SYNCS.PHASECHK.TRANS64 P0, [R4+URZ+0xd0], R5 ;  /* 0x0000d005040085a7 */ /* 0x000ea400080010ff */
[----:B--2---:R-:W-:Y:S05]  /*adf0*/  @!P0 BRA `(.L_x_171) ;  /* 0xfffffffc00f08947 */ /* 0x004fea000383ffff */
[----:B------:R-:W-:Y:S05]  /*ae00*/  BRA `(.L_x_172) ;  /* 0xffffff90001c7947 */ /* 0x000fea000383ffff */
.L_x_67:
[----:B------:R-:W-:-:S07]  /*ae10*/  MOV R4, UR26 ;  /* 0x0000001a00047c02 */ /* 0x000fce0008000f00 */
.L_x_173:
[----:B-1----:R1:W2:Y:S02]  /*ae20*/  SYNCS.PHASECHK.TRANS64.TRYWAIT P0, [R4+URZ+0xf0], R5 ;  /* 0x0000f005040075a7 */ /* 0x0022a400080011ff */
[----:B--2---:R-:W-:Y:S05]  /*ae30*/  @!P0 NANOSLEEP.SYNCS 0x989680 ;  /* 0x009896800000895d */ /* 0x004fea0003900000 */
[----:B------:R-:W2:Y:S02]  /*ae40*/  @!P0 SYNCS.PHASECHK.TRANS64 P0, [R4+URZ+0xf0], R5 ;  /* 0x0000f005040085a7 */ /* 0x000ea400080010ff */
[----:B--2---:R-:W-:Y:S05]  /*ae50*/  @!P0 BRA `(.L_x_173) ;  /* 0xfffffffc00f08947 */ /* 0x004fea000383ffff */
[----:B------:R-:W-:Y:S05]  /*ae60*/  BRA `(.L_x_66) ;  /* 0xffffff90003c7947 */ /* 0x000fea000383ffff */
.L_x_71:
[----:B-1----:R-:W-:Y:S07]  /*ae70*/  MOV R4, UR17 ;  /* 0x0000001100047c02 */ /* 0x002fee0008000f00 */
.L_x_174:
[----:B-1----:R1:W2:Y:S02]  /*ae80*/  SYNCS.PHASECHK.TRANS64.TRYWAIT P0, [R4+URZ], R7 ;  /* 0x00000007040075a7 */ /* 0x0022a400080011ff */
[----:B--2---:R-:W-:Y:S05]  /*ae90*/  @!P0 NANOSLEEP.SYNCS 0x989680 ;  /* 0x009896800000895d */ /* 0x004fea0003900000 */
[----:B------:R-:W2:Y:S02]  /*aea0*/  @!P0 SYNCS.PHASECHK.TRANS64 P0, [R4+URZ], R7 ;  /* 0x00000007040085a7 */ /* 0x000ea400080010ff */
[----:B--2---:R-:W-:Y:S05]  /*aeb0*/  @!P0 BRA `(.L_x_174) ;  /* 0xfffffffc00f08947 */ /* 0x004fea000383ffff */
[----:B------:R-:W-:Y:S05]  /*aec0*/  BRA `(.L_x_70) ;  /* 0xffffff9000747947 */ /* 0x000fea000383ffff */
.L_x_75:
[----:B--2---:R-:W-:-:S07]  /*aed0*/  MOV R0, UR4 ;  /* 0x0000000400007c02 */ /* 0x004fce0008000f00 */
.L_x_175:
[----:B-1----:R1:W2:Y:S02]  /*aee0*/  SYNCS.PHASECHK.TRANS64.TRYWAIT P0, [R0+URZ], R5 ;  /* 0x00000005000075a7 */ /* 0x0022a400080011ff */
[----:B--2---:R-:W-:Y:S05]  /*aef0*/  @!P0 NANOSLEEP.SYNCS 0x989680 ;  /* 0x009896800000895d */ /* 0x004fea0003900000 */
[----:B------:R-:W2:Y:S02]  /*af00*/  @!P0 SYNCS.PHASECHK.TRANS64 P0, [R0+URZ], R5 ;  /* 0x00000005000085a7 */ /* 0x000ea400080010ff */
[----:B--2---:R-:W-:Y:S05]  /*af10*/  @!P0 BRA `(.L_x_175) ;  /* 0xfffffffc00f08947 */ /* 0x004fea000383ffff */
[----:B------:R-:W-:Y:S05]  /*af20*/  BRA `(.L_x_176) ;  /* 0xffffff9400707947 */ /* 0x000fea000383ffff */
.L_x_78:
[----:B------:R-:W-:-:S07]  /*af30*/  MOV R0, UR21 ;  /* 0x0000001500007c02 */ /* 0x000fce0008000f00 */
.L_x_177:
[----:B-1----:R1:W2:Y:S02]  /*af40*/  SYNCS.PHASECHK.TRANS64.TRYWAIT P1, [R0+URZ+0x100], R5 ;  /* 0x00010005000075a7 */ /* 0x0022a400080211ff */
[----:B--2---:R-:W-:Y:S05]  /*af50*/  @!P1 NANOSLEEP.SYNCS 0x989680 ;  /* 0x009896800000995d */ /* 0x004fea0003900000 */
[----:B------:R-:W2:Y:S02]  /*af60*/  @!P1 SYNCS.PHASECHK.TRANS64 P1, [R0+URZ+0x100], R5 ;  /* 0x00010005000095a7 */ /* 0x000ea400080210ff */
[----:B--2---:R-:W-:Y:S05]  /*af70*/  @!P1 BRA `(.L_x_177) ;  /* 0xfffffffc00f09947 */ /* 0x004fea000383ffff */
[----:B------:R-:W-:Y:S05]  /*af80*/  BRA `(.L_x_178) ;  /* 0xffffff9400bc7947 */ /* 0x000fea000383ffff */
.L_x_83:
[----:B------:R-:W-:Y:S07]  /*af90*/  MOV R0, UR31 ;  /* 0x0000001f00007c02 */ /* 0x000fee0008000f00 */
.L_x_179:
[----:B-1----:R1:W2:Y:S02]  /*afa0*/  SYNCS.PHASECHK.TRANS64.TRYWAIT P0, [R0+URZ+0xd0], R3 ;  /* 0x0000d003000075a7 */ /* 0x0022a400080011ff */
[----:B--2---:R-:W-:Y:S05]  /*afb0*/  @!P0 NANOSLEEP.SYNCS 0x989680 ;  /* 0x009896800000895d */ /* 0x004fea0003900000 */
[----:B------:R-:W2:Y:S02]  /*afc0*/  @!P0 SYNCS.PHASECHK.TRANS64 P0, [R0+URZ+0xd0], R3 ;  /* 0x0000d003000085a7 */ /* 0x000ea400080010ff */
[----:B--2---:R-:W-:Y:S05]  /*afd0*/  @!P0 BRA `(.L_x_179) ;  /* 0xfffffffc00f08947 */ /* 0x004fea000383ffff */
[----:B------:R-:W-:Y:S05]  /*afe0*/  BRA `(.L_x_180) ;  /* 0xffffff9c00647947 */ /* 0x000fea000383ffff */
.L_x_86:
[----:B------:R-:W-:Y:S07]  /*aff0*/  MOV R3, UR31 ;  /* 0x0000001f00037c02 */ /* 0x000fee0008000f00 */
.L_x_181:
[----:B-1----:R1:W2:Y:S02]  /*b000*/  SYNCS.PHASECHK.TRANS64.TRYWAIT P1, [R3+URZ+0xc8], R12 ;  /* 0x0000c80c030075a7 */ /* 0x0022a400080211ff */
[----:B--2---:R-:W-:Y:S05]  /*b010*/  @!P1 NANOSLEEP.SYNCS 0x989680 ;  /* 0x009896800000995d */ /* 0x004fea0003900000 */
[----:B------:R-:W2:Y:S02]  /*b020*/  @!P1 SYNCS.PHASECHK.TRANS64 P1, [R3+URZ+0xc8], R12 ;  /* 0x0000c80c030095a7 */ /* 0x000ea400080210ff */
[----:B--2---:R-:W-:Y:S05]  /*b030*/  @!P1 BRA `(.L_x_181) ;  /* 0xfffffffc00f09947 */ /* 0x004fea000383ffff */
[----:B------:R-:W-:Y:S05]  /*b040*/  BRA `(.L_x_85) ;  /* 0xffffffa000bc7947 */ /* 0x000fea000383ffff */
.L_x_89:
[----:B------:R-:W-:Y:S07]  /*b050*/  MOV R0, UR31 ;  /* 0x0000001f00007c02 */ /* 0x000fee0008000f00 */
.L_x_182:
[----:B-1----:R1:W2:Y:S02]  /*b060*/  SYNCS.PHASECHK.TRANS64.TRYWAIT P1, [R0+URZ+0xa0], R9 ;  /* 0x0000a009000075a7 */ /* 0x0022a400080211ff */
[----:B--2---:R-:W-:Y:S05]  /*b070*/  @!P1 NANOSLEEP.SYNCS 0x989680 ;  /* 0x009896800000995d */ /* 0x004fea0003900000 */
[----:B------:R-:W2:Y:S02]  /*b080*/  @!P1 SYNCS.PHASECHK.TRANS64 P1, [R0+URZ+0xa0], R9 ;  /* 0x0000a009000095a7 */ /* 0x000ea400080210ff */
[----:B--2---:R-:W-:Y:S05]  /*b090*/  @!P1 BRA `(.L_x_182) ;  /* 0xfffffffc00f09947 */ /* 0x004fea000383ffff */
[----:B------:R-:W-:Y:S05]  /*b0a0*/  BRA `(.L_x_183) ;  /* 0xffffffa400dc7947 */ /* 0x000fea000383ffff */
.L_x_90:
[----:B------:R-:W-:Y:S07]  /*b0b0*/  MOV R0, UR31 ;  /* 0x0000001f00007c02 */ /* 0x000fee0008000f00 */
.L_x_184:
[----:B-1----:R1:W2:Y:S02]  /*b0c0*/  SYNCS.PHASECHK.TRANS64.TRYWAIT P1, [R0+URZ+0xa8], R9 ;  /* 0x0000a809000075a7 */ /* 0x0022a400080211ff */
[----:B--2---:R-:W-:Y:S05]  /*b0d0*/  @!P1 NANOSLEEP.SYNCS 0x989680 ;  /* 0x009896800000995d */ /* 0x004fea0003900000 */
[----:B------:R-:W2:Y:S02]  /*b0e0*/  @!P1 SYNCS.PHASECHK.TRANS64 P1, [R0+URZ+0xa8], R9 ;  /* 0x0000a809000095a7 */ /* 0x000ea400080210ff */
[----:B--2---:R-:W-:Y:S05]  /*b0f0*/  @!P1 BRA `(.L_x_184) ;  /* 0xfffffffc00f09947 */ /* 0x004fea000383ffff */
[----:B------:R-:W-:Y:S05]  /*b100*/  BRA `(.L_x_185) ;  /* 0xffffffa800147947 */ /* 0x000fea000383ffff */
.L_x_91:
[----:B------:R-:W-:Y:S07]  /*b110*/  MOV R0, UR31 ;  /* 0x0000001f00007c02 */ /* 0x000fee0008000f00 */
.L_x_186:
[----:B-1----:R1:W2:Y:S02]  /*b120*/  SYNCS.PHASECHK.TRANS64.TRYWAIT P1, [R0+URZ+0xb0], R9 ;  /* 0x0000b009000075a7 */ /* 0x0022a400080211ff */
[----:B--2---:R-:W-:Y:S05]  /*b130*/  @!P1 NANOSLEEP.SYNCS 0x989680 ;  /* 0x009896800000995d */ /* 0x004fea0003900000 */
[----:B------:R-:W2:Y:S02]  /*b140*/  @!P1 SYNCS.PHASECHK.TRANS64 P1, [R0+URZ+0xb0], R9 ;  /* 0x0000b009000095a7 */ /* 0x000ea400080210ff */
[----:B--2---:R-:W-:Y:S05]  /*b150*/  @!P1 BRA `(.L_x_186) ;  /* 0xfffffffc00f09947 */ /* 0x004fea000383ffff */
[----:B------:R-:W-:Y:S05]  /*b160*/  BRA `(.L_x_187) ;  /* 0xffffffa8005c7947 */ /* 0x000fea000383ffff */
.L_x_92:
[----:B------:R-:W-:Y:S07]  /*b170*/  MOV R0, UR31 ;  /* 0x0000001f00007c02 */ /* 0x000fee0008000f00 */
.L_x_188:
[----:B-1----:R1:W2:Y:S02]  /*b180*/  SYNCS.PHASECHK.TRANS64.TRYWAIT P0, [R0+URZ+0xb8], R9 ;  /* 0x0000b809000075a7 */ /* 0x0022a400080011ff */
[----:B--2---:R-:W-:Y:S05]  /*b190*/  @!P0 NANOSLEEP.SYNCS 0x989680 ;  /* 0x009896800000895d */ /* 0x004fea0003900000 */
[----:B------:R-:W2:Y:S02]  /*b1a0*/  @!P0 SYNCS.PHASECHK.TRANS64 P0, [R0+URZ+0xb8], R9 ;  /* 0x0000b809000085a7 */ /* 0x000ea400080010ff */
[----:B--2---:R-:W-:Y:S05]  /*b1b0*/  @!P0 BRA `(.L_x_188) ;  /* 0xfffffffc00f08947 */ /* 0x004fea000383ffff */
[----:B------:R-:W-:Y:S05]  /*b1c0*/  BRA `(.L_x_189) ;  /* 0xffffffa800ac7947 */ /* 0x000fea000383ffff */
.L_x_94:
[----:B------:R-:W-:-:S07]  /*b1d0*/  MOV R0, UR31 ;  /* 0x0000001f00007c02 */ /* 0x000fce0008000f00 */
.L_x_190:
[----:B--2---:R2:W3:Y:S02]  /*b1e0*/  SYNCS.PHASECHK.TRANS64.TRYWAIT P0, [R0+URZ+0xa0], R3 ;  /* 0x0000a003000075a7 */ /* 0x0044e400080011ff */
[----:B---3--:R-:W-:Y:S05]  /*b1f0*/  @!P0 NANOSLEEP.SYNCS 0x989680 ;  /* 0x009896800000895d */ /* 0x008fea0003900000 */
[----:B------:R-:W3:Y:S02]  /*b200*/  @!P0 SYNCS.PHASECHK.TRANS64 P0, [R0+URZ+0xa0], R3 ;  /* 0x0000a003000085a7 */ /* 0x000ee400080010ff */
[----:B---3--:R-:W-:Y:S05]  /*b210*/  @!P0 BRA `(.L_x_190) ;  /* 0xfffffffc00f08947 */ /* 0x008fea000383ffff */
[----:B------:R-:W-:Y:S05]  /*b220*/  BRA `(.L_x_191) ;  /* 0xffffffac00187947 */ /* 0x000fea000383ffff */
.L_x_95:
[----:B--2---:R-:W-:-:S07]  /*b230*/  MOV R0, UR31 ;  /* 0x0000001f00007c02 */ /* 0x004fce0008000f00 */
.L_x_192:
[----:B--2---:R2:W3:Y:S02]  /*b240*/  SYNCS.PHASECHK.TRANS64.TRYWAIT P0, [R0+URZ+0xa8], R3 ;  /* 0x0000a803000075a7 */ /* 0x0044e400080011ff */
[----:B---3--:R-:W-:Y:S05]  /*b250*/  @!P0 NANOSLEEP.SYNCS 0x989680 ;  /* 0x009896800000895d */ /* 0x008fea0003900000 */
[----:B------:R-:W3:Y:S02]  /*b260*/  @!P0 SYNCS.PHASECHK.TRANS64 P0, [R0+URZ+0xa8], R3 ;  /* 0x0000a803000085a7 */ /* 0x000ee400080010ff */
[----:B---3--:R-:W-:Y:S05]  /*b270*/  @!P0 BRA `(.L_x_192) ;  /* 0xfffffffc00f08947 */ /* 0x008fea000383ffff */
[----:B------:R-:W-:Y:S05]  /*b280*/  BRA `(.L_x_193) ;  /* 0xffffffac00087947 */ /* 0x000fea000383ffff */
.L_x_96:
[----:B--2---:R-:W-:-:S07]  /*b290*/  MOV R0, UR31 ;  /* 0x0000001f00007c02 */ /* 0x004fce0008000f00 */
.L_x_194:
[----:B--2---:R2:W3:Y:S02]  /*b2a0*/  SYNCS.PHASECHK.TRANS64.TRYWAIT P0, [R0+URZ+0xb0], R3 ;  /* 0x0000b003000075a7 */ /* 0x0044e400080011ff */
[----:B---3--:R-:W-:Y:S05]  /*b2b0*/  @!P0 NANOSLEEP.SYNCS 0x989680 ;  /* 0x009896800000895d */ /* 0x008fea0003900000 */
[----:B------:R-:W3:Y:S02]  /*b2c0*/  @!P0 SYNCS.PHASECHK.TRANS64 P0, [R0+URZ+0xb0], R3 ;  /* 0x0000b003000085a7 */ /* 0x000ee400080010ff */
[----:B---3--:R-:W-:Y:S05]  /*b2d0*/  @!P0 BRA `(.L_x_194) ;  /* 0xfffffffc00f08947 */ /* 0x008fea000383ffff */
[----:B------:R-:W-:Y:S05]  /*b2e0*/  BRA `(.L_x_195) ;  /* 0xffffffa800f87947 */ /* 0x000fea000383ffff */
.L_x_98:
[----:B------:R-:W-:Y:S07]  /*b2f0*/  MOV R0, UR49 ;  /* 0x0000003100007c02 */ /* 0x000fee0008000f00 */
.L_x_196:
[----:B-1----:R1:W2:Y:S02]  /*b300*/  SYNCS.PHASECHK.TRANS64.TRYWAIT P0, [R0+URZ+0xd0], R3 ;  /* 0x0000d003000075a7 */ /* 0x0022a400080011ff */
[----:B--2---:R-:W-:Y:S05]  /*b310*/  @!P0 NANOSLEEP.SYNCS 0x989680 ;  /* 0x009896800000895d */ /* 0x004fea0003900000 */
[----:B------:R-:W2:Y:S02]  /*b320*/  @!P0 SYNCS.PHASECHK.TRANS64 P0, [R0+URZ+0xd0], R3 ;  /* 0x0000d003000085a7 */ /* 0x000ea400080010ff */
[----:B--2---:R-:W-:Y:S05]  /*b330*/  @!P0 BRA `(.L_x_196) ;  /* 0xfffffffc00f08947 */ /* 0x004fea000383ffff */
[----:B------:R-:W-:Y:S05]  /*b340*/  BRA `(.L_x_197) ;  /* 0xffffffac00c87947 */ /* 0x000fea000383ffff */
.L_x_109:
[----:B-1----:R-:W-:Y:S04]  /*b350*/  MOV R2, UR49 ;  /* 0x0000003100027c02 */ /* 0x002fe80008000f00 */
[----:B------:R1:W3:Y:S03]  /*b360*/  SYNCS.PHASECHK.TRANS64.TRYWAIT P1, [R2+URZ+0x80], R3 ;  /* 0x00008003020075a7 */ /* 0x0002e600080211ff */
[----:B---3--:R-:W-:Y:S05]  /*b370*/  @!P1 NANOSLEEP.SYNCS 0x989680 ;  /* 0x009896800000995d */ /* 0x008fea0003900000 */
[----:B------:R-:W3:Y:S02]  /*b380*/  @!P1 SYNCS.PHASECHK.TRANS64 P1, [R2+URZ+0x80], R3 ;  /* 0x00008003020095a7 */ /* 0x000ee400080210ff */
[----:B---3--:R-:W-:Y:S05]  /*b390*/  @!P1 BRA `(.L_x_109) ;  /* 0xfffffffc00ec9947 */ /* 0x008fea000383ffff */
[----:B------:R-:W-:Y:S05]  /*b3a0*/  BRA `(.L_x_108) ;  /* 0xffffffc000407947 */ /* 0x000fea000383ffff */
.L_x_111:
[----:B-1----:R1:W4:Y:S02]  /*b3b0*/  SYNCS.PHASECHK.TRANS64.TRYWAIT P0, [R99+URZ+0xe0], R0 ;  /* 0x0000e000630075a7 */ /* 0x00232400080011ff */
[----:B----4-:R-:W-:Y:S05]  /*b3c0*/  @!P0 NANOSLEEP.SYNCS 0x989680 ;  /* 0x009896800000895d */ /* 0x010fea0003900000 */
[----:B------:R-:W4:Y:S02]  /*b3d0*/  @!P0 SYNCS.PHASECHK.TRANS64 P0, [R99+URZ+0xe0], R0 ;  /* 0x0000e000630085a7 */ /* 0x000f2400080010ff */
[----:B----4-:R-:W-:Y:S05]  /*b3e0*/  @!P0 BRA `(.L_x_111) ;  /* 0xfffffffc00f08947 */ /* 0x010fea000383ffff */
[----:B------:R-:W-:Y:S05]  /*b3f0*/  BRA `(.L_x_110) ;  /* 0xffffffc000687947 */ /* 0x000fea000383ffff */
.L_x_120:
[----:B--2---:R2:W4:Y:S02]  /*b400*/  SYNCS.PHASECHK.TRANS64.TRYWAIT P0, [R3+URZ+0x80], R0 ;  /* 0x00008000030075a7 */ /* 0x00452400080011ff */
[----:B----4-:R-:W-:Y:S05]  /*b410*/  @!P0 NANOSLEEP.SYNCS 0x989680 ;  /* 0x009896800000895d */ /* 0x010fea0003900000 */
[----:B------:R-:W4:Y:S02]  /*b420*/  @!P0 SYNCS.PHASECHK.TRANS64 P0, [R3+URZ+0x80], R0 ;  /* 0x00008000030085a7 */ /* 0x000f2400080010ff */
[----:B----4-:R-:W-:Y:S05]  /*b430*/  @!P0 BRA `(.L_x_120) ;  /* 0xfffffffc00f08947 */ /* 0x010fea000383ffff */
[----:B------:R-:W-:Y:S05]  /*b440*/  BRA `(.L_x_119) ;  /* 0xffffffcc00447947 */ /* 0x000fea000383ffff */
.L_x_128:
[----:B-1----:R1:W2:Y:S02]  /*b450*/  SYNCS.PHASECHK.TRANS64.TRYWAIT P0, [R62+URZ+0x80], R5 ;  /* 0x000080053e0075a7 */ /* 0x0022a400080011ff */
[----:B--2---:R-:W-:Y:S05]  /*b460*/  @!P0 NANOSLEEP.SYNCS 0x989680 ;  /* 0x009896800000895d */ /* 0x004fea0003900000 */
[----:B------:R-:W2:Y:S02]  /*b470*/  @!P0 SYNCS.PHASECHK.TRANS64 P0, [R62+URZ+0x80], R5 ;  /* 0x000080053e0085a7 */ /* 0x000ea400080010ff */
[----:B--2---:R-:W-:Y:S05]  /*b480*/  @!P0 BRA `(.L_x_128) ;  /* 0xfffffffc00f08947 */ /* 0x004fea000383ffff */
[----:B------:R-:W-:Y:S05]  /*b490*/  BRA `(.L_x_127) ;  /* 0xffffffd800407947 */ /* 0x000fea000383ffff */
.L_x_136:
[----:B-1----:R1:W4:Y:S02]  /*b4a0*/  SYNCS.PHASECHK.TRANS64.TRYWAIT P0, [R61+URZ+0x80], R4 ;  /* 0x000080043d0075a7 */ /* 0x00232400080011ff */
[----:B----4-:R-:W-:Y:S05]  /*b4b0*/  @!P0 NANOSLEEP.SYNCS 0x989680 ;  /* 0x009896800000895d */ /* 0x010fea0003900000 */
[----:B------:R-:W4:Y:S02]  /*b4c0*/  @!P0 SYNCS.PHASECHK.TRANS64 P0, [R61+URZ+0x80], R4 ;  /* 0x000080043d0085a7 */ /* 0x000f2400080010ff */
[----:B----4-:R-:W-:Y:S05]  /*b4d0*/  @!P0 BRA `(.L_x_136) ;  /* 0xfffffffc00f08947 */ /* 0x010fea000383ffff */
[----:B------:R-:W-:Y:S05]  /*b4e0*/  BRA `(.L_x_135) ;  /* 0xffffffe400387947 */ /* 0x000fea000383ffff */
        .weak           $__internal_0_$__cuda_sm10x_tcgen05_guardrail_trap_col_being_dealloced_not_returned_by_alloc
        .type           $__internal_0_$__cuda_sm10x_tcgen05_guardrail_trap_col_being_dealloced_not_returned_by_alloc,@function
        .size           $__internal_0_$__cuda_sm10x_tcgen05_guardrail_trap_col_being_dealloced_not_returned_by_alloc,($__internal_1_$__cuda_sm10x_tcgen05_guardrail_trap_phase_invalid_during_alloc - $__internal_0_$__cuda_sm10x_tcgen05_guardrail_trap_col_being_dealloced_not_returned_by_alloc)
$__internal_0_$__cuda_sm10x_tcgen05_guardrail_trap_col_being_dealloced_not_returned_by_alloc:
[----:B------:R-:W-:Y:S05]  /*b4f0*/  BPT.TRAP 0x1 ;  /* 0x000000040000795c */ /* 0x000fea0000300000 */
[----:B------:R-:W-:-:S04]  /*b500*/  HFMA2 R3, -RZ, RZ, 0, 0 ;  /* 0x00000000ff037431 */ /* 0x000fc800000001ff */
[----:B------:R-:W-:Y:S05]  /*b510*/  RET.REL.NODEC R2 `(_ZN7cutlass13device_kernelINS_4conv6kernel13ConvUniversalINS1_16ConvProblemShapeILNS1_8OperatorE2ELi2EEENS1_10collective14CollectiveConvINS1_47MainloopSm100TmaUmmaWarpSpecializedImplicitGemmILS5_2ELi8ELi2ELi1ELi2EN4cute5tupleIJNSA_1CILi2EEENSC_ILi1EEESE_EEEEENSB_IJNSC_ILi256EEENSB_IJNSC_ILi128EEEEEENSB_IJNSC_ILi64EEEEEEEEENS_6half_tESN_NSA_8TiledMMAINSA_8MMA_AtomIJNSA_26SM100_MMA_F16BF16_2x1SM_SSISN_SN_fLi256ELi128ELNSA_4UMMA5MajorE1ELSS_1ELNSR_7ScaleInE0ELST_0EEEEEENSA_6LayoutINSB_IJSE_SE_SE_EEENSB_IJNSC_ILi0EEESY_SY_EEEEENSB_IJNSA_10UnderscoreES11_S11_EEEEENS7_6detail27Sm100ImplicitGemmTileTraitsINSA_18SM100_TMA_2SM_LOADENSA_14ComposedLayoutINSA_7SwizzleILi3ELi4ELi3EEENSA_18smem_ptr_flag_bitsILi16EEENSW_INSB_IJSK_NSC_ILi8EEEEEENSB_IJSE_SK_EEEEEEEvEENS15_INSA_25SM100_TMA_2SM_LOAD_IM2COLES1G_vEEEENS_8epilogue10collective18CollectiveEpilogueINS1L_23Sm100TmaWarpSpecializedILi4ELi2ELi32ELb1ELb0EEEJNSB_IJSI_SJ_SL_EEENSB_IJNSW_ISI_SE_EENSW_INSC_ILi32EEESE_EEEEESN_NSB_IJlNSB_IJSE_llEEESY_EEESN_S1W_NS1L_6fusion15FusionCallbacksIS1P_NS1X_17LinearCombinationISN_fSN_fLNS_15FloatRoundStyleE2EEES1Q_S1U_JEEENSA_5SM1004TMEM4LOAD26SM100_TMEM_LOAD_32dp32b32xENSA_13SM90_TMA_LOADENS17_INS18_ILi2ELi4ELi3EEES1B_NSW_INSB_IJS1C_S1S_EEENSB_IJS1S_SE_EEEEEEENSA_39AutoVectorizingCopyWithAssumedAlignmentILi128EEENSA_14SM90_TMA_STOREES2C_S2E_S2E_EEEvvEEEEvNT_6ParamsE) ;  /* 0xffffff4802b87950 */ /* 0x000fea0003c3ffff */
        .weak           $__internal_1_$__cuda_sm10x_tcgen05_guardrail_trap_phase_invalid_during_alloc
        .type           $__internal_1_$__cuda_sm10x_tcgen05_guardrail_trap_phase_invalid_during_alloc,@function
        .size           $__internal_1_$__cuda_sm10x_tcgen05_guardrail_trap_phase_invalid_during_alloc,($__internal_2_$__cuda_sm10x_tcgen05_guardrail_trap_unallocated_columns_being_dealloced - $__internal_1_$__cuda_sm10x_tcgen05_guardrail_trap_phase_invalid_during_alloc)
$__internal_1_$__cuda_sm10x_tcgen05_guardrail_trap_phase_invalid_during_alloc:
[----:B------:R-:W-:Y:S05]  /*b520*/  BPT.TRAP 0x1 ;  /* 0x000000040000795c */ /* 0x000fea0000300000 */
[----:B------:R-:W-:-:S04]  /*b530*/  MOV R5, 0x0 ;  /* 0x0000000000057802 */ /* 0x000fc80000000f00 */
[----:B------:R-:W-:Y:S05]  /*b540*/  RET.REL.NODEC R4 `(_ZN7cutlass13device_kernelINS_4conv6kernel13ConvUniversalINS1_16ConvProblemShapeILNS1_8OperatorE2ELi2EEENS1_10collective14CollectiveConvINS1_47MainloopSm100TmaUmmaWarpSpecializedImplicitGemmILS5_2ELi8ELi2ELi1ELi2EN4cute5tupleIJNSA_1CILi2EEENSC_ILi1EEESE_EEEEENSB_IJNSC_ILi256EEENSB_IJNSC_ILi128EEEEEENSB_IJNSC_ILi64EEEEEEEEENS_6half_tESN_NSA_8TiledMMAINSA_8MMA_AtomIJNSA_26SM100_MMA_F16BF16_2x1SM_SSISN_SN_fLi256ELi128ELNSA_4UMMA5MajorE1ELSS_1ELNSR_7ScaleInE0ELST_0EEEEEENSA_6LayoutINSB_IJSE_SE_SE_EEENSB_IJNSC_ILi0EEESY_SY_EEEEENSB_IJNSA_10UnderscoreES11_S11_EEEEENS7_6detail27Sm100ImplicitGemmTileTraitsINSA_18SM100_TMA_2SM_LOADENSA_14ComposedLayoutINSA_7SwizzleILi3ELi4ELi3EEENSA_18smem_ptr_flag_bitsILi16EEENSW_INSB_IJSK_NSC_ILi8EEEEEENSB_IJSE_SK_EEEEEEEvEENS15_INSA_25SM100_TMA_2SM_LOAD_IM2COLES1G_vEEEENS_8epilogue10collective18CollectiveEpilogueINS1L_23Sm100TmaWarpSpecializedILi4ELi2ELi32ELb1ELb0EEEJNSB_IJSI_SJ_SL_EEENSB_IJNSW_ISI_SE_EENSW_INSC_ILi32EEESE_EEEEESN_NSB_IJlNSB_IJSE_llEEESY_EEESN_S1W_NS1L_6fusion15FusionCallbacksIS1P_NS1X_17LinearCombinationISN_fSN_fLNS_15FloatRoundStyleE2EEES1Q_S1U_JEEENSA_5SM1004TMEM4LOAD26SM100_TMEM_LOAD_32dp32b32xENSA_13SM90_TMA_LOADENS17_INS18_ILi2ELi4ELi3EEES1B_NSW_INSB_IJS1C_S1S_EEENSB_IJS1S_SE_EEEEEEENSA_39AutoVectorizingCopyWithAssumedAlignmentILi128EEENSA_14SM90_TMA_STOREES2C_S2E_S2E_EEEvvEEEEvNT_6ParamsE) ;  /* 0xffffff4804ac7950 */ /* 0x000fea0003c3ffff */
        .weak           $__internal_2_$__cuda_sm10x_tcgen05_guardrail_trap_unallocated_columns_being_dealloced
        .type           $__internal_2_$__cuda_sm10x_tcgen05_guardrail_trap_unallocated_columns_being_dealloced,@function
        .size           $__internal_2_$__cuda_sm10x_tcgen05_guardrail_trap_unallocated_columns_being_dealloced,(.L_x_199 - $__internal_2_$__cuda_sm10x_tcgen05_guardrail_trap_unallocated_columns_being_dealloced)
$__internal_2_$__cuda_sm10x_tcgen05_guardrail_trap_unallocated_columns_being_dealloced:
[----:B------:R-:W-:Y:S05]  /*b550*/  BPT.TRAP 0x1 ;  /* 0x000000040000795c */ /* 0x000fea0000300000 */
[----:B------:R-:W-:-:S04]  /*b560*/  HFMA2 R3, -RZ, RZ, 0, 0 ;  /* 0x00000000ff037431 */ /* 0x000fc800000001ff */
[----:B------:R-:W-:Y:S05]  /*b570*/  RET.REL.NODEC R2 `(_ZN7cutlass13device_kernelINS_4conv6kernel13ConvUniversalINS1_16ConvProblemShapeILNS1_8OperatorE2ELi2EEENS1_10collective14CollectiveConvINS1_47MainloopSm100TmaUmmaWarpSpecializedImplicitGemmILS5_2ELi8ELi2ELi1ELi2EN4cute5tupleIJNSA_1CILi2EEENSC_ILi1EEESE_EEEEENSB_IJNSC_ILi256EEENSB_IJNSC_ILi128EEEEEENSB_IJNSC_ILi64EEEEEEEEENS_6half_tESN_NSA_8TiledMMAINSA_8MMA_AtomIJNSA_26SM100_MMA_F16BF16_2x1SM_SSISN_SN_fLi256ELi128ELNSA_4UMMA5MajorE1ELSS_1ELNSR_7ScaleInE0ELST_0EEEEEENSA_6LayoutINSB_IJSE_SE_SE_EEENSB_IJNSC_ILi0EEESY_SY_EEEEENSB_IJNSA_10UnderscoreES11_S11_EEEEENS7_6detail27Sm100ImplicitGemmTileTraitsINSA_18SM100_TMA_2SM_LOADENSA_14ComposedLayoutINSA_7SwizzleILi3ELi4ELi3EEENSA_18smem_ptr_flag_bitsILi16EEENSW_INSB_IJSK_NSC_ILi8EEEEEENSB_IJSE_SK_EEEEEEEvEENS15_INSA_25SM100_TMA_2SM_LOAD_IM2COLES1G_vEEEENS_8epilogue10collective18CollectiveEpilogueINS1L_23Sm100TmaWarpSpecializedILi4ELi2ELi32ELb1ELb0EEEJNSB_IJSI_SJ_SL_EEENSB_IJNSW_ISI_SE_EENSW_INSC_ILi32EEESE_EEEEESN_NSB_IJlNSB_IJSE_llEEESY_EEESN_S1W_NS1L_6fusion15FusionCallbacksIS1P_NS1X_17LinearCombinationISN_fSN_fLNS_15FloatRoundStyleE2EEES1Q_S1U_JEEENSA_5SM1004TMEM4LOAD26SM100_TMEM_LOAD_32dp32b32xENSA_13SM90_TMA_LOADENS17_INS18_ILi2ELi4ELi3EEES1B_NSW_INSB_IJS1C_S1S_EEENSB_IJS1S_SE_EEEEEEENSA_39AutoVectorizingCopyWithAssumedAlignmentILi128EEENSA_14SM90_TMA_STOREES2C_S2E_S2E_EEEvvEEEEvNT_6ParamsE) ;  /* 0xffffff4802a07950 */ /* 0x000fea0003c3ffff */
.L_x_198:
[----:B------:R-:W-:-:S00]  /*b580*/  BRA `(.L_x_198) ;  /* 0xfffffffc00fc7947 */ /* 0x000fc0000383ffff */
[----:B------:R-:W-:-:S00]  /*b590*/  NOP ;  /* 0x0000000000007918 */ /* 0x000fc00000000000 */
        /* <DEDUP_REMOVED lines=14> */
.L_x_199:


//--------------------- .nv.global.init           --------------------------
	.section	.nv.global.init,"aw",@progbits
.nv.global.init:
	.type		$str$29,@object
	.size		$str$29,($str$30 - $str$29)
$str$29:
        /*0000*/ 	.byte	0x28, 0x61, 0x64, 0x64, 0x72, 0x65, 0x73, 0x73, 0x20, 0x26, 0x20, 0x6d, 0x61, 0x73, 0x6b, 0x29
        /*0010*/ 	.byte	0x20, 0x3d, 0x3d, 0x20, 0x30, 0x00
	.type		$str$30,@object
	.size		$str$30,($str$28 - $str$30)
$str$30:
        /*0016*/ 	.byte	0x2f, 0x74, 0x6d, 0x70, 0x2f, 0x63, 0x75, 0x74, 0x6c, 0x61, 0x73, 0x73, 0x5f, 0x73, 0x77, 0x65
        /*0026*/ 	.byte	0x65, 0x70, 0x5f, 0x73, 0x72, 0x63, 0x2f, 0x69, 0x6e, 0x63, 0x6c, 0x75, 0x64, 0x65, 0x2f, 0x63
        /*0036*/ 	.byte	0x75, 0x74, 0x65, 0x2f, 0x70, 0x6f, 0x69, 0x6e, 0x74, 0x65, 0x72, 0x5f, 0x66, 0x6c, 0x61, 0x67
        /*0046*/ 	.byte	0x67, 0x65, 0x64, 0x2e, 0x68, 0x70, 0x70, 0x00
	.type		$str$28,@object
	.size		$str$28,($str$27 - $str$28)
$str$28:
        /*004e*/ 	.byte	0x2f, 0x74, 0x6d, 0x70, 0x2f, 0x63, 0x75, 0x74, 0x6c, 0x61, 0x73, 0x73, 0x5f, 0x73, 0x77, 0x65
        /*005e*/ 	.byte	0x65, 0x70, 0x5f, 0x73, 0x72, 0x63, 0x2f, 0x69, 0x6e, 0x63, 0x6c, 0x75, 0x64, 0x65, 0x2f, 0x63
        /*006e*/ 	.byte	0x75, 0x74, 0x65, 0x2f, 0x61, 0x74, 0x6f, 0x6d, 0x2f, 0x63, 0x6f, 0x70, 0x79, 0x5f, 0x74, 0x72
        /*007e*/ 	.byte	0x61, 0x69, 0x74, 0x73, 0x5f, 0x73, 0x6d, 0x31, 0x30, 0x30, 0x2e, 0x68, 0x70, 0x70, 0x00
	.type		$str$27,@object
	.size		$str$27,(__unnamed_1 - $str$27)
$str$27:
        /*008d*/ 	.byte	0x28, 0x28, 0x75, 0x69, 0x6e, 0x74, 0x33, 0x32, 0x5f, 0x74, 0x28, 0x74, 0x68, 0x72, 0x65, 0x61
        /*009d*/ 	.byte	0x64, 0x49, 0x64, 0x78, 0x2e, 0x78, 0x29, 0x20, 0x2f, 0x20, 0x33, 0x32, 0x29, 0x20, 0x25, 0x20
        /*00ad*/ 	.byte	0x34, 0x29, 0x20, 0x3d, 0x3d, 0x20, 0x28, 0x28, 0x28, 0x74, 0x6d, 0x65, 0x6d, 0x5f, 0x61, 0x64
        /*00bd*/ 	.byte	0x64, 0x72, 0x20, 0x3e, 0x3e, 0x20, 0x31, 0x36, 0x29, 0x20, 0x2f, 0x20, 0x33, 0x32, 0x29, 0x20
        /*00cd*/ 	.byte	0x25, 0x20, 0x34, 0x29, 0x00
	.type		__unnamed_1,@object
	.size		__unnamed_1,(__unnamed_2 - __unnamed_1)
__unnamed_1:
        /*00d2*/ 	.byte	0x61, 0x75, 0x74, 0x6f, 0x20, 0x63, 0x75, 0x74, 0x65, 0x3a, 0x3a, 0x61, 0x73, 0x5f, 0x70, 0x6f
        /* <DEDUP_REMOVED lines=24> */
        /*0262*/ 	.byte	0x3e, 0x3e, 0x3e, 0x3e, 0x5d, 0x00
	.type		__unnamed_2,@object
	.size		__unnamed_2,(.L_2 - __unnamed_2)
__unnamed_2:
        /* <DEDUP_REMOVED lines=42> */
        /*0508*/ 	.byte	0x3e, 0x3e, 0x5d, 0x00
.L_2:


//--------------------- .nv.shared._ZN7cutlass13device_kernelINS_4conv6kernel13ConvUniversalINS1_16ConvProblemShapeILNS1_8OperatorE2ELi2EEENS1_10collective14CollectiveConvINS1_47MainloopSm100TmaUmmaWarpSpecializedImplicitGemmILS5_2ELi8ELi2ELi1ELi2EN4cute5tupleIJNSA_1CILi2EEENSC_ILi1EEESE_EEEEENSB_IJNSC_ILi256EEENSB_IJNSC_ILi128EEEEEENSB_IJNSC_ILi64EEEEEEEEENS_6half_tESN_NSA_8TiledMMAINSA_8MMA_AtomIJNSA_26SM100_MMA_F16BF16_2x1SM_SSISN_SN_fLi256ELi128ELNSA_4UMMA5MajorE1ELSS_1ELNSR_7ScaleInE0ELST_0EEEEEENSA_6LayoutINSB_IJSE_SE_SE_EEENSB_IJNSC_ILi0EEESY_SY_EEEEENSB_IJNSA_10UnderscoreES11_S11_EEEEENS7_6detail27Sm100ImplicitGemmTileTraitsINSA_18SM100_TMA_2SM_LOADENSA_14ComposedLayoutINSA_7SwizzleILi3ELi4ELi3EEENSA_18smem_ptr_flag_bitsILi16EEENSW_INSB_IJSK_NSC_ILi8EEEEEENSB_IJSE_SK_EEEEEEEvEENS15_INSA_25SM100_TMA_2SM_LOAD_IM2COLES1G_vEEEENS_8epilogue10collective18CollectiveEpilogueINS1L_23Sm100TmaWarpSpecializedILi4ELi2ELi32ELb1ELb0EEEJNSB_IJSI_SJ_SL_EEENSB_IJNSW_ISI_SE_EENSW_INSC_ILi32EEESE_EEEEESN_NSB_IJlNSB_IJSE_llEEESY_EEESN_S1W_NS1L_6fusion15FusionCallbacksIS1P_NS1X_17LinearCombinationISN_fSN_fLNS_15FloatRoundStyleE2EEES1Q_S1U_JEEENSA_5SM1004TMEM4LOAD26SM100_TMEM_LOAD_32dp32b32xENSA_13SM90_TMA_LOADENS17_INS18_ILi2ELi4ELi3EEES1B_NSW_INSB_IJS1C_S1S_EEENSB_IJS1S_SE_EEEEEEENSA_39AutoVectorizingCopyWithAssumedAlignmentILi128EEENSA_14SM90_TMA_STOREES2C_S2E_S2E_EEEvvEEEEvNT_6ParamsE --------------------------
	.section	.nv.shared._ZN7cutlass13device_kernelINS_4conv6kernel13ConvUniversalINS1_16ConvProblemShapeILNS1_8OperatorE2ELi2EEENS1_10collective14CollectiveConvINS1_47MainloopSm100TmaUmmaWarpSpecializedImplicitGemmILS5_2ELi8ELi2ELi1ELi2EN4cute5tupleIJNSA_1CILi2EEENSC_ILi1EEESE_EEEEENSB_IJNSC_ILi256EEENSB_IJNSC_ILi128EEEEEENSB_IJNSC_ILi64EEEEEEEEENS_6half_tESN_NSA_8TiledMMAINSA_8MMA_AtomIJNSA_26SM100_MMA_F16BF16_2x1SM_SSISN_SN_fLi256ELi128ELNSA_4UMMA5MajorE1ELSS_1ELNSR_7ScaleInE0ELST_0EEEEEENSA_6LayoutINSB_IJSE_SE_SE_EEENSB_IJNSC_ILi0EEESY_SY_EEEEENSB_IJNSA_10UnderscoreES11_S11_EEEEENS7_6detail27Sm100ImplicitGemmTileTraitsINSA_18SM100_TMA_2SM_LOADENSA_14ComposedLayoutINSA_7SwizzleILi3ELi4ELi3EEENSA_18smem_ptr_flag_bitsILi16EEENSW_INSB_IJSK_NSC_ILi8EEEEEENSB_IJSE_SK_EEEEEEEvEENS15_INSA_25SM100_TMA_2SM_LOAD_IM2COLES1G_vEEEENS_8epilogue10collective18CollectiveEpilogueINS1L_23Sm100TmaWarpSpecializedILi4ELi2ELi32ELb1ELb0EEEJNSB_IJSI_SJ_SL_EEENSB_IJNSW_ISI_SE_EENSW_INSC_ILi32EEESE_EEEEESN_NSB_IJlNSB_IJSE_llEEESY_EEESN_S1W_NS1L_6fusion15FusionCallbacksIS1P_NS1X_17LinearCombinationISN_fSN_fLNS_15FloatRoundStyleE2EEES1Q_S1U_JEEENSA_5SM1004TMEM4LOAD26SM100_TMEM_LOAD_32dp32b32xENSA_13SM90_TMA_LOADENS17_INS18_ILi2ELi4ELi3EEES1B_NSW_INSB_IJS1C_S1S_EEENSB_IJS1S_SE_EEEEEEENSA_39AutoVectorizingCopyWithAssumedAlignmentILi128EEENSA_14SM90_TMA_STOREES2C_S2E_S2E_EEEvvEEEEvNT_6ParamsE,"aw",@nobits
	.sectionflags	@""
	.align	16
	.zero		1024


//--------------------- .nv.shared.reserved.0     --------------------------
	.section	.nv.shared.reserved.0,"aw",@nobits
	.weak		__nv_reservedSMEM_offset_0_alias
	.size		__nv_reservedSMEM_offset_0_alias, 0, 64
	.other		__nv_reservedSMEM_offset_0_alias,@"STO_CUDA_RESERVED_SHARED STV_DEFAULT"
__nv_reservedSMEM_offset_0_alias:
	.zero		0
.nv.shared.reserved.0:
	.zero		64
	.weak		__nv_reservedSMEM_tcgen05_partition
	.type		__nv_reservedSMEM_tcgen05_partition,@object
	.size		__nv_reservedSMEM_tcgen05_partition,(.L_0 - __nv_reservedSMEM_tcgen05_partition)
__nv_reservedSMEM_tcgen05_partition:
	.zero		32
.L_0:


//--------------------- .nv.global                --------------------------
	.section	.nv.global,"aw",@nobits
.nv.global:
	.type		_ZN39_INTERNAL_972a876f_4_k_cu_61392697_31144cute1_E,@object
	.size		_ZN39_INTERNAL_972a876f_4_k_cu_61392697_31144cute1_E,(_ZN39_INTERNAL_972a876f_4_k_cu_61392697_31144cuda3std3__45__cpo6cbeginE - _ZN39_INTERNAL_972a876f_4_k_cu_61392697_31144cute1_E)
_ZN39_INTERNAL_972a876f_4_k_cu_61392697_31144cute1_E:
	.zero		1
	.type		_ZN39_INTERNAL_972a876f_4_k_cu_61392697_31144cuda3std3__45__cpo6cbeginE,@object
	.size		_ZN39_INTERNAL_972a876f_4_k_cu_61392697_31144cuda3std3__45__cpo6cbeginE,(_ZN39_INTERNAL_972a876f_4_k_cu_61392697_31144cuda3std3__48in_placeE - _ZN39_INTERNAL_972a876f_4_k_cu_61392697_31144cuda3std3__45__cpo6cbeginE)
_ZN39_INTERNAL_972a876f_4_k_cu_61392697_31144cuda3std3__45__cpo6cbeginE:
	.zero		1
	.type		_ZN39_INTERNAL_972a876f_4_k_cu_61392697_31144cuda3std3__48in_placeE,@object
	.size		_ZN39_INTERNAL_972a876f_4_k_cu_61392697_31144cuda3std3__48in_placeE,(_ZN39_INTERNAL_972a876f_4_k_cu_61392697_31144cuda3std6ranges3__45__cpo9iter_moveE - _ZN39_INTERNAL_972a876f_4_k_cu_61392697_31144cuda3std3__48in_placeE)
_ZN39_INTERNAL_972a876f_4_k_cu_61392697_31144cuda3std3__48in_placeE:
	.zero		1
	.type		_ZN39_INTERNAL_972a876f_4_k_cu_61392697_31144cuda3std6ranges3__45__cpo9iter_moveE,@object
	.size		_ZN39_INTERNAL_972a876f_4_k_cu_61392697_31144cuda3std6ranges3__45__cpo9iter_moveE,(_ZN39_INTERNAL_972a876f_4_k_cu_61392697_31144cuda3std3__45__cpo5beginE - _ZN39_INTERNAL_972a876f_4_k_cu_61392697_31144cuda3std6ranges3__45__cpo9iter_moveE)
_ZN39_INTERNAL_972a876f_4_k_cu_61392697_31144cuda3std6ranges3__45__cpo9iter_moveE:
	.zero		1
	.type		_ZN39_INTERNAL_972a876f_4_k_cu_61392697_31144cuda3std3__45__cpo5beginE,@object
	.size		_ZN39_INTERNAL_972a876f_4_k_cu_61392697_31144cuda3std3__45__cpo5beginE,(_ZN39_INTERNAL_972a876f_4_k_cu_61392697_31144cuda3std3__441_GLOBAL__N__972a876f_4_k_cu_61392697_31146ignoreE - _ZN39_INTERNAL_972a876f_4_k_cu_61392697_31144cuda3std3__45__cpo5beginE)
_ZN39_INTERNAL_972a876f_4_k_cu_61392697_31144cuda3std3__45__cpo5beginE:
	.zero		1
	.type		_ZN39_INTERNAL_972a876f_4_k_cu_61392697_31144cuda3std3__441_GLOBAL__N__972a876f_4_k_cu_61392697_31146ignoreE,@object
	.size		_ZN39_INTERNAL_972a876f_4_k_cu_61392697_31144cuda3std3__441_GLOBAL__N__972a876f_4_k_cu_61392697_31146ignoreE,(_ZN39_INTERNAL_972a876f_4_k_cu_61392697_31144cute7productE - _ZN39_INTERNAL_972a876f_4_k_cu_61392697_31144cuda3std3__441_GLOBAL__N__972a876f_4_k_cu_61392697_31146ignoreE)
_ZN39_INTERNAL_972a876f_4_k_cu_61392697_31144cuda3std3__441_GLOBAL__N__972a876f_4_k_cu_61392697_31146ignoreE:
	.zero		1
	.type		_ZN39_INTERNAL_972a876f_4_k_cu_61392697_31144cute7productE,@object
	.size		_ZN39_INTERNAL_972a876f_4_k_cu_61392697_31144cute7productE,(_ZN39_INTERNAL_972a876f_4_k_cu_61392697_31144cuda3std3__45__cpo3endE - _ZN39_INTERNAL_972a876f_4_k_cu_61392697_31144cute7productE)
_ZN39_INTERNAL_972a876f_4_k_cu_61392697_31144cute7productE:
	.zero		1
	.type		_ZN39_INTERNAL_972a876f_4_k_cu_61392697_31144cuda3std3__45__cpo3endE,@object
	.size		_ZN39_INTERNAL_972a876f_4_k_cu_61392697_31144cuda3std3__45__cpo3endE,(_ZN39_INTERNAL_972a876f_4_k_cu_61392697_31144cuda3std3__419piecewise_constructE - _ZN39_INTERNAL_972a876f_4_k_cu_61392697_31144cuda3std3__45__cpo3endE)
_ZN39_INTERNAL_972a876f_4_k_cu_61392697_31144cuda3std3__45__cpo3endE:
	.zero		1
	.type		_ZN39_INTERNAL_972a876f_4_k_cu_61392697_31144cuda3std3__419piecewise_constructE,@object
	.size		_ZN39_INTERNAL_972a876f_4_k_cu_61392697_31144cuda3std3__419piecewise_constructE,(_ZN39_INTERNAL_972a876f_4_k_cu_61392697_31144cuda3std3__45__cpo4cendE - _ZN39_INTERNAL_972a876f_4_k_cu_61392697_31144cuda3std3__419piecewise_constructE)
_ZN39_INTERNAL_972a876f_4_k_cu_61392697_31144cuda3std3__419piecewise_constructE:
	.zero		1
	.type		_ZN39_INTERNAL_972a876f_4_k_cu_61392697_31144cuda3std3__45__cpo4cendE,@object
	.size		_ZN39_INTERNAL_972a876f_4_k_cu_61392697_31144cuda3std3__45__cpo4cendE,(_ZN39_INTERNAL_972a876f_4_k_cu_61392697_31144cuda3std6ranges3__45__cpo4swapE - _ZN39_INTERNAL_972a876f_4_k_cu_61392697_31144cuda3std3__45__cpo4cendE)
_ZN39_INTERNAL_972a876f_4_k_cu_61392697_31144cuda3std3__45__cpo4cendE:
	.zero		1
	.type		_ZN39_INTERNAL_972a876f_4_k_cu_61392697_31144cuda3std6ranges3__45__cpo4swapE,@object
	.size		_ZN39_INTERNAL_972a876f_4_k_cu_61392697_31144cuda3std6ranges3__45__cpo4swapE,(.L_10 - _ZN39_INTERNAL_972a876f_4_k_cu_61392697_31144cuda3std6ranges3__45__cpo4swapE)
_ZN39_INTERNAL_972a876f_4_k_cu_61392697_31144cuda3std6ranges3__45__cpo4swapE:
	.zero		1
.L_10:


//--------------------- .nv.constant0._ZN7cutlass13device_kernelINS_4conv6kernel13ConvUniversalINS1_16ConvProblemShapeILNS1_8OperatorE2ELi2EEENS1_10collective14CollectiveConvINS1_47MainloopSm100TmaUmmaWarpSpecializedImplicitGemmILS5_2ELi8ELi2ELi1ELi2EN4cute5tupleIJNSA_1CILi2EEENSC_ILi1EEESE_EEEEENSB_IJNSC_ILi256EEENSB_IJNSC_ILi128EEEEEENSB_IJNSC_ILi64EEEEEEEEENS_6half_tESN_NSA_8TiledMMAINSA_8MMA_AtomIJNSA_26SM100_MMA_F16BF16_2x1SM_SSISN_SN_fLi256ELi128ELNSA_4UMMA5MajorE1ELSS_1ELNSR_7ScaleInE0ELST_0EEEEEENSA_6LayoutINSB_IJSE_SE_SE_EEENSB_IJNSC_ILi0EEESY_SY_EEEEENSB_IJNSA_10UnderscoreES11_S11_EEEEENS7_6detail27Sm100ImplicitGemmTileTraitsINSA_18SM100_TMA_2SM_LOADENSA_14ComposedLayoutINSA_7SwizzleILi3ELi4ELi3EEENSA_18smem_ptr_flag_bitsILi16EEENSW_INSB_IJSK_NSC_ILi8EEEEEENSB_IJSE_SK_EEEEEEEvEENS15_INSA_25SM100_TMA_2SM_LOAD_IM2COLES1G_vEEEENS_8epilogue10collective18CollectiveEpilogueINS1L_23Sm100TmaWarpSpecializedILi4ELi2ELi32ELb1ELb0EEEJNSB_IJSI_SJ_SL_EEENSB_IJNSW_ISI_SE_EENSW_INSC_ILi32EEESE_EEEEESN_NSB_IJlNSB_IJSE_llEEESY_EEESN_S1W_NS1L_6fusion15FusionCallbacksIS1P_NS1X_17LinearCombinationISN_fSN_fLNS_15FloatRoundStyleE2EEES1Q_S1U_JEEENSA_5SM1004TMEM4LOAD26SM100_TMEM_LOAD_32dp32b32xENSA_13SM90_TMA_LOADENS17_INS18_ILi2ELi4ELi3EEES1B_NSW_INSB_IJS1C_S1S_EEENSB_IJS1S_SE_EEEEEEENSA_39AutoVectorizingCopyWithAssumedAlignmentILi128EEENSA_14SM90_TMA_STOREES2C_S2E_S2E_EEEvvEEEEvNT_6ParamsE --------------------------
	.section	.nv.constant0._ZN7cutlass13device_kernelINS_4conv6kernel13ConvUniversalINS1_16ConvProblemShapeILNS1_8OperatorE2ELi2EEENS1_10collective14CollectiveConvINS1_47MainloopSm100TmaUmmaWarpSpecializedImplicitGemmILS5_2ELi8ELi2ELi1ELi2EN4cute5tupleIJNSA_1CILi2EEENSC_ILi1EEESE_EEEEENSB_IJNSC_ILi256EEENSB_IJNSC_ILi128EEEEEENSB_IJNSC_ILi64EEEEEEEEENS_6half_tESN_NSA_8TiledMMAINSA_8MMA_AtomIJNSA_26SM100_MMA_F16BF16_2x1SM_SSISN_SN_fLi256ELi128ELNSA_4UMMA5MajorE1ELSS_1ELNSR_7ScaleInE0ELST_0EEEEEENSA_6LayoutINSB_IJSE_SE_SE_EEENSB_IJNSC_ILi0EEESY_SY_EEEEENSB_IJNSA_10UnderscoreES11_S11_EEEEENS7_6detail27Sm100ImplicitGemmTileTraitsINSA_18SM100_TMA_2SM_LOADENSA_14ComposedLayoutINSA_7SwizzleILi3ELi4ELi3EEENSA_18smem_ptr_flag_bitsILi16EEENSW_INSB_IJSK_NSC_ILi8EEEEEENSB_IJSE_SK_EEEEEEEvEENS15_INSA_25SM100_TMA_2SM_LOAD_IM2COLES1G_vEEEENS_8epilogue10collective18CollectiveEpilogueINS1L_23Sm100TmaWarpSpecializedILi4ELi2ELi32ELb1ELb0EEEJNSB_IJSI_SJ_SL_EEENSB_IJNSW_ISI_SE_EENSW_INSC_ILi32EEESE_EEEEESN_NSB_IJlNSB_IJSE_llEEESY_EEESN_S1W_NS1L_6fusion15FusionCallbacksIS1P_NS1X_17LinearCombinationISN_fSN_fLNS_15FloatRoundStyleE2EEES1Q_S1U_JEEENSA_5SM1004TMEM4LOAD26SM100_TMEM_LOAD_32dp32b32xENSA_13SM90_TMA_LOADENS17_INS18_ILi2ELi4ELi3EEES1B_NSW_INSB_IJS1C_S1S_EEENSB_IJS1S_SE_EEEEEEENSA_39AutoVectorizingCopyWithAssumedAlignmentILi128EEENSA_14SM90_TMA_STOREES2C_S2E_S2E_EEEvvEEEEvNT_6ParamsE,"a",@progbits
	.sectionflags	@""
	.align	4
.nv.constant0._ZN7cutlass13device_kernelINS_4conv6kernel13ConvUniversalINS1_16ConvProblemShapeILNS1_8OperatorE2ELi2EEENS1_10collective14CollectiveConvINS1_47MainloopSm100TmaUmmaWarpSpecializedImplicitGemmILS5_2ELi8ELi2ELi1ELi2EN4cute5tupleIJNSA_1CILi2EEENSC_ILi1EEESE_EEEEENSB_IJNSC_ILi256EEENSB_IJNSC_ILi128EEEEEENSB_IJNSC_ILi64EEEEEEEEENS_6half_tESN_NSA_8TiledMMAINSA_8MMA_AtomIJNSA_26SM100_MMA_F16BF16_2x1SM_SSISN_SN_fLi256ELi128ELNSA_4UMMA5MajorE1ELSS_1ELNSR_7ScaleInE0ELST_0EEEEEENSA_6LayoutINSB_IJSE_SE_SE_EEENSB_IJNSC_ILi0EEESY_SY_EEEEENSB_IJNSA_10UnderscoreES11_S11_EEEEENS7_6detail27Sm100ImplicitGemmTileTraitsINSA_18SM100_TMA_2SM_LOADENSA_14ComposedLayoutINSA_7SwizzleILi3ELi4ELi3EEENSA_18smem_ptr_flag_bitsILi16EEENSW_INSB_IJSK_NSC_ILi8EEEEEENSB_IJSE_SK_EEEEEEEvEENS15_INSA_25SM100_TMA_2SM_LOAD_IM2COLES1G_vEEEENS_8epilogue10collective18CollectiveEpilogueINS1L_23Sm100TmaWarpSpecializedILi4ELi2ELi32ELb1ELb0EEEJNSB_IJSI_SJ_SL_EEENSB_IJNSW_ISI_SE_EENSW_INSC_ILi32EEESE_EEEEESN_NSB_IJlNSB_IJSE_llEEESY_EEESN_S1W_NS1L_6fusion15FusionCallbacksIS1P_NS1X_17LinearCombinationISN_fSN_fLNS_15FloatRoundStyleE2EEES1Q_S1U_JEEENSA_5SM1004TMEM4LOAD26SM100_TMEM_LOAD_32dp32b32xENSA_13SM90_TMA_LOADENS17_INS18_ILi2ELi4ELi3EEES1B_NSW_INSB_IJS1C_S1S_EEENSB_IJS1S_SE_EEEEEEENSA_39AutoVectorizingCopyWithAssumedAlignmentILi128EEENSA_14SM90_TMA_STOREES2C_S2E_S2E_EEEvvEEEEvNT_6ParamsE:
	.zero		2944


//--------------------- SYMBOLS --------------------------

	.type		.nv.reservedSmem.offset0,@object
	.size		.nv.reservedSmem.offset0,0x4
	.type		.nv.reservedSmem.cap,@object
	.size		.nv.reservedSmem.cap,0x4
	.type		__assertfail,@function
